//
// Generated by NVIDIA NVVM Compiler
//
// Compiler Build ID: CL-36424714
// Cuda compilation tools, release 13.0, V13.0.88
// Based on NVVM 20.0.0
//

.version 9.0
.target sm_100
.address_size 64

	// .globl	_Z13create_voxelsP5voxelPiPfS2_S2_S2_S2_fffPbS1_S1_
.extern .func  (.param .b32 func_retval0) vprintf
(
	.param .b64 vprintf_param_0,
	.param .b64 vprintf_param_1
)
;
.global .align 1 .b8 $str[13] = {110, 118, 111, 120, 101, 108, 115, 58, 32, 37, 100, 10};
.global .align 1 .b8 $str$1[59] = {118, 111, 120, 101, 108, 115, 58, 32, 91, 37, 100, 44, 32, 37, 100, 93, 32, 115, 108, 105, 99, 101, 58, 32, 37, 100, 44, 32, 115, 105, 100, 120, 58, 32, 37, 100, 44, 32, 118, 111, 120, 101, 108, 58, 32, 37, 100, 44, 32, 112, 114, 111, 98, 58, 32, 37, 102, 10};
.global .align 1 .b8 $str$2[68] = {120, 115, 58, 32, 37, 102, 44, 32, 121, 115, 58, 32, 37, 102, 44, 32, 100, 105, 115, 116, 58, 32, 37, 102, 44, 32, 120, 109, 105, 110, 58, 32, 37, 102, 44, 32, 121, 109, 105, 110, 58, 32, 37, 102, 44, 32, 120, 115, 105, 122, 101, 58, 32, 37, 102, 44, 32, 121, 115, 105, 122, 101, 58, 32, 37, 102, 10};
.global .align 1 .b8 $str$3[43] = {120, 58, 32, 40, 37, 100, 44, 32, 37, 100, 41, 44, 32, 121, 58, 32, 40, 37, 100, 44, 32, 37, 100, 41, 44, 32, 115, 116, 101, 112, 115, 58, 32, 40, 37, 100, 44, 32, 37, 100, 41, 10};
.global .align 1 .b8 $str$4[36] = {115, 101, 110, 115, 111, 114, 32, 91, 37, 100, 44, 32, 37, 100, 93, 32, 115, 116, 97, 114, 116, 58, 32, 37, 100, 44, 32, 101, 110, 100, 58, 32, 37, 100, 10};
.global .align 1 .b8 $str$5[59] = {115, 101, 110, 115, 111, 114, 32, 91, 37, 100, 44, 32, 37, 100, 93, 32, 99, 111, 117, 110, 116, 58, 32, 37, 100, 44, 32, 115, 108, 105, 99, 101, 58, 32, 37, 100, 44, 32, 115, 105, 100, 120, 58, 32, 37, 100, 44, 32, 118, 111, 120, 101, 108, 58, 32, 37, 100, 10};
.global .align 1 .b8 $str$6[59] = {115, 101, 110, 115, 111, 114, 58, 32, 91, 37, 100, 44, 32, 37, 100, 93, 32, 115, 108, 105, 99, 101, 58, 32, 37, 100, 44, 32, 115, 105, 100, 120, 58, 32, 37, 100, 44, 32, 118, 111, 120, 101, 108, 58, 32, 37, 100, 44, 32, 112, 114, 111, 98, 58, 32, 37, 102, 10};

.visible .entry _Z13create_voxelsP5voxelPiPfS2_S2_S2_S2_fffPbS1_S1_(
	.param .u64 .ptr .align 1 _Z13create_voxelsP5voxelPiPfS2_S2_S2_S2_fffPbS1_S1__param_0,
	.param .u64 .ptr .align 1 _Z13create_voxelsP5voxelPiPfS2_S2_S2_S2_fffPbS1_S1__param_1,
	.param .u64 .ptr .align 1 _Z13create_voxelsP5voxelPiPfS2_S2_S2_S2_fffPbS1_S1__param_2,
	.param .u64 .ptr .align 1 _Z13create_voxelsP5voxelPiPfS2_S2_S2_S2_fffPbS1_S1__param_3,
	.param .u64 .ptr .align 1 _Z13create_voxelsP5voxelPiPfS2_S2_S2_S2_fffPbS1_S1__param_4,
	.param .u64 .ptr .align 1 _Z13create_voxelsP5voxelPiPfS2_S2_S2_S2_fffPbS1_S1__param_5,
	.param .u64 .ptr .align 1 _Z13create_voxelsP5voxelPiPfS2_S2_S2_S2_fffPbS1_S1__param_6,
	.param .f32 _Z13create_voxelsP5voxelPiPfS2_S2_S2_S2_fffPbS1_S1__param_7,
	.param .f32 _Z13create_voxelsP5voxelPiPfS2_S2_S2_S2_fffPbS1_S1__param_8,
	.param .f32 _Z13create_voxelsP5voxelPiPfS2_S2_S2_S2_fffPbS1_S1__param_9,
	.param .u64 .ptr .align 1 _Z13create_voxelsP5voxelPiPfS2_S2_S2_S2_fffPbS1_S1__param_10,
	.param .u64 .ptr .align 1 _Z13create_voxelsP5voxelPiPfS2_S2_S2_S2_fffPbS1_S1__param_11,
	.param .u64 .ptr .align 1 _Z13create_voxelsP5voxelPiPfS2_S2_S2_S2_fffPbS1_S1__param_12
)
{
	.reg .pred 	%p<26>;
	.reg .b16 	%rs<6>;
	.reg .b32 	%r<91>;
	.reg .b32 	%f<68>;
	.reg .b64 	%rd<69>;

	ld.param.u64 	%rd6, [_Z13create_voxelsP5voxelPiPfS2_S2_S2_S2_fffPbS1_S1__param_0];
	ld.param.u64 	%rd7, [_Z13create_voxelsP5voxelPiPfS2_S2_S2_S2_fffPbS1_S1__param_1];
	ld.param.u64 	%rd8, [_Z13create_voxelsP5voxelPiPfS2_S2_S2_S2_fffPbS1_S1__param_2];
	ld.param.u64 	%rd9, [_Z13create_voxelsP5voxelPiPfS2_S2_S2_S2_fffPbS1_S1__param_3];
	ld.param.u64 	%rd10, [_Z13create_voxelsP5voxelPiPfS2_S2_S2_S2_fffPbS1_S1__param_4];
	ld.param.u64 	%rd11, [_Z13create_voxelsP5voxelPiPfS2_S2_S2_S2_fffPbS1_S1__param_5];
	ld.param.u64 	%rd12, [_Z13create_voxelsP5voxelPiPfS2_S2_S2_S2_fffPbS1_S1__param_6];
	ld.param.f32 	%f16, [_Z13create_voxelsP5voxelPiPfS2_S2_S2_S2_fffPbS1_S1__param_7];
	ld.param.f32 	%f18, [_Z13create_voxelsP5voxelPiPfS2_S2_S2_S2_fffPbS1_S1__param_8];
	ld.param.u64 	%rd13, [_Z13create_voxelsP5voxelPiPfS2_S2_S2_S2_fffPbS1_S1__param_10];
	ld.param.u64 	%rd14, [_Z13create_voxelsP5voxelPiPfS2_S2_S2_S2_fffPbS1_S1__param_11];
	ld.param.u64 	%rd15, [_Z13create_voxelsP5voxelPiPfS2_S2_S2_S2_fffPbS1_S1__param_12];
	cvta.to.global.u64 	%rd1, %rd15;
	cvta.to.global.u64 	%rd2, %rd14;
	cvta.to.global.u64 	%rd3, %rd13;
	cvta.to.global.u64 	%rd4, %rd6;
	cvta.to.global.u64 	%rd16, %rd11;
	cvta.to.global.u64 	%rd17, %rd10;
	cvta.to.global.u64 	%rd18, %rd9;
	cvta.to.global.u64 	%rd19, %rd8;
	cvta.to.global.u64 	%rd20, %rd12;
	cvta.to.global.u64 	%rd21, %rd7;
	mov.u32 	%r1, %ctaid.x;
	mul.wide.u32 	%rd22, %r1, 4;
	add.s64 	%rd23, %rd21, %rd22;
	ld.global.s32 	%rd5, [%rd23];
	add.s64 	%rd24, %rd20, %rd22;
	ld.global.f32 	%f1, [%rd24];
	add.s64 	%rd25, %rd19, %rd22;
	ld.global.f32 	%f19, [%rd25];
	cvt.rzi.s32.f32 	%r2, %f19;
	add.s64 	%rd26, %rd18, %rd22;
	ld.global.f32 	%f20, [%rd26];
	cvt.rzi.s32.f32 	%r3, %f20;
	add.s64 	%rd27, %rd17, %rd22;
	ld.global.f32 	%f21, [%rd27];
	cvt.rzi.s32.f32 	%r4, %f21;
	add.s64 	%rd28, %rd16, %rd22;
	ld.global.f32 	%f22, [%rd28];
	cvt.rzi.s32.f32 	%r5, %f22;
	sub.s32 	%r49, %r3, %r2;
	cvt.rn.f32.s32 	%f23, %r49;
	div.rn.f32 	%f24, %f23, %f16;
	add.f32 	%f25, %f24, 0f3F800000;
	cvt.rzi.s32.f32 	%r50, %f25;
	sub.s32 	%r51, %r5, %r4;
	cvt.rn.f32.s32 	%f26, %r51;
	div.rn.f32 	%f27, %f26, %f18;
	add.f32 	%f28, %f27, 0f3F800000;
	cvt.rzi.s32.f32 	%r6, %f28;
	mul.lo.s32 	%r52, %r6, %r50;
	cvt.rn.f32.s32 	%f29, %r52;
	mov.u32 	%r7, %ntid.x;
	cvt.rn.f32.u32 	%f30, %r7;
	div.rn.f32 	%f31, %f29, %f30;
	cvt.rpi.f32.f32 	%f32, %f31;
	cvt.rzi.s32.f32 	%r8, %f32;
	setp.lt.s32 	%p1, %r8, 1;
	@%p1 bra 	$L__BB0_17;
	mov.u32 	%r9, %tid.x;
	cvt.rn.f32.s32 	%f2, %r2;
	cvt.rn.f32.s32 	%f3, %r4;
	cvt.rn.f32.s32 	%f4, %r3;
	cvt.rn.f32.s32 	%f5, %r5;
	and.b32  	%r10, %r8, 3;
	setp.lt.u32 	%p2, %r8, 4;
	mov.b32 	%r87, 0;
	@%p2 bra 	$L__BB0_12;
	cvt.u32.u64 	%r54, %rd5;
	and.b32  	%r87, %r8, 2147483644;
	neg.s32 	%r86, %r87;
	add.s32 	%r85, %r9, %r7;
	shl.b32 	%r14, %r7, 2;
	add.s32 	%r84, %r85, %r54;
	shl.b32 	%r55, %r7, 1;
	add.s32 	%r83, %r9, %r55;
	add.s32 	%r78, %r9, %r54;
	add.s32 	%r82, %r78, %r55;
	mul.lo.s32 	%r56, %r7, 3;
	add.s32 	%r81, %r9, %r56;
	add.s32 	%r80, %r78, %r56;
	mov.u32 	%r79, %r9;
$L__BB0_3:
	div.s32 	%r57, %r79, %r6;
	cvt.rn.f32.s32 	%f33, %r57;
	fma.rn.f32 	%f6, %f16, %f33, %f2;
	mul.lo.s32 	%r58, %r57, %r6;
	sub.s32 	%r59, %r79, %r58;
	cvt.rn.f32.s32 	%f34, %r59;
	fma.rn.f32 	%f35, %f16, %f34, %f3;
	setp.gtu.f32 	%p3, %f6, %f4;
	setp.gtu.f32 	%p4, %f35, %f5;
	or.pred  	%p5, %p3, %p4;
	@%p5 bra 	$L__BB0_5;
	ld.param.f32 	%f63, [_Z13create_voxelsP5voxelPiPfS2_S2_S2_S2_fffPbS1_S1__param_9];
	mul.f32 	%f36, %f35, %f35;
	fma.rn.f32 	%f37, %f6, %f6, %f36;
	sqrt.rn.f32 	%f38, %f37;
	setp.lt.f32 	%p6, %f38, %f63;
	selp.u16 	%rs1, 1, 0, %p6;
	cvt.s64.s32 	%rd29, %r79;
	add.s64 	%rd30, %rd29, %rd5;
	mad.lo.s64 	%rd31, %rd30, 12, %rd4;
	st.global.f32 	[%rd31], %f6;
	st.global.f32 	[%rd31+4], %f35;
	st.global.f32 	[%rd31+8], %f1;
	cvt.s64.s32 	%rd32, %r78;
	add.s64 	%rd33, %rd3, %rd32;
	st.global.u8 	[%rd33], %rs1;
	selp.u32 	%r60, 1, 0, %p6;
	mul.wide.s32 	%rd34, %r78, 4;
	add.s64 	%rd35, %rd2, %rd34;
	st.global.u32 	[%rd35], %r60;
	add.s64 	%rd36, %rd1, %rd34;
	st.global.u32 	[%rd36], %r1;
$L__BB0_5:
	div.s32 	%r61, %r85, %r6;
	cvt.rn.f32.s32 	%f39, %r61;
	fma.rn.f32 	%f8, %f16, %f39, %f2;
	mul.lo.s32 	%r62, %r61, %r6;
	sub.s32 	%r63, %r85, %r62;
	cvt.rn.f32.s32 	%f40, %r63;
	fma.rn.f32 	%f41, %f16, %f40, %f3;
	setp.gtu.f32 	%p7, %f8, %f4;
	setp.gtu.f32 	%p8, %f41, %f5;
	or.pred  	%p9, %p7, %p8;
	@%p9 bra 	$L__BB0_7;
	ld.param.f32 	%f64, [_Z13create_voxelsP5voxelPiPfS2_S2_S2_S2_fffPbS1_S1__param_9];
	mul.f32 	%f42, %f41, %f41;
	fma.rn.f32 	%f43, %f8, %f8, %f42;
	sqrt.rn.f32 	%f44, %f43;
	setp.lt.f32 	%p10, %f44, %f64;
	selp.u16 	%rs2, 1, 0, %p10;
	cvt.s64.s32 	%rd37, %r85;
	add.s64 	%rd38, %rd37, %rd5;
	mad.lo.s64 	%rd39, %rd38, 12, %rd4;
	st.global.f32 	[%rd39], %f8;
	st.global.f32 	[%rd39+4], %f41;
	st.global.f32 	[%rd39+8], %f1;
	cvt.s64.s32 	%rd40, %r84;
	add.s64 	%rd41, %rd3, %rd40;
	st.global.u8 	[%rd41], %rs2;
	selp.u32 	%r64, 1, 0, %p10;
	mul.wide.s32 	%rd42, %r84, 4;
	add.s64 	%rd43, %rd2, %rd42;
	st.global.u32 	[%rd43], %r64;
	add.s64 	%rd44, %rd1, %rd42;
	st.global.u32 	[%rd44], %r1;
$L__BB0_7:
	div.s32 	%r65, %r83, %r6;
	cvt.rn.f32.s32 	%f45, %r65;
	fma.rn.f32 	%f10, %f16, %f45, %f2;
	mul.lo.s32 	%r66, %r65, %r6;
	sub.s32 	%r67, %r83, %r66;
	cvt.rn.f32.s32 	%f46, %r67;
	fma.rn.f32 	%f47, %f16, %f46, %f3;
	setp.gtu.f32 	%p11, %f10, %f4;
	setp.gtu.f32 	%p12, %f47, %f5;
	or.pred  	%p13, %p11, %p12;
	@%p13 bra 	$L__BB0_9;
	ld.param.f32 	%f65, [_Z13create_voxelsP5voxelPiPfS2_S2_S2_S2_fffPbS1_S1__param_9];
	mul.f32 	%f48, %f47, %f47;
	fma.rn.f32 	%f49, %f10, %f10, %f48;
	sqrt.rn.f32 	%f50, %f49;
	setp.lt.f32 	%p14, %f50, %f65;
	selp.u16 	%rs3, 1, 0, %p14;
	cvt.s64.s32 	%rd45, %r83;
	add.s64 	%rd46, %rd45, %rd5;
	mad.lo.s64 	%rd47, %rd46, 12, %rd4;
	st.global.f32 	[%rd47], %f10;
	st.global.f32 	[%rd47+4], %f47;
	st.global.f32 	[%rd47+8], %f1;
	cvt.s64.s32 	%rd48, %r82;
	add.s64 	%rd49, %rd3, %rd48;
	st.global.u8 	[%rd49], %rs3;
	selp.u32 	%r68, 1, 0, %p14;
	mul.wide.s32 	%rd50, %r82, 4;
	add.s64 	%rd51, %rd2, %rd50;
	st.global.u32 	[%rd51], %r68;
	add.s64 	%rd52, %rd1, %rd50;
	st.global.u32 	[%rd52], %r1;
$L__BB0_9:
	div.s32 	%r69, %r81, %r6;
	cvt.rn.f32.s32 	%f51, %r69;
	fma.rn.f32 	%f12, %f16, %f51, %f2;
	mul.lo.s32 	%r70, %r69, %r6;
	sub.s32 	%r71, %r81, %r70;
	cvt.rn.f32.s32 	%f52, %r71;
	fma.rn.f32 	%f53, %f16, %f52, %f3;
	setp.gtu.f32 	%p15, %f12, %f4;
	setp.gtu.f32 	%p16, %f53, %f5;
	or.pred  	%p17, %p15, %p16;
	@%p17 bra 	$L__BB0_11;
	ld.param.f32 	%f66, [_Z13create_voxelsP5voxelPiPfS2_S2_S2_S2_fffPbS1_S1__param_9];
	mul.f32 	%f54, %f53, %f53;
	fma.rn.f32 	%f55, %f12, %f12, %f54;
	sqrt.rn.f32 	%f56, %f55;
	setp.lt.f32 	%p18, %f56, %f66;
	selp.u16 	%rs4, 1, 0, %p18;
	cvt.s64.s32 	%rd53, %r81;
	add.s64 	%rd54, %rd53, %rd5;
	mad.lo.s64 	%rd55, %rd54, 12, %rd4;
	st.global.f32 	[%rd55], %f12;
	st.global.f32 	[%rd55+4], %f53;
	st.global.f32 	[%rd55+8], %f1;
	cvt.s64.s32 	%rd56, %r80;
	add.s64 	%rd57, %rd3, %rd56;
	st.global.u8 	[%rd57], %rs4;
	selp.u32 	%r72, 1, 0, %p18;
	mul.wide.s32 	%rd58, %r80, 4;
	add.s64 	%rd59, %rd2, %rd58;
	st.global.u32 	[%rd59], %r72;
	add.s64 	%rd60, %rd1, %rd58;
	st.global.u32 	[%rd60], %r1;
$L__BB0_11:
	add.s32 	%r86, %r86, 4;
	add.s32 	%r85, %r85, %r14;
	add.s32 	%r84, %r84, %r14;
	add.s32 	%r83, %r83, %r14;
	add.s32 	%r82, %r82, %r14;
	add.s32 	%r81, %r81, %r14;
	add.s32 	%r80, %r80, %r14;
	add.s32 	%r79, %r79, %r14;
	add.s32 	%r78, %r78, %r14;
	setp.ne.s32 	%p19, %r86, 0;
	@%p19 bra 	$L__BB0_3;
$L__BB0_12:
	setp.eq.s32 	%p20, %r10, 0;
	@%p20 bra 	$L__BB0_17;
	cvt.u32.u64 	%r73, %rd5;
	mad.lo.s32 	%r89, %r7, %r87, %r9;
	add.s32 	%r90, %r89, %r73;
	neg.s32 	%r88, %r10;
$L__BB0_14:
	.pragma "nounroll";
	div.s32 	%r74, %r89, %r6;
	cvt.rn.f32.s32 	%f57, %r74;
	fma.rn.f32 	%f14, %f16, %f57, %f2;
	mul.lo.s32 	%r75, %r74, %r6;
	sub.s32 	%r76, %r89, %r75;
	cvt.rn.f32.s32 	%f58, %r76;
	fma.rn.f32 	%f59, %f16, %f58, %f3;
	setp.gtu.f32 	%p21, %f14, %f4;
	setp.gtu.f32 	%p22, %f59, %f5;
	or.pred  	%p23, %p21, %p22;
	@%p23 bra 	$L__BB0_16;
	ld.param.f32 	%f67, [_Z13create_voxelsP5voxelPiPfS2_S2_S2_S2_fffPbS1_S1__param_9];
	mul.f32 	%f60, %f59, %f59;
	fma.rn.f32 	%f61, %f14, %f14, %f60;
	sqrt.rn.f32 	%f62, %f61;
	setp.lt.f32 	%p24, %f62, %f67;
	selp.u16 	%rs5, 1, 0, %p24;
	cvt.s64.s32 	%rd61, %r89;
	add.s64 	%rd62, %rd61, %rd5;
	mad.lo.s64 	%rd63, %rd62, 12, %rd4;
	st.global.f32 	[%rd63], %f14;
	st.global.f32 	[%rd63+4], %f59;
	st.global.f32 	[%rd63+8], %f1;
	cvt.s64.s32 	%rd64, %r90;
	add.s64 	%rd65, %rd3, %rd64;
	st.global.u8 	[%rd65], %rs5;
	selp.u32 	%r77, 1, 0, %p24;
	mul.wide.s32 	%rd66, %r90, 4;
	add.s64 	%rd67, %rd2, %rd66;
	st.global.u32 	[%rd67], %r77;
	add.s64 	%rd68, %rd1, %rd66;
	st.global.u32 	[%rd68], %r1;
$L__BB0_16:
	add.s32 	%r90, %r90, %r7;
	add.s32 	%r89, %r89, %r7;
	add.s32 	%r88, %r88, 1;
	setp.ne.s32 	%p25, %r88, 0;
	@%p25 bra 	$L__BB0_14;
$L__BB0_17:
	ret;

}
	// .globl	_Z14compact_voxelsP5voxelS0_PiS1_S1_PbS1_S1_
.visible .entry _Z14compact_voxelsP5voxelS0_PiS1_S1_PbS1_S1_(
	.param .u64 .ptr .align 1 _Z14compact_voxelsP5voxelS0_PiS1_S1_PbS1_S1__param_0,
	.param .u64 .ptr .align 1 _Z14compact_voxelsP5voxelS0_PiS1_S1_PbS1_S1__param_1,
	.param .u64 .ptr .align 1 _Z14compact_voxelsP5voxelS0_PiS1_S1_PbS1_S1__param_2,
	.param .u64 .ptr .align 1 _Z14compact_voxelsP5voxelS0_PiS1_S1_PbS1_S1__param_3,
	.param .u64 .ptr .align 1 _Z14compact_voxelsP5voxelS0_PiS1_S1_PbS1_S1__param_4,
	.param .u64 .ptr .align 1 _Z14compact_voxelsP5voxelS0_PiS1_S1_PbS1_S1__param_5,
	.param .u64 .ptr .align 1 _Z14compact_voxelsP5voxelS0_PiS1_S1_PbS1_S1__param_6,
	.param .u64 .ptr .align 1 _Z14compact_voxelsP5voxelS0_PiS1_S1_PbS1_S1__param_7
)
{
	.reg .pred 	%p<18>;
	.reg .b16 	%rs<6>;
	.reg .b32 	%r<58>;
	.reg .b32 	%f<20>;
	.reg .b64 	%rd<110>;

	ld.param.u64 	%rd9, [_Z14compact_voxelsP5voxelS0_PiS1_S1_PbS1_S1__param_3];
	ld.param.u64 	%rd10, [_Z14compact_voxelsP5voxelS0_PiS1_S1_PbS1_S1__param_4];
	ld.param.u64 	%rd11, [_Z14compact_voxelsP5voxelS0_PiS1_S1_PbS1_S1__param_5];
	ld.param.u64 	%rd12, [_Z14compact_voxelsP5voxelS0_PiS1_S1_PbS1_S1__param_6];
	ld.param.u64 	%rd13, [_Z14compact_voxelsP5voxelS0_PiS1_S1_PbS1_S1__param_7];
	cvta.to.global.u64 	%rd1, %rd9;
	cvta.to.global.u64 	%rd2, %rd11;
	cvta.to.global.u64 	%rd3, %rd13;
	cvta.to.global.u64 	%rd4, %rd10;
	cvta.to.global.u64 	%rd5, %rd12;
	mov.u32 	%r1, %ctaid.x;
	mul.wide.u32 	%rd14, %r1, 4;
	add.s64 	%rd15, %rd5, %rd14;
	ld.global.u32 	%r2, [%rd15];
	ld.global.u32 	%r3, [%rd15+4];
	sub.s32 	%r31, %r3, %r2;
	cvt.rn.f32.s32 	%f1, %r31;
	mov.u32 	%r4, %ntid.x;
	cvt.rn.f32.u32 	%f2, %r4;
	div.rn.f32 	%f3, %f1, %f2;
	cvt.rpi.f32.f32 	%f4, %f3;
	cvt.rzi.s32.f32 	%r5, %f4;
	mov.u32 	%r6, %tid.x;
	setp.ne.s32 	%p1, %r6, 0;
	@%p1 bra 	$L__BB1_3;
	mul.wide.s32 	%rd16, %r2, 4;
	add.s64 	%rd17, %rd4, %rd16;
	ld.global.u32 	%r32, [%rd17];
	add.s64 	%rd19, %rd3, %rd14;
	st.global.u32 	[%rd19], %r32;
	setp.ne.s32 	%p2, %r1, 0;
	@%p2 bra 	$L__BB1_3;
	mov.u32 	%r33, %nctaid.x;
	mul.wide.u32 	%rd20, %r33, 4;
	add.s64 	%rd21, %rd5, %rd20;
	ld.global.u32 	%r34, [%rd21];
	mul.wide.s32 	%rd22, %r34, 4;
	add.s64 	%rd23, %rd4, %rd22;
	ld.global.u32 	%r35, [%rd23];
	add.s64 	%rd24, %rd3, %rd20;
	st.global.u32 	[%rd24], %r35;
$L__BB1_3:
	setp.lt.s32 	%p3, %r5, 1;
	@%p3 bra 	$L__BB1_25;
	and.b32  	%r7, %r5, 3;
	setp.lt.u32 	%p4, %r5, 4;
	mov.b32 	%r55, 0;
	@%p4 bra 	$L__BB1_19;
	and.b32  	%r55, %r5, 2147483644;
	neg.s32 	%r54, %r55;
	add.s32 	%r50, %r6, %r2;
	add.s32 	%r53, %r50, %r4;
	shl.b32 	%r37, %r4, 1;
	add.s32 	%r52, %r50, %r37;
	mad.lo.s32 	%r51, %r4, 3, %r50;
$L__BB1_6:
	setp.ge.s32 	%p5, %r50, %r3;
	@%p5 bra 	$L__BB1_9;
	cvt.s64.s32 	%rd25, %r50;
	add.s64 	%rd26, %rd2, %rd25;
	ld.global.u8 	%rs1, [%rd26];
	setp.eq.s16 	%p6, %rs1, 0;
	@%p6 bra 	$L__BB1_9;
	ld.param.u64 	%rd105, [_Z14compact_voxelsP5voxelS0_PiS1_S1_PbS1_S1__param_2];
	ld.param.u64 	%rd100, [_Z14compact_voxelsP5voxelS0_PiS1_S1_PbS1_S1__param_1];
	ld.param.u64 	%rd95, [_Z14compact_voxelsP5voxelS0_PiS1_S1_PbS1_S1__param_0];
	mul.wide.s32 	%rd27, %r50, 4;
	add.s64 	%rd28, %rd4, %rd27;
	ld.global.u32 	%r38, [%rd28];
	cvta.to.global.u64 	%rd29, %rd100;
	mul.wide.s32 	%rd30, %r38, 12;
	add.s64 	%rd31, %rd29, %rd30;
	cvta.to.global.u64 	%rd32, %rd95;
	mul.wide.s32 	%rd33, %r50, 12;
	add.s64 	%rd34, %rd32, %rd33;
	ld.global.f32 	%f5, [%rd34];
	st.global.f32 	[%rd31], %f5;
	ld.global.f32 	%f6, [%rd34+4];
	st.global.f32 	[%rd31+4], %f6;
	ld.global.f32 	%f7, [%rd34+8];
	st.global.f32 	[%rd31+8], %f7;
	cvta.to.global.u64 	%rd35, %rd105;
	add.s64 	%rd36, %rd35, %rd27;
	ld.global.u32 	%r39, [%rd36];
	mul.wide.s32 	%rd37, %r38, 4;
	add.s64 	%rd38, %rd1, %rd37;
	st.global.u32 	[%rd38], %r39;
$L__BB1_9:
	setp.ge.s32 	%p7, %r53, %r3;
	@%p7 bra 	$L__BB1_12;
	cvt.s64.s32 	%rd39, %r53;
	add.s64 	%rd40, %rd2, %rd39;
	ld.global.u8 	%rs2, [%rd40];
	setp.eq.s16 	%p8, %rs2, 0;
	@%p8 bra 	$L__BB1_12;
	ld.param.u64 	%rd106, [_Z14compact_voxelsP5voxelS0_PiS1_S1_PbS1_S1__param_2];
	ld.param.u64 	%rd101, [_Z14compact_voxelsP5voxelS0_PiS1_S1_PbS1_S1__param_1];
	ld.param.u64 	%rd96, [_Z14compact_voxelsP5voxelS0_PiS1_S1_PbS1_S1__param_0];
	mul.wide.s32 	%rd41, %r53, 4;
	add.s64 	%rd42, %rd4, %rd41;
	ld.global.u32 	%r40, [%rd42];
	cvta.to.global.u64 	%rd43, %rd101;
	mul.wide.s32 	%rd44, %r40, 12;
	add.s64 	%rd45, %rd43, %rd44;
	cvta.to.global.u64 	%rd46, %rd96;
	mul.wide.s32 	%rd47, %r53, 12;
	add.s64 	%rd48, %rd46, %rd47;
	ld.global.f32 	%f8, [%rd48];
	st.global.f32 	[%rd45], %f8;
	ld.global.f32 	%f9, [%rd48+4];
	st.global.f32 	[%rd45+4], %f9;
	ld.global.f32 	%f10, [%rd48+8];
	st.global.f32 	[%rd45+8], %f10;
	cvta.to.global.u64 	%rd49, %rd106;
	add.s64 	%rd50, %rd49, %rd41;
	ld.global.u32 	%r41, [%rd50];
	mul.wide.s32 	%rd51, %r40, 4;
	add.s64 	%rd52, %rd1, %rd51;
	st.global.u32 	[%rd52], %r41;
$L__BB1_12:
	setp.ge.s32 	%p9, %r52, %r3;
	@%p9 bra 	$L__BB1_15;
	cvt.s64.s32 	%rd53, %r52;
	add.s64 	%rd54, %rd2, %rd53;
	ld.global.u8 	%rs3, [%rd54];
	setp.eq.s16 	%p10, %rs3, 0;
	@%p10 bra 	$L__BB1_15;
	ld.param.u64 	%rd107, [_Z14compact_voxelsP5voxelS0_PiS1_S1_PbS1_S1__param_2];
	ld.param.u64 	%rd102, [_Z14compact_voxelsP5voxelS0_PiS1_S1_PbS1_S1__param_1];
	ld.param.u64 	%rd97, [_Z14compact_voxelsP5voxelS0_PiS1_S1_PbS1_S1__param_0];
	mul.wide.s32 	%rd55, %r52, 4;
	add.s64 	%rd56, %rd4, %rd55;
	ld.global.u32 	%r42, [%rd56];
	cvta.to.global.u64 	%rd57, %rd102;
	mul.wide.s32 	%rd58, %r42, 12;
	add.s64 	%rd59, %rd57, %rd58;
	cvta.to.global.u64 	%rd60, %rd97;
	mul.wide.s32 	%rd61, %r52, 12;
	add.s64 	%rd62, %rd60, %rd61;
	ld.global.f32 	%f11, [%rd62];
	st.global.f32 	[%rd59], %f11;
	ld.global.f32 	%f12, [%rd62+4];
	st.global.f32 	[%rd59+4], %f12;
	ld.global.f32 	%f13, [%rd62+8];
	st.global.f32 	[%rd59+8], %f13;
	cvta.to.global.u64 	%rd63, %rd107;
	add.s64 	%rd64, %rd63, %rd55;
	ld.global.u32 	%r43, [%rd64];
	mul.wide.s32 	%rd65, %r42, 4;
	add.s64 	%rd66, %rd1, %rd65;
	st.global.u32 	[%rd66], %r43;
$L__BB1_15:
	setp.ge.s32 	%p11, %r51, %r3;
	@%p11 bra 	$L__BB1_18;
	cvt.s64.s32 	%rd67, %r51;
	add.s64 	%rd68, %rd2, %rd67;
	ld.global.u8 	%rs4, [%rd68];
	setp.eq.s16 	%p12, %rs4, 0;
	@%p12 bra 	$L__BB1_18;
	ld.param.u64 	%rd108, [_Z14compact_voxelsP5voxelS0_PiS1_S1_PbS1_S1__param_2];
	ld.param.u64 	%rd103, [_Z14compact_voxelsP5voxelS0_PiS1_S1_PbS1_S1__param_1];
	ld.param.u64 	%rd98, [_Z14compact_voxelsP5voxelS0_PiS1_S1_PbS1_S1__param_0];
	mul.wide.s32 	%rd69, %r51, 4;
	add.s64 	%rd70, %rd4, %rd69;
	ld.global.u32 	%r44, [%rd70];
	cvta.to.global.u64 	%rd71, %rd103;
	mul.wide.s32 	%rd72, %r44, 12;
	add.s64 	%rd73, %rd71, %rd72;
	cvta.to.global.u64 	%rd74, %rd98;
	mul.wide.s32 	%rd75, %r51, 12;
	add.s64 	%rd76, %rd74, %rd75;
	ld.global.f32 	%f14, [%rd76];
	st.global.f32 	[%rd73], %f14;
	ld.global.f32 	%f15, [%rd76+4];
	st.global.f32 	[%rd73+4], %f15;
	ld.global.f32 	%f16, [%rd76+8];
	st.global.f32 	[%rd73+8], %f16;
	cvta.to.global.u64 	%rd77, %rd108;
	add.s64 	%rd78, %rd77, %rd69;
	ld.global.u32 	%r45, [%rd78];
	mul.wide.s32 	%rd79, %r44, 4;
	add.s64 	%rd80, %rd1, %rd79;
	st.global.u32 	[%rd80], %r45;
$L__BB1_18:
	add.s32 	%r54, %r54, 4;
	shl.b32 	%r46, %r4, 2;
	add.s32 	%r53, %r53, %r46;
	add.s32 	%r52, %r52, %r46;
	add.s32 	%r51, %r51, %r46;
	add.s32 	%r50, %r50, %r46;
	setp.ne.s32 	%p13, %r54, 0;
	@%p13 bra 	$L__BB1_6;
$L__BB1_19:
	setp.eq.s32 	%p14, %r7, 0;
	@%p14 bra 	$L__BB1_25;
	add.s32 	%r47, %r6, %r2;
	mad.lo.s32 	%r57, %r4, %r55, %r47;
	neg.s32 	%r56, %r7;
$L__BB1_21:
	.pragma "nounroll";
	setp.ge.s32 	%p15, %r57, %r3;
	@%p15 bra 	$L__BB1_24;
	cvt.s64.s32 	%rd81, %r57;
	add.s64 	%rd82, %rd2, %rd81;
	ld.global.u8 	%rs5, [%rd82];
	setp.eq.s16 	%p16, %rs5, 0;
	@%p16 bra 	$L__BB1_24;
	ld.param.u64 	%rd109, [_Z14compact_voxelsP5voxelS0_PiS1_S1_PbS1_S1__param_2];
	ld.param.u64 	%rd104, [_Z14compact_voxelsP5voxelS0_PiS1_S1_PbS1_S1__param_1];
	ld.param.u64 	%rd99, [_Z14compact_voxelsP5voxelS0_PiS1_S1_PbS1_S1__param_0];
	mul.wide.s32 	%rd83, %r57, 4;
	add.s64 	%rd84, %rd4, %rd83;
	ld.global.u32 	%r48, [%rd84];
	cvta.to.global.u64 	%rd85, %rd104;
	mul.wide.s32 	%rd86, %r48, 12;
	add.s64 	%rd87, %rd85, %rd86;
	cvta.to.global.u64 	%rd88, %rd99;
	mul.wide.s32 	%rd89, %r57, 12;
	add.s64 	%rd90, %rd88, %rd89;
	ld.global.f32 	%f17, [%rd90];
	st.global.f32 	[%rd87], %f17;
	ld.global.f32 	%f18, [%rd90+4];
	st.global.f32 	[%rd87+4], %f18;
	ld.global.f32 	%f19, [%rd90+8];
	st.global.f32 	[%rd87+8], %f19;
	cvta.to.global.u64 	%rd91, %rd109;
	add.s64 	%rd92, %rd91, %rd83;
	ld.global.u32 	%r49, [%rd92];
	mul.wide.s32 	%rd93, %r48, 4;
	add.s64 	%rd94, %rd1, %rd93;
	st.global.u32 	[%rd94], %r49;
$L__BB1_24:
	add.s32 	%r57, %r57, %r4;
	add.s32 	%r56, %r56, 1;
	setp.ne.s32 	%p17, %r56, 0;
	@%p17 bra 	$L__BB1_21;
$L__BB1_25:
	ret;

}
	// .globl	_Z21create_anode_responsePfiPiS_S0_
.visible .entry _Z21create_anode_responsePfiPiS_S0_(
	.param .u64 .ptr .align 1 _Z21create_anode_responsePfiPiS_S0__param_0,
	.param .u32 _Z21create_anode_responsePfiPiS_S0__param_1,
	.param .u64 .ptr .align 1 _Z21create_anode_responsePfiPiS_S0__param_2,
	.param .u64 .ptr .align 1 _Z21create_anode_responsePfiPiS_S0__param_3,
	.param .u64 .ptr .align 1 _Z21create_anode_responsePfiPiS_S0__param_4
)
{
	.reg .pred 	%p<11>;
	.reg .b32 	%r<75>;
	.reg .b32 	%f<10>;
	.reg .b64 	%rd<36>;

	ld.param.u64 	%rd4, [_Z21create_anode_responsePfiPiS_S0__param_0];
	ld.param.u32 	%r46, [_Z21create_anode_responsePfiPiS_S0__param_1];
	ld.param.u64 	%rd5, [_Z21create_anode_responsePfiPiS_S0__param_2];
	ld.param.u64 	%rd6, [_Z21create_anode_responsePfiPiS_S0__param_3];
	ld.param.u64 	%rd7, [_Z21create_anode_responsePfiPiS_S0__param_4];
	cvta.to.global.u64 	%rd1, %rd4;
	cvta.to.global.u64 	%rd2, %rd6;
	cvta.to.global.u64 	%rd3, %rd5;
	cvta.to.global.u64 	%rd8, %rd7;
	mov.u32 	%r47, %ctaid.x;
	mul.wide.u32 	%rd9, %r47, 4;
	add.s64 	%rd10, %rd8, %rd9;
	ld.global.u32 	%r1, [%rd10];
	ld.global.u32 	%r48, [%rd10+4];
	sub.s32 	%r2, %r48, %r1;
	mul.lo.s32 	%r3, %r46, %r47;
	cvt.rn.f32.s32 	%f1, %r2;
	mov.u32 	%r4, %ntid.x;
	cvt.rn.f32.u32 	%f2, %r4;
	div.rn.f32 	%f3, %f1, %f2;
	cvt.rpi.f32.f32 	%f4, %f3;
	cvt.rzi.s32.f32 	%r5, %f4;
	setp.lt.s32 	%p1, %r5, 1;
	@%p1 bra 	$L__BB2_17;
	mov.u32 	%r6, %tid.x;
	and.b32  	%r7, %r5, 3;
	setp.lt.u32 	%p2, %r5, 4;
	mov.b32 	%r71, 0;
	@%p2 bra 	$L__BB2_12;
	and.b32  	%r71, %r5, 2147483644;
	neg.s32 	%r70, %r71;
	add.s32 	%r69, %r6, %r4;
	shl.b32 	%r11, %r4, 2;
	shl.b32 	%r50, %r4, 1;
	add.s32 	%r68, %r6, %r50;
	mul.lo.s32 	%r51, %r4, 3;
	add.s32 	%r67, %r6, %r51;
	add.s32 	%r66, %r69, %r1;
	add.s32 	%r63, %r6, %r1;
	add.s32 	%r65, %r63, %r50;
	add.s32 	%r64, %r63, %r51;
	mov.u32 	%r62, %r6;
$L__BB2_3:
	setp.ge.s32 	%p3, %r62, %r2;
	@%p3 bra 	$L__BB2_5;
	mul.wide.s32 	%rd11, %r63, 4;
	add.s64 	%rd12, %rd3, %rd11;
	ld.global.u32 	%r52, [%rd12];
	add.s32 	%r53, %r52, %r3;
	add.s64 	%rd13, %rd2, %rd11;
	ld.global.f32 	%f5, [%rd13];
	mul.wide.s32 	%rd14, %r53, 4;
	add.s64 	%rd15, %rd1, %rd14;
	st.global.f32 	[%rd15], %f5;
$L__BB2_5:
	setp.ge.s32 	%p4, %r69, %r2;
	@%p4 bra 	$L__BB2_7;
	mul.wide.s32 	%rd16, %r66, 4;
	add.s64 	%rd17, %rd3, %rd16;
	ld.global.u32 	%r54, [%rd17];
	add.s32 	%r55, %r54, %r3;
	add.s64 	%rd18, %rd2, %rd16;
	ld.global.f32 	%f6, [%rd18];
	mul.wide.s32 	%rd19, %r55, 4;
	add.s64 	%rd20, %rd1, %rd19;
	st.global.f32 	[%rd20], %f6;
$L__BB2_7:
	setp.ge.s32 	%p5, %r68, %r2;
	@%p5 bra 	$L__BB2_9;
	mul.wide.s32 	%rd21, %r65, 4;
	add.s64 	%rd22, %rd3, %rd21;
	ld.global.u32 	%r56, [%rd22];
	add.s32 	%r57, %r56, %r3;
	add.s64 	%rd23, %rd2, %rd21;
	ld.global.f32 	%f7, [%rd23];
	mul.wide.s32 	%rd24, %r57, 4;
	add.s64 	%rd25, %rd1, %rd24;
	st.global.f32 	[%rd25], %f7;
$L__BB2_9:
	setp.ge.s32 	%p6, %r67, %r2;
	@%p6 bra 	$L__BB2_11;
	mul.wide.s32 	%rd26, %r64, 4;
	add.s64 	%rd27, %rd3, %rd26;
	ld.global.u32 	%r58, [%rd27];
	add.s32 	%r59, %r58, %r3;
	add.s64 	%rd28, %rd2, %rd26;
	ld.global.f32 	%f8, [%rd28];
	mul.wide.s32 	%rd29, %r59, 4;
	add.s64 	%rd30, %rd1, %rd29;
	st.global.f32 	[%rd30], %f8;
$L__BB2_11:
	add.s32 	%r70, %r70, 4;
	add.s32 	%r69, %r69, %r11;
	add.s32 	%r68, %r68, %r11;
	add.s32 	%r67, %r67, %r11;
	add.s32 	%r66, %r66, %r11;
	add.s32 	%r65, %r65, %r11;
	add.s32 	%r64, %r64, %r11;
	add.s32 	%r63, %r63, %r11;
	add.s32 	%r62, %r62, %r11;
	setp.ne.s32 	%p7, %r70, 0;
	@%p7 bra 	$L__BB2_3;
$L__BB2_12:
	setp.eq.s32 	%p8, %r7, 0;
	@%p8 bra 	$L__BB2_17;
	mad.lo.s32 	%r74, %r4, %r71, %r6;
	add.s32 	%r73, %r74, %r1;
	neg.s32 	%r72, %r7;
$L__BB2_14:
	.pragma "nounroll";
	setp.ge.s32 	%p9, %r74, %r2;
	@%p9 bra 	$L__BB2_16;
	mul.wide.s32 	%rd31, %r73, 4;
	add.s64 	%rd32, %rd3, %rd31;
	ld.global.u32 	%r60, [%rd32];
	add.s32 	%r61, %r60, %r3;
	add.s64 	%rd33, %rd2, %rd31;
	ld.global.f32 	%f9, [%rd33];
	mul.wide.s32 	%rd34, %r61, 4;
	add.s64 	%rd35, %rd1, %rd34;
	st.global.f32 	[%rd35], %f9;
$L__BB2_16:
	add.s32 	%r74, %r74, %r4;
	add.s32 	%r73, %r73, %r4;
	add.s32 	%r72, %r72, 1;
	setp.ne.s32 	%p10, %r72, 0;
	@%p10 bra 	$L__BB2_14;
$L__BB2_17:
	ret;

}
	// .globl	_Z22compute_active_sensorsPfPbPiS1_S1_S1_S0_S1_S1_iiiP5voxelfS_S_fiffP10correction
.visible .entry _Z22compute_active_sensorsPfPbPiS1_S1_S1_S0_S1_S1_iiiP5voxelfS_S_fiffP10correction(
	.param .u64 .ptr .align 1 _Z22compute_active_sensorsPfPbPiS1_S1_S1_S0_S1_S1_iiiP5voxelfS_S_fiffP10correction_param_0,
	.param .u64 .ptr .align 1 _Z22compute_active_sensorsPfPbPiS1_S1_S1_S0_S1_S1_iiiP5voxelfS_S_fiffP10correction_param_1,
	.param .u64 .ptr .align 1 _Z22compute_active_sensorsPfPbPiS1_S1_S1_S0_S1_S1_iiiP5voxelfS_S_fiffP10correction_param_2,
	.param .u64 .ptr .align 1 _Z22compute_active_sensorsPfPbPiS1_S1_S1_S0_S1_S1_iiiP5voxelfS_S_fiffP10correction_param_3,
	.param .u64 .ptr .align 1 _Z22compute_active_sensorsPfPbPiS1_S1_S1_S0_S1_S1_iiiP5voxelfS_S_fiffP10correction_param_4,
	.param .u64 .ptr .align 1 _Z22compute_active_sensorsPfPbPiS1_S1_S1_S0_S1_S1_iiiP5voxelfS_S_fiffP10correction_param_5,
	.param .u64 .ptr .align 1 _Z22compute_active_sensorsPfPbPiS1_S1_S1_S0_S1_S1_iiiP5voxelfS_S_fiffP10correction_param_6,
	.param .u64 .ptr .align 1 _Z22compute_active_sensorsPfPbPiS1_S1_S1_S0_S1_S1_iiiP5voxelfS_S_fiffP10correction_param_7,
	.param .u64 .ptr .align 1 _Z22compute_active_sensorsPfPbPiS1_S1_S1_S0_S1_S1_iiiP5voxelfS_S_fiffP10correction_param_8,
	.param .u32 _Z22compute_active_sensorsPfPbPiS1_S1_S1_S0_S1_S1_iiiP5voxelfS_S_fiffP10correction_param_9,
	.param .u32 _Z22compute_active_sensorsPfPbPiS1_S1_S1_S0_S1_S1_iiiP5voxelfS_S_fiffP10correction_param_10,
	.param .u32 _Z22compute_active_sensorsPfPbPiS1_S1_S1_S0_S1_S1_iiiP5voxelfS_S_fiffP10correction_param_11,
	.param .u64 .ptr .align 1 _Z22compute_active_sensorsPfPbPiS1_S1_S1_S0_S1_S1_iiiP5voxelfS_S_fiffP10correction_param_12,
	.param .f32 _Z22compute_active_sensorsPfPbPiS1_S1_S1_S0_S1_S1_iiiP5voxelfS_S_fiffP10correction_param_13,
	.param .u64 .ptr .align 1 _Z22compute_active_sensorsPfPbPiS1_S1_S1_S0_S1_S1_iiiP5voxelfS_S_fiffP10correction_param_14,
	.param .u64 .ptr .align 1 _Z22compute_active_sensorsPfPbPiS1_S1_S1_S0_S1_S1_iiiP5voxelfS_S_fiffP10correction_param_15,
	.param .f32 _Z22compute_active_sensorsPfPbPiS1_S1_S1_S0_S1_S1_iiiP5voxelfS_S_fiffP10correction_param_16,
	.param .u32 _Z22compute_active_sensorsPfPbPiS1_S1_S1_S0_S1_S1_iiiP5voxelfS_S_fiffP10correction_param_17,
	.param .f32 _Z22compute_active_sensorsPfPbPiS1_S1_S1_S0_S1_S1_iiiP5voxelfS_S_fiffP10correction_param_18,
	.param .f32 _Z22compute_active_sensorsPfPbPiS1_S1_S1_S0_S1_S1_iiiP5voxelfS_S_fiffP10correction_param_19,
	.param .u64 .ptr .align 1 _Z22compute_active_sensorsPfPbPiS1_S1_S1_S0_S1_S1_iiiP5voxelfS_S_fiffP10correction_param_20
)
{
	.local .align 16 .b8 	__local_depot3[32];
	.reg .b64 	%SP;
	.reg .b64 	%SPL;
	.reg .pred 	%p<14>;
	.reg .b16 	%rs<3>;
	.reg .b32 	%r<38>;
	.reg .b32 	%f<22>;
	.reg .b64 	%rd<66>;
	.reg .b64 	%fd<2>;

	mov.u64 	%SPL, __local_depot3;
	cvta.local.u64 	%SP, %SPL;
	ld.param.u64 	%rd14, [_Z22compute_active_sensorsPfPbPiS1_S1_S1_S0_S1_S1_iiiP5voxelfS_S_fiffP10correction_param_1];
	ld.param.u64 	%rd16, [_Z22compute_active_sensorsPfPbPiS1_S1_S1_S0_S1_S1_iiiP5voxelfS_S_fiffP10correction_param_3];
	ld.param.u64 	%rd17, [_Z22compute_active_sensorsPfPbPiS1_S1_S1_S0_S1_S1_iiiP5voxelfS_S_fiffP10correction_param_4];
	ld.param.u64 	%rd18, [_Z22compute_active_sensorsPfPbPiS1_S1_S1_S0_S1_S1_iiiP5voxelfS_S_fiffP10correction_param_5];
	ld.param.u32 	%r13, [_Z22compute_active_sensorsPfPbPiS1_S1_S1_S0_S1_S1_iiiP5voxelfS_S_fiffP10correction_param_9];
	ld.param.u32 	%r14, [_Z22compute_active_sensorsPfPbPiS1_S1_S1_S0_S1_S1_iiiP5voxelfS_S_fiffP10correction_param_10];
	ld.param.u32 	%r15, [_Z22compute_active_sensorsPfPbPiS1_S1_S1_S0_S1_S1_iiiP5voxelfS_S_fiffP10correction_param_11];
	ld.param.u64 	%rd22, [_Z22compute_active_sensorsPfPbPiS1_S1_S1_S0_S1_S1_iiiP5voxelfS_S_fiffP10correction_param_12];
	ld.param.f32 	%f2, [_Z22compute_active_sensorsPfPbPiS1_S1_S1_S0_S1_S1_iiiP5voxelfS_S_fiffP10correction_param_13];
	ld.param.f32 	%f3, [_Z22compute_active_sensorsPfPbPiS1_S1_S1_S0_S1_S1_iiiP5voxelfS_S_fiffP10correction_param_16];
	ld.param.u32 	%r16, [_Z22compute_active_sensorsPfPbPiS1_S1_S1_S0_S1_S1_iiiP5voxelfS_S_fiffP10correction_param_17];
	ld.param.f32 	%f4, [_Z22compute_active_sensorsPfPbPiS1_S1_S1_S0_S1_S1_iiiP5voxelfS_S_fiffP10correction_param_18];
	ld.param.f32 	%f5, [_Z22compute_active_sensorsPfPbPiS1_S1_S1_S0_S1_S1_iiiP5voxelfS_S_fiffP10correction_param_19];
	ld.param.u64 	%rd25, [_Z22compute_active_sensorsPfPbPiS1_S1_S1_S0_S1_S1_iiiP5voxelfS_S_fiffP10correction_param_20];
	add.u64 	%rd26, %SP, 0;
	add.u64 	%rd1, %SPL, 0;
	mov.u32 	%r1, %ctaid.x;
	mov.u32 	%r17, %ntid.x;
	mov.u32 	%r2, %tid.x;
	mad.lo.s32 	%r3, %r1, %r17, %r2;
	or.b32  	%r18, %r1, %r2;
	setp.ne.s32 	%p1, %r18, 0;
	@%p1 bra 	$L__BB3_2;
	st.local.u32 	[%rd1], %r13;
	mov.u64 	%rd27, $str;
	cvta.global.u64 	%rd28, %rd27;
	{ // callseq 0, 0
	.param .b64 param0;
	st.param.b64 	[param0], %rd28;
	.param .b64 param1;
	st.param.b64 	[param1], %rd26;
	.param .b32 retval0;
	call.uni (retval0), 
	vprintf, 
	(
	param0, 
	param1
	);
	ld.param.b32 	%r19, [retval0];
	} // callseq 0
$L__BB3_2:
	setp.ge.s32 	%p2, %r3, %r13;
	@%p2 bra 	$L__BB3_11;
	cvta.to.global.u64 	%rd30, %rd17;
	mul.wide.s32 	%rd31, %r3, 4;
	add.s64 	%rd32, %rd30, %rd31;
	ld.global.u32 	%r4, [%rd32];
	setp.lt.s32 	%p3, %r14, 1;
	mov.b32 	%r37, 0;
	@%p3 bra 	$L__BB3_10;
	ld.param.u64 	%rd65, [_Z22compute_active_sensorsPfPbPiS1_S1_S1_S0_S1_S1_iiiP5voxelfS_S_fiffP10correction_param_15];
	ld.param.u64 	%rd64, [_Z22compute_active_sensorsPfPbPiS1_S1_S1_S0_S1_S1_iiiP5voxelfS_S_fiffP10correction_param_14];
	ld.param.u64 	%rd62, [_Z22compute_active_sensorsPfPbPiS1_S1_S1_S0_S1_S1_iiiP5voxelfS_S_fiffP10correction_param_7];
	ld.param.u64 	%rd61, [_Z22compute_active_sensorsPfPbPiS1_S1_S1_S0_S1_S1_iiiP5voxelfS_S_fiffP10correction_param_6];
	ld.param.u64 	%rd60, [_Z22compute_active_sensorsPfPbPiS1_S1_S1_S0_S1_S1_iiiP5voxelfS_S_fiffP10correction_param_2];
	ld.param.u64 	%rd59, [_Z22compute_active_sensorsPfPbPiS1_S1_S1_S0_S1_S1_iiiP5voxelfS_S_fiffP10correction_param_0];
	mul.lo.s32 	%r5, %r4, %r14;
	cvta.to.global.u64 	%rd33, %rd22;
	mul.wide.s32 	%rd34, %r3, 12;
	add.s64 	%rd2, %rd33, %rd34;
	mul.lo.s32 	%r6, %r15, %r3;
	cvta.to.global.u64 	%rd3, %rd64;
	cvta.to.global.u64 	%rd4, %rd65;
	cvta.to.global.u64 	%rd5, %rd25;
	cvta.to.global.u64 	%rd6, %rd14;
	cvta.to.global.u64 	%rd7, %rd60;
	cvta.to.global.u64 	%rd8, %rd59;
	cvta.to.global.u64 	%rd9, %rd16;
	cvta.to.global.u64 	%rd10, %rd18;
	cvta.to.global.u64 	%rd11, %rd62;
	cvta.to.global.u64 	%rd12, %rd61;
	mov.b32 	%r35, 0;
	mov.u32 	%r37, %r35;
$L__BB3_5:
	add.s32 	%r9, %r37, %r6;
	ld.global.f32 	%f6, [%rd2];
	mul.wide.u32 	%rd35, %r35, 4;
	add.s64 	%rd36, %rd3, %rd35;
	ld.global.f32 	%f7, [%rd36];
	sub.f32 	%f8, %f6, %f7;
	ld.global.f32 	%f9, [%rd2+4];
	add.s64 	%rd37, %rd4, %rd35;
	ld.global.f32 	%f10, [%rd37];
	sub.f32 	%f11, %f9, %f10;
	abs.f32 	%f12, %f8;
	setp.le.f32 	%p4, %f12, %f2;
	abs.f32 	%f13, %f11;
	setp.le.f32 	%p5, %f13, %f2;
	and.pred  	%p6, %p4, %p5;
	selp.u16 	%rs1, 1, 0, %p6;
	sub.f32 	%f15, %f8, %f4;
	div.rn.f32 	%f16, %f15, %f3;
	selp.u32 	%r23, 1, 0, %p6;
	cvt.rn.f32.u32 	%f17, %r23;
	fma.rn.f32 	%f18, %f16, %f17, 0f3F000000;
	cvt.rmi.s32.f32 	%r24, %f18;
	sub.f32 	%f19, %f11, %f5;
	div.rn.f32 	%f20, %f19, %f3;
	fma.rn.f32 	%f21, %f20, %f17, 0f3F000000;
	cvt.rmi.s32.f32 	%r25, %f21;
	mad.lo.s32 	%r26, %r24, %r16, %r25;
	mul.wide.s32 	%rd38, %r26, 12;
	add.s64 	%rd39, %rd5, %rd38;
	ld.global.f32 	%f1, [%rd39+8];
	add.s32 	%r37, %r37, %r23;
	cvt.s64.s32 	%rd40, %r9;
	add.s64 	%rd41, %rd6, %rd40;
	st.global.u8 	[%rd41], %rs1;
	mul.wide.s32 	%rd42, %r9, 4;
	add.s64 	%rd43, %rd7, %rd42;
	st.global.u32 	[%rd43], %r23;
	not.pred 	%p7, %p6;
	@%p7 bra 	$L__BB3_9;
	setp.ne.s32 	%p8, %r3, 2;
	mul.wide.s32 	%rd44, %r9, 4;
	add.s64 	%rd45, %rd8, %rd44;
	st.global.f32 	[%rd45], %f1;
	add.s64 	%rd46, %rd9, %rd44;
	add.s32 	%r27, %r35, %r5;
	st.global.u32 	[%rd46], %r27;
	setp.ne.s32 	%p9, %r35, 1352;
	or.pred  	%p10, %p8, %p9;
	@%p10 bra 	$L__BB3_8;
	cvt.f64.f32 	%fd1, %f1;
	add.u64 	%rd47, %SP, 0;
	add.u64 	%rd48, %SPL, 0;
	mov.b32 	%r28, 1352;
	st.local.v4.u32 	[%rd48], {%r1, %r2, %r4, %r28};
	mov.b32 	%r29, 2;
	st.local.u32 	[%rd48+16], %r29;
	st.local.f64 	[%rd48+24], %fd1;
	mov.u64 	%rd49, $str$1;
	cvta.global.u64 	%rd50, %rd49;
	{ // callseq 1, 0
	.param .b64 param0;
	st.param.b64 	[param0], %rd50;
	.param .b64 param1;
	st.param.b64 	[param1], %rd47;
	.param .b32 retval0;
	call.uni (retval0), 
	vprintf, 
	(
	param0, 
	param1
	);
	ld.param.b32 	%r30, [retval0];
	} // callseq 1
$L__BB3_8:
	cvt.s64.s32 	%rd51, %r27;
	mul.wide.s32 	%rd52, %r27, 4;
	add.s64 	%rd53, %rd10, %rd52;
	atom.global.add.u32 	%r33, [%rd53], 1;
	add.s64 	%rd54, %rd11, %rd52;
	mov.b32 	%r34, 1;
	st.global.u32 	[%rd54], %r34;
	add.s64 	%rd55, %rd12, %rd51;
	mov.b16 	%rs2, 1;
	st.global.u8 	[%rd55], %rs2;
$L__BB3_9:
	setp.lt.s32 	%p11, %r37, %r15;
	add.s32 	%r35, %r35, 1;
	setp.lt.s32 	%p12, %r35, %r14;
	and.pred  	%p13, %p11, %p12;
	@%p13 bra 	$L__BB3_5;
$L__BB3_10:
	ld.param.u64 	%rd63, [_Z22compute_active_sensorsPfPbPiS1_S1_S1_S0_S1_S1_iiiP5voxelfS_S_fiffP10correction_param_8];
	cvta.to.global.u64 	%rd56, %rd63;
	mul.wide.s32 	%rd57, %r3, 4;
	add.s64 	%rd58, %rd56, %rd57;
	st.global.u32 	[%rd58], %r37;
$L__BB3_11:
	ret;

}
	// .globl	_Z18sensor_voxel_probsPfPiS0_iiS_S_P5voxelS0_S0_fS_S_S_S_fffffiP10correction
.visible .entry _Z18sensor_voxel_probsPfPiS0_iiS_S_P5voxelS0_S0_fS_S_S_S_fffffiP10correction(
	.param .u64 .ptr .align 1 _Z18sensor_voxel_probsPfPiS0_iiS_S_P5voxelS0_S0_fS_S_S_S_fffffiP10correction_param_0,
	.param .u64 .ptr .align 1 _Z18sensor_voxel_probsPfPiS0_iiS_S_P5voxelS0_S0_fS_S_S_S_fffffiP10correction_param_1,
	.param .u64 .ptr .align 1 _Z18sensor_voxel_probsPfPiS0_iiS_S_P5voxelS0_S0_fS_S_S_S_fffffiP10correction_param_2,
	.param .u32 _Z18sensor_voxel_probsPfPiS0_iiS_S_P5voxelS0_S0_fS_S_S_S_fffffiP10correction_param_3,
	.param .u32 _Z18sensor_voxel_probsPfPiS0_iiS_S_P5voxelS0_S0_fS_S_S_S_fffffiP10correction_param_4,
	.param .u64 .ptr .align 1 _Z18sensor_voxel_probsPfPiS0_iiS_S_P5voxelS0_S0_fS_S_S_S_fffffiP10correction_param_5,
	.param .u64 .ptr .align 1 _Z18sensor_voxel_probsPfPiS0_iiS_S_P5voxelS0_S0_fS_S_S_S_fffffiP10correction_param_6,
	.param .u64 .ptr .align 1 _Z18sensor_voxel_probsPfPiS0_iiS_S_P5voxelS0_S0_fS_S_S_S_fffffiP10correction_param_7,
	.param .u64 .ptr .align 1 _Z18sensor_voxel_probsPfPiS0_iiS_S_P5voxelS0_S0_fS_S_S_S_fffffiP10correction_param_8,
	.param .u64 .ptr .align 1 _Z18sensor_voxel_probsPfPiS0_iiS_S_P5voxelS0_S0_fS_S_S_S_fffffiP10correction_param_9,
	.param .f32 _Z18sensor_voxel_probsPfPiS0_iiS_S_P5voxelS0_S0_fS_S_S_S_fffffiP10correction_param_10,
	.param .u64 .ptr .align 1 _Z18sensor_voxel_probsPfPiS0_iiS_S_P5voxelS0_S0_fS_S_S_S_fffffiP10correction_param_11,
	.param .u64 .ptr .align 1 _Z18sensor_voxel_probsPfPiS0_iiS_S_P5voxelS0_S0_fS_S_S_S_fffffiP10correction_param_12,
	.param .u64 .ptr .align 1 _Z18sensor_voxel_probsPfPiS0_iiS_S_P5voxelS0_S0_fS_S_S_S_fffffiP10correction_param_13,
	.param .u64 .ptr .align 1 _Z18sensor_voxel_probsPfPiS0_iiS_S_P5voxelS0_S0_fS_S_S_S_fffffiP10correction_param_14,
	.param .f32 _Z18sensor_voxel_probsPfPiS0_iiS_S_P5voxelS0_S0_fS_S_S_S_fffffiP10correction_param_15,
	.param .f32 _Z18sensor_voxel_probsPfPiS0_iiS_S_P5voxelS0_S0_fS_S_S_S_fffffiP10correction_param_16,
	.param .f32 _Z18sensor_voxel_probsPfPiS0_iiS_S_P5voxelS0_S0_fS_S_S_S_fffffiP10correction_param_17,
	.param .f32 _Z18sensor_voxel_probsPfPiS0_iiS_S_P5voxelS0_S0_fS_S_S_S_fffffiP10correction_param_18,
	.param .f32 _Z18sensor_voxel_probsPfPiS0_iiS_S_P5voxelS0_S0_fS_S_S_S_fffffiP10correction_param_19,
	.param .u32 _Z18sensor_voxel_probsPfPiS0_iiS_S_P5voxelS0_S0_fS_S_S_S_fffffiP10correction_param_20,
	.param .u64 .ptr .align 1 _Z18sensor_voxel_probsPfPiS0_iiS_S_P5voxelS0_S0_fS_S_S_S_fffffiP10correction_param_21
)
{
	.local .align 8 .b8 	__local_depot4[56];
	.reg .b64 	%SP;
	.reg .b64 	%SPL;
	.reg .pred 	%p<40>;
	.reg .b32 	%r<131>;
	.reg .b32 	%f<82>;
	.reg .b64 	%rd<103>;
	.reg .b64 	%fd<11>;

	mov.u64 	%SPL, __local_depot4;
	cvta.local.u64 	%SP, %SPL;
	ld.param.u64 	%rd18, [_Z18sensor_voxel_probsPfPiS0_iiS_S_P5voxelS0_S0_fS_S_S_S_fffffiP10correction_param_0];
	ld.param.u64 	%rd19, [_Z18sensor_voxel_probsPfPiS0_iiS_S_P5voxelS0_S0_fS_S_S_S_fffffiP10correction_param_2];
	ld.param.u32 	%r45, [_Z18sensor_voxel_probsPfPiS0_iiS_S_P5voxelS0_S0_fS_S_S_S_fffffiP10correction_param_3];
	ld.param.u32 	%r47, [_Z18sensor_voxel_probsPfPiS0_iiS_S_P5voxelS0_S0_fS_S_S_S_fffffiP10correction_param_4];
	ld.param.u64 	%rd11, [_Z18sensor_voxel_probsPfPiS0_iiS_S_P5voxelS0_S0_fS_S_S_S_fffffiP10correction_param_6];
	ld.param.u64 	%rd20, [_Z18sensor_voxel_probsPfPiS0_iiS_S_P5voxelS0_S0_fS_S_S_S_fffffiP10correction_param_7];
	ld.param.f32 	%f8, [_Z18sensor_voxel_probsPfPiS0_iiS_S_P5voxelS0_S0_fS_S_S_S_fffffiP10correction_param_10];
	ld.param.u64 	%rd14, [_Z18sensor_voxel_probsPfPiS0_iiS_S_P5voxelS0_S0_fS_S_S_S_fffffiP10correction_param_11];
	ld.param.u64 	%rd15, [_Z18sensor_voxel_probsPfPiS0_iiS_S_P5voxelS0_S0_fS_S_S_S_fffffiP10correction_param_12];
	ld.param.u64 	%rd16, [_Z18sensor_voxel_probsPfPiS0_iiS_S_P5voxelS0_S0_fS_S_S_S_fffffiP10correction_param_13];
	ld.param.u64 	%rd17, [_Z18sensor_voxel_probsPfPiS0_iiS_S_P5voxelS0_S0_fS_S_S_S_fffffiP10correction_param_14];
	ld.param.f32 	%f9, [_Z18sensor_voxel_probsPfPiS0_iiS_S_P5voxelS0_S0_fS_S_S_S_fffffiP10correction_param_15];
	ld.param.f32 	%f10, [_Z18sensor_voxel_probsPfPiS0_iiS_S_P5voxelS0_S0_fS_S_S_S_fffffiP10correction_param_16];
	ld.param.f32 	%f11, [_Z18sensor_voxel_probsPfPiS0_iiS_S_P5voxelS0_S0_fS_S_S_S_fffffiP10correction_param_17];
	ld.param.f32 	%f12, [_Z18sensor_voxel_probsPfPiS0_iiS_S_P5voxelS0_S0_fS_S_S_S_fffffiP10correction_param_18];
	ld.param.f32 	%f13, [_Z18sensor_voxel_probsPfPiS0_iiS_S_P5voxelS0_S0_fS_S_S_S_fffffiP10correction_param_19];
	ld.param.u32 	%r46, [_Z18sensor_voxel_probsPfPiS0_iiS_S_P5voxelS0_S0_fS_S_S_S_fffffiP10correction_param_20];
	ld.param.u64 	%rd21, [_Z18sensor_voxel_probsPfPiS0_iiS_S_P5voxelS0_S0_fS_S_S_S_fffffiP10correction_param_21];
	cvta.to.global.u64 	%rd1, %rd19;
	cvta.to.global.u64 	%rd2, %rd18;
	cvta.to.global.u64 	%rd3, %rd21;
	cvta.to.global.u64 	%rd4, %rd20;
	add.u64 	%rd5, %SPL, 0;
	mov.u32 	%r48, %nctaid.x;
	setp.le.u32 	%p5, %r48, %r47;
	@%p5 bra 	$L__BB4_2;
	mov.u32 	%r49, %ctaid.x;
	shr.u32 	%r120, %r49, 2;
	and.b32  	%r50, %r49, 3;
	mov.u32 	%r51, %ntid.x;
	mov.u32 	%r52, %tid.x;
	mad.lo.s32 	%r119, %r50, %r51, %r52;
	bra.uni 	$L__BB4_3;
$L__BB4_2:
	mov.u32 	%r120, %ctaid.x;
	mov.u32 	%r119, %tid.x;
$L__BB4_3:
	ld.param.u64 	%rd100, [_Z18sensor_voxel_probsPfPiS0_iiS_S_P5voxelS0_S0_fS_S_S_S_fffffiP10correction_param_5];
	cvta.to.global.u64 	%rd23, %rd15;
	mul.wide.u32 	%rd24, %r120, 4;
	add.s64 	%rd25, %rd23, %rd24;
	ld.global.f32 	%f14, [%rd25];
	cvta.to.global.u64 	%rd26, %rd14;
	add.s64 	%rd27, %rd26, %rd24;
	ld.global.f32 	%f1, [%rd27];
	sub.f32 	%f15, %f14, %f1;
	div.rn.f32 	%f16, %f15, %f9;
	add.f32 	%f17, %f16, 0f3F800000;
	cvt.rzi.s32.f32 	%r7, %f17;
	cvta.to.global.u64 	%rd28, %rd17;
	add.s64 	%rd29, %rd28, %rd24;
	ld.global.f32 	%f18, [%rd29];
	cvta.to.global.u64 	%rd30, %rd16;
	add.s64 	%rd31, %rd30, %rd24;
	ld.global.f32 	%f2, [%rd31];
	sub.f32 	%f19, %f18, %f2;
	div.rn.f32 	%f20, %f19, %f10;
	add.f32 	%f21, %f20, 0f3F800000;
	cvt.rzi.s32.f32 	%r8, %f21;
	cvta.to.global.u64 	%rd32, %rd100;
	mul.wide.u32 	%rd33, %r119, 4;
	add.s64 	%rd6, %rd32, %rd33;
	ld.global.f32 	%f3, [%rd6];
	sub.f32 	%f22, %f3, %f8;
	sub.f32 	%f23, %f22, %f1;
	div.rn.f32 	%f24, %f23, %f9;
	cvt.rzi.s32.f32 	%r9, %f24;
	add.f32 	%f25, %f8, %f3;
	sub.f32 	%f26, %f25, %f1;
	div.rn.f32 	%f27, %f26, %f9;
	cvt.rzi.s32.f32 	%r10, %f27;
	cvta.to.global.u64 	%rd34, %rd11;
	add.s64 	%rd7, %rd34, %rd33;
	ld.global.f32 	%f4, [%rd7];
	sub.f32 	%f28, %f4, %f8;
	sub.f32 	%f29, %f28, %f2;
	div.rn.f32 	%f30, %f29, %f10;
	cvt.rzi.s32.f32 	%r11, %f30;
	add.f32 	%f31, %f8, %f4;
	sub.f32 	%f32, %f31, %f2;
	div.rn.f32 	%f33, %f32, %f10;
	cvt.rzi.s32.f32 	%r12, %f33;
	mov.u32 	%r13, %ctaid.x;
	setp.eq.s32 	%p6, %r13, 263;
	mov.u32 	%r14, %tid.x;
	setp.eq.s32 	%p7, %r14, 38;
	and.pred  	%p1, %p6, %p7;
	not.pred 	%p8, %p1;
	@%p8 bra 	$L__BB4_5;
	cvt.f64.f32 	%fd1, %f3;
	cvt.f64.f32 	%fd2, %f4;
	cvt.f64.f32 	%fd3, %f8;
	cvt.f64.f32 	%fd4, %f1;
	cvt.f64.f32 	%fd5, %f2;
	cvt.f64.f32 	%fd6, %f9;
	cvt.f64.f32 	%fd7, %f10;
	st.local.f64 	[%rd5], %fd1;
	st.local.f64 	[%rd5+8], %fd2;
	st.local.f64 	[%rd5+16], %fd3;
	st.local.f64 	[%rd5+24], %fd4;
	st.local.f64 	[%rd5+32], %fd5;
	st.local.f64 	[%rd5+40], %fd6;
	st.local.f64 	[%rd5+48], %fd7;
	mov.u64 	%rd35, $str$2;
	cvta.global.u64 	%rd36, %rd35;
	add.u64 	%rd37, %SP, 0;
	{ // callseq 2, 0
	.param .b64 param0;
	st.param.b64 	[param0], %rd36;
	.param .b64 param1;
	st.param.b64 	[param1], %rd37;
	.param .b32 retval0;
	call.uni (retval0), 
	vprintf, 
	(
	param0, 
	param1
	);
	ld.param.b32 	%r53, [retval0];
	} // callseq 2
	st.local.v2.u32 	[%rd5], {%r9, %r10};
	st.local.v2.u32 	[%rd5+8], {%r11, %r12};
	st.local.v2.u32 	[%rd5+16], {%r7, %r8};
	mov.u64 	%rd38, $str$3;
	cvta.global.u64 	%rd39, %rd38;
	{ // callseq 3, 0
	.param .b64 param0;
	st.param.b64 	[param0], %rd39;
	.param .b64 param1;
	st.param.b64 	[param1], %rd37;
	.param .b32 retval0;
	call.uni (retval0), 
	vprintf, 
	(
	param0, 
	param1
	);
	ld.param.b32 	%r55, [retval0];
	} // callseq 3
$L__BB4_5:
	max.s32 	%r15, %r9, 0;
	setp.lt.s32 	%p9, %r10, %r7;
	add.s32 	%r57, %r7, -1;
	selp.b32 	%r16, %r10, %r57, %p9;
	max.s32 	%r17, %r11, 0;
	setp.lt.s32 	%p10, %r12, %r8;
	add.s32 	%r58, %r8, -1;
	selp.b32 	%r18, %r12, %r58, %p10;
	@%p8 bra 	$L__BB4_7;
	st.local.v2.u32 	[%rd5], {%r15, %r16};
	st.local.v2.u32 	[%rd5+8], {%r17, %r18};
	st.local.v2.u32 	[%rd5+16], {%r7, %r8};
	mov.u64 	%rd40, $str$3;
	cvta.global.u64 	%rd41, %rd40;
	add.u64 	%rd42, %SP, 0;
	{ // callseq 4, 0
	.param .b64 param0;
	st.param.b64 	[param0], %rd41;
	.param .b64 param1;
	st.param.b64 	[param1], %rd42;
	.param .b32 retval0;
	call.uni (retval0), 
	vprintf, 
	(
	param0, 
	param1
	);
	ld.param.b32 	%r59, [retval0];
	} // callseq 4
$L__BB4_7:
	ld.param.u64 	%rd101, [_Z18sensor_voxel_probsPfPiS0_iiS_S_P5voxelS0_S0_fS_S_S_S_fffffiP10correction_param_8];
	cvta.to.global.u64 	%rd43, %rd101;
	mul.wide.u32 	%rd44, %r120, 4;
	add.s64 	%rd45, %rd43, %rd44;
	ld.global.u32 	%r61, [%rd45];
	mad.lo.s32 	%r62, %r15, %r8, %r17;
	add.s32 	%r121, %r62, %r61;
	mad.lo.s32 	%r63, %r16, %r8, %r18;
	add.s32 	%r122, %r63, %r61;
	@%p8 bra 	$L__BB4_9;
	mov.b32 	%r64, 38;
	mov.b32 	%r65, 263;
	st.local.v2.u32 	[%rd5], {%r65, %r64};
	st.local.v2.u32 	[%rd5+8], {%r121, %r122};
	mov.u64 	%rd46, $str$4;
	cvta.global.u64 	%rd47, %rd46;
	add.u64 	%rd48, %SP, 0;
	{ // callseq 5, 0
	.param .b64 param0;
	st.param.b64 	[param0], %rd47;
	.param .b64 param1;
	st.param.b64 	[param1], %rd48;
	.param .b32 retval0;
	call.uni (retval0), 
	vprintf, 
	(
	param0, 
	param1
	);
	ld.param.b32 	%r66, [retval0];
	} // callseq 5
$L__BB4_9:
	setp.gt.s32 	%p13, %r121, %r122;
	@%p13 bra 	$L__BB4_11;
	ld.param.u64 	%rd102, [_Z18sensor_voxel_probsPfPiS0_iiS_S_P5voxelS0_S0_fS_S_S_S_fffffiP10correction_param_9];
	cvta.to.global.u64 	%rd49, %rd102;
	mul.wide.s32 	%rd50, %r121, 4;
	add.s64 	%rd51, %rd49, %rd50;
	ld.global.u32 	%r121, [%rd51];
	mul.wide.s32 	%rd52, %r122, 4;
	add.s64 	%rd53, %rd49, %rd52;
	ld.global.u32 	%r122, [%rd53];
$L__BB4_11:
	ld.param.u64 	%rd99, [_Z18sensor_voxel_probsPfPiS0_iiS_S_P5voxelS0_S0_fS_S_S_S_fffffiP10correction_param_1];
	mad.lo.s32 	%r68, %r120, %r45, %r119;
	cvta.to.global.u64 	%rd54, %rd99;
	mul.wide.s32 	%rd55, %r68, 4;
	add.s64 	%rd56, %rd54, %rd55;
	ld.global.u32 	%r25, [%rd56];
	setp.gt.s32 	%p14, %r121, %r122;
	@%p14 bra 	$L__BB4_34;
	sub.s32 	%r70, %r122, %r121;
	add.s32 	%r26, %r70, 1;
	setp.eq.s32 	%p15, %r122, %r121;
	mov.b32 	%r127, 0;
	mov.u32 	%r129, %r121;
	@%p15 bra 	$L__BB4_28;
	add.s32 	%r125, %r121, 1;
	sub.s32 	%r124, 1, %r121;
	and.b32  	%r72, %r26, -2;
	neg.s32 	%r123, %r72;
	mov.b32 	%r127, 0;
	mov.u64 	%rd60, $str$5;
	add.u64 	%rd62, %SP, 0;
	mov.u64 	%rd63, $str$4;
	mov.u64 	%rd68, $str$6;
$L__BB4_14:
	add.s32 	%r34, %r125, -1;
	mul.wide.s32 	%rd57, %r34, 12;
	add.s64 	%rd8, %rd4, %rd57;
	ld.global.f32 	%f34, [%rd8];
	ld.global.f32 	%f35, [%rd6];
	sub.f32 	%f36, %f34, %f35;
	ld.global.f32 	%f37, [%rd8+4];
	ld.global.f32 	%f38, [%rd7];
	sub.f32 	%f39, %f37, %f38;
	abs.f32 	%f40, %f36;
	setp.le.f32 	%p16, %f40, %f8;
	abs.f32 	%f41, %f39;
	setp.le.f32 	%p17, %f41, %f8;
	and.pred  	%p2, %p16, %p17;
	sub.f32 	%f43, %f36, %f11;
	div.rn.f32 	%f44, %f43, %f13;
	selp.u32 	%r73, 1, 0, %p2;
	cvt.rn.f32.u32 	%f45, %r73;
	fma.rn.f32 	%f46, %f44, %f45, 0f3F000000;
	cvt.rmi.s32.f32 	%r74, %f46;
	sub.f32 	%f47, %f39, %f12;
	div.rn.f32 	%f48, %f47, %f13;
	fma.rn.f32 	%f49, %f48, %f45, 0f3F000000;
	cvt.rmi.s32.f32 	%r75, %f49;
	mad.lo.s32 	%r76, %r74, %r46, %r75;
	mul.wide.s32 	%rd58, %r76, 12;
	add.s64 	%rd59, %rd3, %rd58;
	ld.global.f32 	%f5, [%rd59+8];
	@%p8 bra 	$L__BB4_16;
	mov.b32 	%r77, 38;
	mov.b32 	%r78, 263;
	st.local.v2.u32 	[%rd5], {%r78, %r77};
	st.local.v2.u32 	[%rd5+8], {%r127, %r120};
	st.local.v2.u32 	[%rd5+16], {%r119, %r34};
	cvta.global.u64 	%rd61, %rd60;
	{ // callseq 6, 0
	.param .b64 param0;
	st.param.b64 	[param0], %rd61;
	.param .b64 param1;
	st.param.b64 	[param1], %rd62;
	.param .b32 retval0;
	call.uni (retval0), 
	vprintf, 
	(
	param0, 
	param1
	);
	ld.param.b32 	%r79, [retval0];
	} // callseq 6
	st.local.v2.u32 	[%rd5], {%r78, %r77};
	st.local.v2.u32 	[%rd5+8], {%r121, %r122};
	cvta.global.u64 	%rd64, %rd63;
	{ // callseq 7, 0
	.param .b64 param0;
	st.param.b64 	[param0], %rd64;
	.param .b64 param1;
	st.param.b64 	[param1], %rd62;
	.param .b32 retval0;
	call.uni (retval0), 
	vprintf, 
	(
	param0, 
	param1
	);
	ld.param.b32 	%r81, [retval0];
	} // callseq 7
$L__BB4_16:
	not.pred 	%p19, %p2;
	@%p19 bra 	$L__BB4_20;
	setp.ne.s32 	%p20, %r119, 1352;
	add.s32 	%r83, %r127, %r25;
	mul.wide.s32 	%rd65, %r83, 4;
	add.s64 	%rd66, %rd2, %rd65;
	st.global.f32 	[%rd66], %f5;
	add.s64 	%rd67, %rd1, %rd65;
	st.global.u32 	[%rd67], %r34;
	setp.ne.s32 	%p21, %r124, -1;
	or.pred  	%p22, %p20, %p21;
	@%p22 bra 	$L__BB4_19;
	cvt.f64.f32 	%fd8, %f5;
	st.local.v2.u32 	[%rd5], {%r13, %r14};
	mov.b32 	%r84, 1352;
	st.local.v2.u32 	[%rd5+8], {%r120, %r84};
	mov.b32 	%r85, 2;
	st.local.u32 	[%rd5+16], %r85;
	st.local.f64 	[%rd5+24], %fd8;
	cvta.global.u64 	%rd69, %rd68;
	{ // callseq 8, 0
	.param .b64 param0;
	st.param.b64 	[param0], %rd69;
	.param .b64 param1;
	st.param.b64 	[param1], %rd62;
	.param .b32 retval0;
	call.uni (retval0), 
	vprintf, 
	(
	param0, 
	param1
	);
	ld.param.b32 	%r86, [retval0];
	} // callseq 8
$L__BB4_19:
	add.s32 	%r127, %r127, 1;
$L__BB4_20:
	ld.global.f32 	%f50, [%rd8+12];
	ld.global.f32 	%f51, [%rd6];
	sub.f32 	%f52, %f50, %f51;
	ld.global.f32 	%f53, [%rd8+16];
	ld.global.f32 	%f54, [%rd7];
	sub.f32 	%f55, %f53, %f54;
	abs.f32 	%f56, %f52;
	setp.le.f32 	%p23, %f56, %f8;
	abs.f32 	%f57, %f55;
	setp.le.f32 	%p24, %f57, %f8;
	and.pred  	%p3, %p23, %p24;
	sub.f32 	%f59, %f52, %f11;
	div.rn.f32 	%f60, %f59, %f13;
	selp.u32 	%r88, 1, 0, %p3;
	cvt.rn.f32.u32 	%f61, %r88;
	fma.rn.f32 	%f62, %f60, %f61, 0f3F000000;
	cvt.rmi.s32.f32 	%r89, %f62;
	sub.f32 	%f63, %f55, %f12;
	div.rn.f32 	%f64, %f63, %f13;
	fma.rn.f32 	%f65, %f64, %f61, 0f3F000000;
	cvt.rmi.s32.f32 	%r90, %f65;
	mad.lo.s32 	%r91, %r89, %r46, %r90;
	mul.wide.s32 	%rd71, %r91, 12;
	add.s64 	%rd72, %rd3, %rd71;
	ld.global.f32 	%f6, [%rd72+8];
	@%p8 bra 	$L__BB4_22;
	mov.b32 	%r92, 38;
	mov.b32 	%r93, 263;
	st.local.v2.u32 	[%rd5], {%r93, %r92};
	st.local.v2.u32 	[%rd5+8], {%r127, %r120};
	st.local.v2.u32 	[%rd5+16], {%r119, %r125};
	cvta.global.u64 	%rd74, %rd60;
	{ // callseq 9, 0
	.param .b64 param0;
	st.param.b64 	[param0], %rd74;
	.param .b64 param1;
	st.param.b64 	[param1], %rd62;
	.param .b32 retval0;
	call.uni (retval0), 
	vprintf, 
	(
	param0, 
	param1
	);
	ld.param.b32 	%r94, [retval0];
	} // callseq 9
	st.local.v2.u32 	[%rd5], {%r93, %r92};
	st.local.v2.u32 	[%rd5+8], {%r121, %r122};
	cvta.global.u64 	%rd77, %rd63;
	{ // callseq 10, 0
	.param .b64 param0;
	st.param.b64 	[param0], %rd77;
	.param .b64 param1;
	st.param.b64 	[param1], %rd62;
	.param .b32 retval0;
	call.uni (retval0), 
	vprintf, 
	(
	param0, 
	param1
	);
	ld.param.b32 	%r96, [retval0];
	} // callseq 10
$L__BB4_22:
	not.pred 	%p26, %p3;
	@%p26 bra 	$L__BB4_26;
	setp.ne.s32 	%p27, %r119, 1352;
	add.s32 	%r98, %r127, %r25;
	mul.wide.s32 	%rd78, %r98, 4;
	add.s64 	%rd79, %rd2, %rd78;
	st.global.f32 	[%rd79], %f6;
	add.s64 	%rd80, %rd1, %rd78;
	st.global.u32 	[%rd80], %r125;
	setp.ne.s32 	%p28, %r125, 2;
	or.pred  	%p29, %p27, %p28;
	@%p29 bra 	$L__BB4_25;
	cvt.f64.f32 	%fd9, %f6;
	st.local.v2.u32 	[%rd5], {%r13, %r14};
	mov.b32 	%r99, 1352;
	st.local.v2.u32 	[%rd5+8], {%r120, %r99};
	mov.b32 	%r100, 2;
	st.local.u32 	[%rd5+16], %r100;
	st.local.f64 	[%rd5+24], %fd9;
	cvta.global.u64 	%rd82, %rd68;
	{ // callseq 11, 0
	.param .b64 param0;
	st.param.b64 	[param0], %rd82;
	.param .b64 param1;
	st.param.b64 	[param1], %rd62;
	.param .b32 retval0;
	call.uni (retval0), 
	vprintf, 
	(
	param0, 
	param1
	);
	ld.param.b32 	%r101, [retval0];
	} // callseq 11
$L__BB4_25:
	add.s32 	%r127, %r127, 1;
$L__BB4_26:
	add.s32 	%r125, %r125, 2;
	add.s32 	%r124, %r124, -2;
	add.s32 	%r123, %r123, 2;
	setp.ne.s32 	%p30, %r123, 0;
	@%p30 bra 	$L__BB4_14;
	add.s32 	%r129, %r125, -1;
$L__BB4_28:
	and.b32  	%r103, %r26, 1;
	setp.eq.b32 	%p31, %r103, 1;
	not.pred 	%p32, %p31;
	@%p32 bra 	$L__BB4_34;
	mul.wide.s32 	%rd84, %r129, 12;
	add.s64 	%rd85, %rd4, %rd84;
	ld.global.f32 	%f66, [%rd85];
	ld.global.f32 	%f67, [%rd6];
	sub.f32 	%f68, %f66, %f67;
	ld.global.f32 	%f69, [%rd85+4];
	ld.global.f32 	%f70, [%rd7];
	sub.f32 	%f71, %f69, %f70;
	abs.f32 	%f72, %f68;
	setp.le.f32 	%p33, %f72, %f8;
	abs.f32 	%f73, %f71;
	setp.le.f32 	%p34, %f73, %f8;
	and.pred  	%p4, %p33, %p34;
	sub.f32 	%f75, %f68, %f11;
	div.rn.f32 	%f76, %f75, %f13;
	selp.u32 	%r104, 1, 0, %p4;
	cvt.rn.f32.u32 	%f77, %r104;
	fma.rn.f32 	%f78, %f76, %f77, 0f3F000000;
	cvt.rmi.s32.f32 	%r105, %f78;
	sub.f32 	%f79, %f71, %f12;
	div.rn.f32 	%f80, %f79, %f13;
	fma.rn.f32 	%f81, %f80, %f77, 0f3F000000;
	cvt.rmi.s32.f32 	%r106, %f81;
	mad.lo.s32 	%r107, %r105, %r46, %r106;
	mul.wide.s32 	%rd86, %r107, 12;
	add.s64 	%rd87, %rd3, %rd86;
	ld.global.f32 	%f7, [%rd87+8];
	@%p8 bra 	$L__BB4_31;
	mov.b32 	%r108, 38;
	mov.b32 	%r109, 263;
	st.local.v2.u32 	[%rd5], {%r109, %r108};
	st.local.v2.u32 	[%rd5+8], {%r127, %r120};
	st.local.v2.u32 	[%rd5+16], {%r119, %r129};
	mov.u64 	%rd88, $str$5;
	cvta.global.u64 	%rd89, %rd88;
	add.u64 	%rd90, %SP, 0;
	{ // callseq 12, 0
	.param .b64 param0;
	st.param.b64 	[param0], %rd89;
	.param .b64 param1;
	st.param.b64 	[param1], %rd90;
	.param .b32 retval0;
	call.uni (retval0), 
	vprintf, 
	(
	param0, 
	param1
	);
	ld.param.b32 	%r110, [retval0];
	} // callseq 12
	st.local.v2.u32 	[%rd5], {%r109, %r108};
	st.local.v2.u32 	[%rd5+8], {%r121, %r122};
	mov.u64 	%rd91, $str$4;
	cvta.global.u64 	%rd92, %rd91;
	{ // callseq 13, 0
	.param .b64 param0;
	st.param.b64 	[param0], %rd92;
	.param .b64 param1;
	st.param.b64 	[param1], %rd90;
	.param .b32 retval0;
	call.uni (retval0), 
	vprintf, 
	(
	param0, 
	param1
	);
	ld.param.b32 	%r112, [retval0];
	} // callseq 13
$L__BB4_31:
	not.pred 	%p36, %p4;
	@%p36 bra 	$L__BB4_34;
	setp.ne.s32 	%p37, %r119, 1352;
	add.s32 	%r114, %r127, %r25;
	mul.wide.s32 	%rd93, %r114, 4;
	add.s64 	%rd94, %rd2, %rd93;
	st.global.f32 	[%rd94], %f7;
	add.s64 	%rd95, %rd1, %rd93;
	st.global.u32 	[%rd95], %r129;
	setp.ne.s32 	%p38, %r129, 2;
	or.pred  	%p39, %p37, %p38;
	@%p39 bra 	$L__BB4_34;
	cvt.f64.f32 	%fd10, %f7;
	st.local.v2.u32 	[%rd5], {%r13, %r14};
	mov.b32 	%r115, 1352;
	st.local.v2.u32 	[%rd5+8], {%r120, %r115};
	mov.b32 	%r116, 2;
	st.local.u32 	[%rd5+16], %r116;
	st.local.f64 	[%rd5+24], %fd10;
	mov.u64 	%rd96, $str$6;
	cvta.global.u64 	%rd97, %rd96;
	add.u64 	%rd98, %SP, 0;
	{ // callseq 14, 0
	.param .b64 param0;
	st.param.b64 	[param0], %rd97;
	.param .b64 param1;
	st.param.b64 	[param1], %rd98;
	.param .b32 retval0;
	call.uni (retval0), 
	vprintf, 
	(
	param0, 
	param1
	);
	ld.param.b32 	%r117, [retval0];
	} // callseq 14
$L__BB4_34:
	ret;

}
	// .globl	_Z14compact_slicesPiS_S_i
.visible .entry _Z14compact_slicesPiS_S_i(
	.param .u64 .ptr .align 1 _Z14compact_slicesPiS_S_i_param_0,
	.param .u64 .ptr .align 1 _Z14compact_slicesPiS_S_i_param_1,
	.param .u64 .ptr .align 1 _Z14compact_slicesPiS_S_i_param_2,
	.param .u32 _Z14compact_slicesPiS_S_i_param_3
)
{
	.reg .b32 	%r<6>;
	.reg .b64 	%rd<12>;

	ld.param.u64 	%rd1, [_Z14compact_slicesPiS_S_i_param_0];
	ld.param.u64 	%rd2, [_Z14compact_slicesPiS_S_i_param_1];
	ld.param.u64 	%rd3, [_Z14compact_slicesPiS_S_i_param_2];
	ld.param.u32 	%r1, [_Z14compact_slicesPiS_S_i_param_3];
	cvta.to.global.u64 	%rd4, %rd1;
	cvta.to.global.u64 	%rd5, %rd3;
	cvta.to.global.u64 	%rd6, %rd2;
	mov.u32 	%r2, %tid.x;
	mul.wide.u32 	%rd7, %r2, 4;
	add.s64 	%rd8, %rd6, %rd7;
	ld.global.u32 	%r3, [%rd8];
	mul.lo.s32 	%r4, %r3, %r1;
	mul.wide.s32 	%rd9, %r4, 4;
	add.s64 	%rd10, %rd5, %rd9;
	ld.global.u32 	%r5, [%rd10];
	add.s64 	%rd11, %rd4, %rd7;
	st.global.u32 	[%rd11], %r5;
	ret;

}
	// .globl	_Z13compact_probsPfS_S_PiS0_S0_S0_PbiiiS_
.visible .entry _Z13compact_probsPfS_S_PiS0_S0_S0_PbiiiS_(
	.param .u64 .ptr .align 1 _Z13compact_probsPfS_S_PiS0_S0_S0_PbiiiS__param_0,
	.param .u64 .ptr .align 1 _Z13compact_probsPfS_S_PiS0_S0_S0_PbiiiS__param_1,
	.param .u64 .ptr .align 1 _Z13compact_probsPfS_S_PiS0_S0_S0_PbiiiS__param_2,
	.param .u64 .ptr .align 1 _Z13compact_probsPfS_S_PiS0_S0_S0_PbiiiS__param_3,
	.param .u64 .ptr .align 1 _Z13compact_probsPfS_S_PiS0_S0_S0_PbiiiS__param_4,
	.param .u64 .ptr .align 1 _Z13compact_probsPfS_S_PiS0_S0_S0_PbiiiS__param_5,
	.param .u64 .ptr .align 1 _Z13compact_probsPfS_S_PiS0_S0_S0_PbiiiS__param_6,
	.param .u64 .ptr .align 1 _Z13compact_probsPfS_S_PiS0_S0_S0_PbiiiS__param_7,
	.param .u32 _Z13compact_probsPfS_S_PiS0_S0_S0_PbiiiS__param_8,
	.param .u32 _Z13compact_probsPfS_S_PiS0_S0_S0_PbiiiS__param_9,
	.param .u32 _Z13compact_probsPfS_S_PiS0_S0_S0_PbiiiS__param_10,
	.param .u64 .ptr .align 1 _Z13compact_probsPfS_S_PiS0_S0_S0_PbiiiS__param_11
)
{
	.reg .pred 	%p<16>;
	.reg .b16 	%rs<6>;
	.reg .b32 	%r<59>;
	.reg .b32 	%f<20>;
	.reg .b64 	%rd<96>;

	ld.param.u64 	%rd10, [_Z13compact_probsPfS_S_PiS0_S0_S0_PbiiiS__param_1];
	ld.param.u64 	%rd11, [_Z13compact_probsPfS_S_PiS0_S0_S0_PbiiiS__param_2];
	ld.param.u64 	%rd12, [_Z13compact_probsPfS_S_PiS0_S0_S0_PbiiiS__param_3];
	ld.param.u64 	%rd13, [_Z13compact_probsPfS_S_PiS0_S0_S0_PbiiiS__param_4];
	ld.param.u64 	%rd14, [_Z13compact_probsPfS_S_PiS0_S0_S0_PbiiiS__param_7];
	ld.param.u32 	%r29, [_Z13compact_probsPfS_S_PiS0_S0_S0_PbiiiS__param_8];
	ld.param.u64 	%rd15, [_Z13compact_probsPfS_S_PiS0_S0_S0_PbiiiS__param_11];
	cvta.to.global.u64 	%rd1, %rd11;
	cvta.to.global.u64 	%rd2, %rd15;
	cvta.to.global.u64 	%rd3, %rd13;
	cvta.to.global.u64 	%rd4, %rd10;
	cvta.to.global.u64 	%rd5, %rd12;
	cvta.to.global.u64 	%rd6, %rd14;
	cvt.rn.f32.s32 	%f1, %r29;
	mov.u32 	%r1, %ntid.x;
	mov.u32 	%r30, %nctaid.x;
	mul.lo.s32 	%r31, %r1, %r30;
	cvt.rn.f32.u32 	%f2, %r31;
	div.rn.f32 	%f3, %f1, %f2;
	cvt.rpi.f32.f32 	%f4, %f3;
	cvt.rzi.s32.f32 	%r2, %f4;
	mov.u32 	%r3, %ctaid.x;
	mul.lo.s32 	%r4, %r2, %r3;
	setp.lt.s32 	%p1, %r2, 1;
	@%p1 bra 	$L__BB6_22;
	and.b32  	%r5, %r2, 3;
	setp.lt.u32 	%p2, %r2, 4;
	mov.b32 	%r56, 0;
	@%p2 bra 	$L__BB6_16;
	and.b32  	%r56, %r2, 2147483644;
	neg.s32 	%r55, %r56;
	mad.lo.s32 	%r33, %r1, %r4, %r1;
	mov.u32 	%r34, %tid.x;
	add.s32 	%r54, %r34, %r33;
	add.s32 	%r35, %r4, 2;
	mad.lo.s32 	%r53, %r1, %r35, %r34;
	add.s32 	%r36, %r4, 3;
	mad.lo.s32 	%r52, %r1, %r36, %r34;
	mul.lo.s32 	%r37, %r2, %r1;
	mad.lo.s32 	%r51, %r37, %r3, %r34;
$L__BB6_3:
	setp.ge.s32 	%p3, %r51, %r29;
	@%p3 bra 	$L__BB6_6;
	cvt.s64.s32 	%rd16, %r51;
	add.s64 	%rd17, %rd6, %rd16;
	ld.global.u8 	%rs1, [%rd17];
	setp.eq.s16 	%p4, %rs1, 0;
	@%p4 bra 	$L__BB6_6;
	ld.param.u64 	%rd91, [_Z13compact_probsPfS_S_PiS0_S0_S0_PbiiiS__param_6];
	ld.param.u64 	%rd86, [_Z13compact_probsPfS_S_PiS0_S0_S0_PbiiiS__param_0];
	cvta.to.global.u64 	%rd18, %rd91;
	mul.wide.s32 	%rd19, %r51, 4;
	add.s64 	%rd20, %rd18, %rd19;
	ld.global.u32 	%r38, [%rd20];
	cvta.to.global.u64 	%rd21, %rd86;
	add.s64 	%rd22, %rd21, %rd19;
	ld.global.f32 	%f5, [%rd22];
	add.s64 	%rd23, %rd5, %rd19;
	ld.global.u32 	%r39, [%rd23];
	mul.wide.s32 	%rd24, %r38, 4;
	add.s64 	%rd25, %rd4, %rd24;
	st.global.f32 	[%rd25], %f5;
	add.s64 	%rd26, %rd3, %rd24;
	st.global.u32 	[%rd26], %r39;
	mul.wide.s32 	%rd27, %r39, 4;
	add.s64 	%rd28, %rd2, %rd27;
	ld.global.f32 	%f6, [%rd28];
	mul.f32 	%f7, %f5, %f6;
	add.s64 	%rd29, %rd1, %rd24;
	st.global.f32 	[%rd29], %f7;
$L__BB6_6:
	setp.ge.s32 	%p5, %r54, %r29;
	@%p5 bra 	$L__BB6_9;
	cvt.s64.s32 	%rd30, %r54;
	add.s64 	%rd31, %rd6, %rd30;
	ld.global.u8 	%rs2, [%rd31];
	setp.eq.s16 	%p6, %rs2, 0;
	@%p6 bra 	$L__BB6_9;
	ld.param.u64 	%rd92, [_Z13compact_probsPfS_S_PiS0_S0_S0_PbiiiS__param_6];
	ld.param.u64 	%rd87, [_Z13compact_probsPfS_S_PiS0_S0_S0_PbiiiS__param_0];
	cvta.to.global.u64 	%rd32, %rd92;
	mul.wide.s32 	%rd33, %r54, 4;
	add.s64 	%rd34, %rd32, %rd33;
	ld.global.u32 	%r40, [%rd34];
	cvta.to.global.u64 	%rd35, %rd87;
	add.s64 	%rd36, %rd35, %rd33;
	ld.global.f32 	%f8, [%rd36];
	add.s64 	%rd37, %rd5, %rd33;
	ld.global.u32 	%r41, [%rd37];
	mul.wide.s32 	%rd38, %r40, 4;
	add.s64 	%rd39, %rd4, %rd38;
	st.global.f32 	[%rd39], %f8;
	add.s64 	%rd40, %rd3, %rd38;
	st.global.u32 	[%rd40], %r41;
	mul.wide.s32 	%rd41, %r41, 4;
	add.s64 	%rd42, %rd2, %rd41;
	ld.global.f32 	%f9, [%rd42];
	mul.f32 	%f10, %f8, %f9;
	add.s64 	%rd43, %rd1, %rd38;
	st.global.f32 	[%rd43], %f10;
$L__BB6_9:
	setp.ge.s32 	%p7, %r53, %r29;
	@%p7 bra 	$L__BB6_12;
	cvt.s64.s32 	%rd44, %r53;
	add.s64 	%rd45, %rd6, %rd44;
	ld.global.u8 	%rs3, [%rd45];
	setp.eq.s16 	%p8, %rs3, 0;
	@%p8 bra 	$L__BB6_12;
	ld.param.u64 	%rd93, [_Z13compact_probsPfS_S_PiS0_S0_S0_PbiiiS__param_6];
	ld.param.u64 	%rd88, [_Z13compact_probsPfS_S_PiS0_S0_S0_PbiiiS__param_0];
	cvta.to.global.u64 	%rd46, %rd93;
	mul.wide.s32 	%rd47, %r53, 4;
	add.s64 	%rd48, %rd46, %rd47;
	ld.global.u32 	%r42, [%rd48];
	cvta.to.global.u64 	%rd49, %rd88;
	add.s64 	%rd50, %rd49, %rd47;
	ld.global.f32 	%f11, [%rd50];
	add.s64 	%rd51, %rd5, %rd47;
	ld.global.u32 	%r43, [%rd51];
	mul.wide.s32 	%rd52, %r42, 4;
	add.s64 	%rd53, %rd4, %rd52;
	st.global.f32 	[%rd53], %f11;
	add.s64 	%rd54, %rd3, %rd52;
	st.global.u32 	[%rd54], %r43;
	mul.wide.s32 	%rd55, %r43, 4;
	add.s64 	%rd56, %rd2, %rd55;
	ld.global.f32 	%f12, [%rd56];
	mul.f32 	%f13, %f11, %f12;
	add.s64 	%rd57, %rd1, %rd52;
	st.global.f32 	[%rd57], %f13;
$L__BB6_12:
	setp.ge.s32 	%p9, %r52, %r29;
	@%p9 bra 	$L__BB6_15;
	cvt.s64.s32 	%rd58, %r52;
	add.s64 	%rd59, %rd6, %rd58;
	ld.global.u8 	%rs4, [%rd59];
	setp.eq.s16 	%p10, %rs4, 0;
	@%p10 bra 	$L__BB6_15;
	ld.param.u64 	%rd94, [_Z13compact_probsPfS_S_PiS0_S0_S0_PbiiiS__param_6];
	ld.param.u64 	%rd89, [_Z13compact_probsPfS_S_PiS0_S0_S0_PbiiiS__param_0];
	cvta.to.global.u64 	%rd60, %rd94;
	mul.wide.s32 	%rd61, %r52, 4;
	add.s64 	%rd62, %rd60, %rd61;
	ld.global.u32 	%r44, [%rd62];
	cvta.to.global.u64 	%rd63, %rd89;
	add.s64 	%rd64, %rd63, %rd61;
	ld.global.f32 	%f14, [%rd64];
	add.s64 	%rd65, %rd5, %rd61;
	ld.global.u32 	%r45, [%rd65];
	mul.wide.s32 	%rd66, %r44, 4;
	add.s64 	%rd67, %rd4, %rd66;
	st.global.f32 	[%rd67], %f14;
	add.s64 	%rd68, %rd3, %rd66;
	st.global.u32 	[%rd68], %r45;
	mul.wide.s32 	%rd69, %r45, 4;
	add.s64 	%rd70, %rd2, %rd69;
	ld.global.f32 	%f15, [%rd70];
	mul.f32 	%f16, %f14, %f15;
	add.s64 	%rd71, %rd1, %rd66;
	st.global.f32 	[%rd71], %f16;
$L__BB6_15:
	add.s32 	%r55, %r55, 4;
	shl.b32 	%r46, %r1, 2;
	add.s32 	%r54, %r54, %r46;
	add.s32 	%r53, %r53, %r46;
	add.s32 	%r52, %r52, %r46;
	add.s32 	%r51, %r51, %r46;
	setp.ne.s32 	%p11, %r55, 0;
	@%p11 bra 	$L__BB6_3;
$L__BB6_16:
	setp.eq.s32 	%p12, %r5, 0;
	@%p12 bra 	$L__BB6_22;
	add.s32 	%r47, %r56, %r4;
	mov.u32 	%r48, %tid.x;
	mad.lo.s32 	%r58, %r1, %r47, %r48;
	neg.s32 	%r57, %r5;
$L__BB6_18:
	.pragma "nounroll";
	setp.ge.s32 	%p13, %r58, %r29;
	@%p13 bra 	$L__BB6_21;
	cvt.s64.s32 	%rd7, %r58;
	add.s64 	%rd72, %rd6, %rd7;
	ld.global.u8 	%rs5, [%rd72];
	setp.eq.s16 	%p14, %rs5, 0;
	@%p14 bra 	$L__BB6_21;
	ld.param.u64 	%rd95, [_Z13compact_probsPfS_S_PiS0_S0_S0_PbiiiS__param_6];
	ld.param.u64 	%rd90, [_Z13compact_probsPfS_S_PiS0_S0_S0_PbiiiS__param_0];
	cvta.to.global.u64 	%rd73, %rd95;
	shl.b64 	%rd74, %rd7, 2;
	add.s64 	%rd75, %rd73, %rd74;
	ld.global.u32 	%r49, [%rd75];
	cvta.to.global.u64 	%rd76, %rd90;
	mul.wide.s32 	%rd77, %r58, 4;
	add.s64 	%rd78, %rd76, %rd77;
	ld.global.f32 	%f17, [%rd78];
	add.s64 	%rd79, %rd5, %rd77;
	ld.global.u32 	%r50, [%rd79];
	mul.wide.s32 	%rd80, %r49, 4;
	add.s64 	%rd81, %rd4, %rd80;
	st.global.f32 	[%rd81], %f17;
	add.s64 	%rd82, %rd3, %rd80;
	st.global.u32 	[%rd82], %r50;
	mul.wide.s32 	%rd83, %r50, 4;
	add.s64 	%rd84, %rd2, %rd83;
	ld.global.f32 	%f18, [%rd84];
	mul.f32 	%f19, %f17, %f18;
	add.s64 	%rd85, %rd1, %rd80;
	st.global.f32 	[%rd85], %f19;
$L__BB6_21:
	add.s32 	%r58, %r58, %r1;
	add.s32 	%r57, %r57, 1;
	setp.ne.s32 	%p15, %r57, 0;
	@%p15 bra 	$L__BB6_18;
$L__BB6_22:
	ret;

}
	// .globl	_Z20compact_sensor_startPiS_S_S_Pbi
.visible .entry _Z20compact_sensor_startPiS_S_S_Pbi(
	.param .u64 .ptr .align 1 _Z20compact_sensor_startPiS_S_S_Pbi_param_0,
	.param .u64 .ptr .align 1 _Z20compact_sensor_startPiS_S_S_Pbi_param_1,
	.param .u64 .ptr .align 1 _Z20compact_sensor_startPiS_S_S_Pbi_param_2,
	.param .u64 .ptr .align 1 _Z20compact_sensor_startPiS_S_S_Pbi_param_3,
	.param .u64 .ptr .align 1 _Z20compact_sensor_startPiS_S_S_Pbi_param_4,
	.param .u32 _Z20compact_sensor_startPiS_S_S_Pbi_param_5
)
{
	.reg .pred 	%p<17>;
	.reg .b16 	%rs<6>;
	.reg .b32 	%r<62>;
	.reg .b32 	%f<5>;
	.reg .b64 	%rd<62>;

	ld.param.u64 	%rd11, [_Z20compact_sensor_startPiS_S_S_Pbi_param_0];
	ld.param.u64 	%rd12, [_Z20compact_sensor_startPiS_S_S_Pbi_param_1];
	ld.param.u64 	%rd13, [_Z20compact_sensor_startPiS_S_S_Pbi_param_2];
	ld.param.u64 	%rd14, [_Z20compact_sensor_startPiS_S_S_Pbi_param_3];
	ld.param.u64 	%rd15, [_Z20compact_sensor_startPiS_S_S_Pbi_param_4];
	ld.param.u32 	%r31, [_Z20compact_sensor_startPiS_S_S_Pbi_param_5];
	cvta.to.global.u64 	%rd1, %rd15;
	cvta.to.global.u64 	%rd2, %rd13;
	cvta.to.global.u64 	%rd3, %rd12;
	cvta.to.global.u64 	%rd4, %rd11;
	cvta.to.global.u64 	%rd5, %rd14;
	cvt.rn.f32.s32 	%f1, %r31;
	mov.u32 	%r1, %ntid.x;
	mov.u32 	%r32, %nctaid.x;
	mul.lo.s32 	%r33, %r1, %r32;
	cvt.rn.f32.u32 	%f2, %r33;
	div.rn.f32 	%f3, %f1, %f2;
	cvt.rpi.f32.f32 	%f4, %f3;
	cvt.rzi.s32.f32 	%r2, %f4;
	mov.u32 	%r3, %ctaid.x;
	mul.lo.s32 	%r4, %r2, %r3;
	mov.u32 	%r5, %tid.x;
	or.b32  	%r34, %r5, %r3;
	setp.ne.s32 	%p1, %r34, 0;
	@%p1 bra 	$L__BB7_2;
	add.s32 	%r35, %r31, -1;
	mul.wide.s32 	%rd16, %r31, 4;
	add.s64 	%rd17, %rd5, %rd16;
	ld.global.u32 	%r36, [%rd17+-4];
	add.s64 	%rd18, %rd4, %rd16;
	ld.global.u32 	%r37, [%rd18+-4];
	mul.wide.s32 	%rd19, %r36, 4;
	add.s64 	%rd20, %rd3, %rd19;
	st.global.u32 	[%rd20], %r37;
	add.s64 	%rd21, %rd2, %rd19;
	st.global.u32 	[%rd21], %r35;
$L__BB7_2:
	setp.lt.s32 	%p2, %r2, 1;
	@%p2 bra 	$L__BB7_24;
	and.b32  	%r6, %r2, 3;
	setp.lt.u32 	%p3, %r2, 4;
	mov.b32 	%r59, 0;
	@%p3 bra 	$L__BB7_18;
	and.b32  	%r59, %r2, 2147483644;
	neg.s32 	%r58, %r59;
	mad.lo.s32 	%r39, %r1, %r4, %r1;
	add.s32 	%r57, %r5, %r39;
	shl.b32 	%r10, %r1, 2;
	add.s32 	%r40, %r4, 2;
	mad.lo.s32 	%r56, %r1, %r40, %r5;
	add.s32 	%r41, %r4, 3;
	mad.lo.s32 	%r55, %r1, %r41, %r5;
	mul.lo.s32 	%r42, %r2, %r1;
	mad.lo.s32 	%r54, %r42, %r3, %r5;
$L__BB7_5:
	setp.ge.s32 	%p4, %r54, %r31;
	@%p4 bra 	$L__BB7_8;
	cvt.s64.s32 	%rd6, %r54;
	add.s64 	%rd22, %rd1, %rd6;
	ld.global.u8 	%rs1, [%rd22];
	setp.eq.s16 	%p5, %rs1, 0;
	@%p5 bra 	$L__BB7_8;
	shl.b64 	%rd23, %rd6, 2;
	add.s64 	%rd24, %rd5, %rd23;
	ld.global.u32 	%r43, [%rd24];
	mul.wide.s32 	%rd25, %r54, 4;
	add.s64 	%rd26, %rd4, %rd25;
	ld.global.u32 	%r44, [%rd26];
	mul.wide.s32 	%rd27, %r43, 4;
	add.s64 	%rd28, %rd3, %rd27;
	st.global.u32 	[%rd28], %r44;
	add.s64 	%rd29, %rd2, %rd27;
	st.global.u32 	[%rd29], %r54;
$L__BB7_8:
	setp.ge.s32 	%p6, %r57, %r31;
	@%p6 bra 	$L__BB7_11;
	cvt.s64.s32 	%rd7, %r57;
	add.s64 	%rd30, %rd1, %rd7;
	ld.global.u8 	%rs2, [%rd30];
	setp.eq.s16 	%p7, %rs2, 0;
	@%p7 bra 	$L__BB7_11;
	shl.b64 	%rd31, %rd7, 2;
	add.s64 	%rd32, %rd5, %rd31;
	ld.global.u32 	%r45, [%rd32];
	mul.wide.s32 	%rd33, %r57, 4;
	add.s64 	%rd34, %rd4, %rd33;
	ld.global.u32 	%r46, [%rd34];
	mul.wide.s32 	%rd35, %r45, 4;
	add.s64 	%rd36, %rd3, %rd35;
	st.global.u32 	[%rd36], %r46;
	add.s64 	%rd37, %rd2, %rd35;
	st.global.u32 	[%rd37], %r57;
$L__BB7_11:
	setp.ge.s32 	%p8, %r56, %r31;
	@%p8 bra 	$L__BB7_14;
	cvt.s64.s32 	%rd8, %r56;
	add.s64 	%rd38, %rd1, %rd8;
	ld.global.u8 	%rs3, [%rd38];
	setp.eq.s16 	%p9, %rs3, 0;
	@%p9 bra 	$L__BB7_14;
	shl.b64 	%rd39, %rd8, 2;
	add.s64 	%rd40, %rd5, %rd39;
	ld.global.u32 	%r47, [%rd40];
	mul.wide.s32 	%rd41, %r56, 4;
	add.s64 	%rd42, %rd4, %rd41;
	ld.global.u32 	%r48, [%rd42];
	mul.wide.s32 	%rd43, %r47, 4;
	add.s64 	%rd44, %rd3, %rd43;
	st.global.u32 	[%rd44], %r48;
	add.s64 	%rd45, %rd2, %rd43;
	st.global.u32 	[%rd45], %r56;
$L__BB7_14:
	setp.ge.s32 	%p10, %r55, %r31;
	@%p10 bra 	$L__BB7_17;
	cvt.s64.s32 	%rd9, %r55;
	add.s64 	%rd46, %rd1, %rd9;
	ld.global.u8 	%rs4, [%rd46];
	setp.eq.s16 	%p11, %rs4, 0;
	@%p11 bra 	$L__BB7_17;
	shl.b64 	%rd47, %rd9, 2;
	add.s64 	%rd48, %rd5, %rd47;
	ld.global.u32 	%r49, [%rd48];
	mul.wide.s32 	%rd49, %r55, 4;
	add.s64 	%rd50, %rd4, %rd49;
	ld.global.u32 	%r50, [%rd50];
	mul.wide.s32 	%rd51, %r49, 4;
	add.s64 	%rd52, %rd3, %rd51;
	st.global.u32 	[%rd52], %r50;
	add.s64 	%rd53, %rd2, %rd51;
	st.global.u32 	[%rd53], %r55;
$L__BB7_17:
	add.s32 	%r58, %r58, 4;
	add.s32 	%r57, %r57, %r10;
	add.s32 	%r56, %r56, %r10;
	add.s32 	%r55, %r55, %r10;
	add.s32 	%r54, %r54, %r10;
	setp.ne.s32 	%p12, %r58, 0;
	@%p12 bra 	$L__BB7_5;
$L__BB7_18:
	setp.eq.s32 	%p13, %r6, 0;
	@%p13 bra 	$L__BB7_24;
	add.s32 	%r51, %r59, %r4;
	mad.lo.s32 	%r61, %r1, %r51, %r5;
	neg.s32 	%r60, %r6;
$L__BB7_20:
	.pragma "nounroll";
	setp.ge.s32 	%p14, %r61, %r31;
	@%p14 bra 	$L__BB7_23;
	cvt.s64.s32 	%rd10, %r61;
	add.s64 	%rd54, %rd1, %rd10;
	ld.global.u8 	%rs5, [%rd54];
	setp.eq.s16 	%p15, %rs5, 0;
	@%p15 bra 	$L__BB7_23;
	shl.b64 	%rd55, %rd10, 2;
	add.s64 	%rd56, %rd5, %rd55;
	ld.global.u32 	%r52, [%rd56];
	mul.wide.s32 	%rd57, %r61, 4;
	add.s64 	%rd58, %rd4, %rd57;
	ld.global.u32 	%r53, [%rd58];
	mul.wide.s32 	%rd59, %r52, 4;
	add.s64 	%rd60, %rd3, %rd59;
	st.global.u32 	[%rd60], %r53;
	add.s64 	%rd61, %rd2, %rd59;
	st.global.u32 	[%rd61], %r61;
$L__BB7_23:
	add.s32 	%r61, %r61, %r1;
	add.s32 	%r60, %r60, 1;
	setp.ne.s32 	%p16, %r60, 0;
	@%p16 bra 	$L__BB7_20;
$L__BB7_24:
	ret;

}
	// .globl	_Z13forward_denomPfPiS0_S_S0_P5voxeli
.visible .entry _Z13forward_denomPfPiS0_S_S0_P5voxeli(
	.param .u64 .ptr .align 1 _Z13forward_denomPfPiS0_S_S0_P5voxeli_param_0,
	.param .u64 .ptr .align 1 _Z13forward_denomPfPiS0_S_S0_P5voxeli_param_1,
	.param .u64 .ptr .align 1 _Z13forward_denomPfPiS0_S_S0_P5voxeli_param_2,
	.param .u64 .ptr .align 1 _Z13forward_denomPfPiS0_S_S0_P5voxeli_param_3,
	.param .u64 .ptr .align 1 _Z13forward_denomPfPiS0_S_S0_P5voxeli_param_4,
	.param .u64 .ptr .align 1 _Z13forward_denomPfPiS0_S_S0_P5voxeli_param_5,
	.param .u32 _Z13forward_denomPfPiS0_S_S0_P5voxeli_param_6
)
{
	.reg .pred 	%p<11>;
	.reg .b32 	%r<66>;
	.reg .b32 	%f<112>;
	.reg .b64 	%rd<91>;

	ld.param.u64 	%rd6, [_Z13forward_denomPfPiS0_S_S0_P5voxeli_param_0];
	ld.param.u64 	%rd7, [_Z13forward_denomPfPiS0_S_S0_P5voxeli_param_1];
	ld.param.u64 	%rd8, [_Z13forward_denomPfPiS0_S_S0_P5voxeli_param_2];
	ld.param.u64 	%rd9, [_Z13forward_denomPfPiS0_S_S0_P5voxeli_param_3];
	ld.param.u64 	%rd10, [_Z13forward_denomPfPiS0_S_S0_P5voxeli_param_4];
	ld.param.u64 	%rd11, [_Z13forward_denomPfPiS0_S_S0_P5voxeli_param_5];
	ld.param.u32 	%r23, [_Z13forward_denomPfPiS0_S_S0_P5voxeli_param_6];
	cvta.to.global.u64 	%rd1, %rd9;
	cvta.to.global.u64 	%rd2, %rd11;
	cvta.to.global.u64 	%rd3, %rd10;
	mov.u32 	%r24, %ctaid.x;
	mov.u32 	%r25, %ntid.x;
	mov.u32 	%r26, %tid.x;
	mad.lo.s32 	%r1, %r24, %r25, %r26;
	setp.ge.s32 	%p1, %r1, %r23;
	@%p1 bra 	$L__BB8_15;
	cvta.to.global.u64 	%rd12, %rd7;
	mul.wide.s32 	%rd13, %r1, 4;
	add.s64 	%rd14, %rd12, %rd13;
	ld.global.u32 	%r61, [%rd14];
	ld.global.u32 	%r3, [%rd14+4];
	setp.ge.s32 	%p2, %r61, %r3;
	mov.f32 	%f111, 0f00000000;
	@%p2 bra 	$L__BB8_14;
	sub.s32 	%r4, %r3, %r61;
	and.b32  	%r5, %r4, 15;
	sub.s32 	%r27, %r61, %r3;
	setp.gt.u32 	%p3, %r27, -16;
	mov.f32 	%f111, 0f00000000;
	@%p3 bra 	$L__BB8_5;
	and.b32  	%r28, %r4, -16;
	neg.s32 	%r59, %r28;
	add.s64 	%rd4, %rd3, 32;
	add.s64 	%rd5, %rd1, 32;
	mov.f32 	%f111, 0f00000000;
$L__BB8_4:
	.pragma "nounroll";
	mul.wide.s32 	%rd15, %r61, 4;
	add.s64 	%rd16, %rd4, %rd15;
	add.s64 	%rd17, %rd5, %rd15;
	ld.global.u32 	%r29, [%rd16+-32];
	mul.wide.s32 	%rd18, %r29, 12;
	add.s64 	%rd19, %rd2, %rd18;
	ld.global.f32 	%f18, [%rd19+8];
	ld.global.f32 	%f19, [%rd17+-32];
	fma.rn.f32 	%f20, %f18, %f19, %f111;
	ld.global.u32 	%r30, [%rd16+-28];
	mul.wide.s32 	%rd20, %r30, 12;
	add.s64 	%rd21, %rd2, %rd20;
	ld.global.f32 	%f21, [%rd21+8];
	ld.global.f32 	%f22, [%rd17+-28];
	fma.rn.f32 	%f23, %f21, %f22, %f20;
	ld.global.u32 	%r31, [%rd16+-24];
	mul.wide.s32 	%rd22, %r31, 12;
	add.s64 	%rd23, %rd2, %rd22;
	ld.global.f32 	%f24, [%rd23+8];
	ld.global.f32 	%f25, [%rd17+-24];
	fma.rn.f32 	%f26, %f24, %f25, %f23;
	ld.global.u32 	%r32, [%rd16+-20];
	mul.wide.s32 	%rd24, %r32, 12;
	add.s64 	%rd25, %rd2, %rd24;
	ld.global.f32 	%f27, [%rd25+8];
	ld.global.f32 	%f28, [%rd17+-20];
	fma.rn.f32 	%f29, %f27, %f28, %f26;
	ld.global.u32 	%r33, [%rd16+-16];
	mul.wide.s32 	%rd26, %r33, 12;
	add.s64 	%rd27, %rd2, %rd26;
	ld.global.f32 	%f30, [%rd27+8];
	ld.global.f32 	%f31, [%rd17+-16];
	fma.rn.f32 	%f32, %f30, %f31, %f29;
	ld.global.u32 	%r34, [%rd16+-12];
	mul.wide.s32 	%rd28, %r34, 12;
	add.s64 	%rd29, %rd2, %rd28;
	ld.global.f32 	%f33, [%rd29+8];
	ld.global.f32 	%f34, [%rd17+-12];
	fma.rn.f32 	%f35, %f33, %f34, %f32;
	ld.global.u32 	%r35, [%rd16+-8];
	mul.wide.s32 	%rd30, %r35, 12;
	add.s64 	%rd31, %rd2, %rd30;
	ld.global.f32 	%f36, [%rd31+8];
	ld.global.f32 	%f37, [%rd17+-8];
	fma.rn.f32 	%f38, %f36, %f37, %f35;
	ld.global.u32 	%r36, [%rd16+-4];
	mul.wide.s32 	%rd32, %r36, 12;
	add.s64 	%rd33, %rd2, %rd32;
	ld.global.f32 	%f39, [%rd33+8];
	ld.global.f32 	%f40, [%rd17+-4];
	fma.rn.f32 	%f41, %f39, %f40, %f38;
	ld.global.u32 	%r37, [%rd16];
	mul.wide.s32 	%rd34, %r37, 12;
	add.s64 	%rd35, %rd2, %rd34;
	ld.global.f32 	%f42, [%rd35+8];
	ld.global.f32 	%f43, [%rd17];
	fma.rn.f32 	%f44, %f42, %f43, %f41;
	ld.global.u32 	%r38, [%rd16+4];
	mul.wide.s32 	%rd36, %r38, 12;
	add.s64 	%rd37, %rd2, %rd36;
	ld.global.f32 	%f45, [%rd37+8];
	ld.global.f32 	%f46, [%rd17+4];
	fma.rn.f32 	%f47, %f45, %f46, %f44;
	ld.global.u32 	%r39, [%rd16+8];
	mul.wide.s32 	%rd38, %r39, 12;
	add.s64 	%rd39, %rd2, %rd38;
	ld.global.f32 	%f48, [%rd39+8];
	ld.global.f32 	%f49, [%rd17+8];
	fma.rn.f32 	%f50, %f48, %f49, %f47;
	ld.global.u32 	%r40, [%rd16+12];
	mul.wide.s32 	%rd40, %r40, 12;
	add.s64 	%rd41, %rd2, %rd40;
	ld.global.f32 	%f51, [%rd41+8];
	ld.global.f32 	%f52, [%rd17+12];
	fma.rn.f32 	%f53, %f51, %f52, %f50;
	ld.global.u32 	%r41, [%rd16+16];
	mul.wide.s32 	%rd42, %r41, 12;
	add.s64 	%rd43, %rd2, %rd42;
	ld.global.f32 	%f54, [%rd43+8];
	ld.global.f32 	%f55, [%rd17+16];
	fma.rn.f32 	%f56, %f54, %f55, %f53;
	ld.global.u32 	%r42, [%rd16+20];
	mul.wide.s32 	%rd44, %r42, 12;
	add.s64 	%rd45, %rd2, %rd44;
	ld.global.f32 	%f57, [%rd45+8];
	ld.global.f32 	%f58, [%rd17+20];
	fma.rn.f32 	%f59, %f57, %f58, %f56;
	ld.global.u32 	%r43, [%rd16+24];
	mul.wide.s32 	%rd46, %r43, 12;
	add.s64 	%rd47, %rd2, %rd46;
	ld.global.f32 	%f60, [%rd47+8];
	ld.global.f32 	%f61, [%rd17+24];
	fma.rn.f32 	%f62, %f60, %f61, %f59;
	ld.global.u32 	%r44, [%rd16+28];
	mul.wide.s32 	%rd48, %r44, 12;
	add.s64 	%rd49, %rd2, %rd48;
	ld.global.f32 	%f63, [%rd49+8];
	ld.global.f32 	%f64, [%rd17+28];
	fma.rn.f32 	%f111, %f63, %f64, %f62;
	add.s32 	%r61, %r61, 16;
	add.s32 	%r59, %r59, 16;
	setp.ne.s32 	%p4, %r59, 0;
	@%p4 bra 	$L__BB8_4;
$L__BB8_5:
	setp.eq.s32 	%p5, %r5, 0;
	@%p5 bra 	$L__BB8_14;
	and.b32  	%r12, %r4, 7;
	setp.lt.u32 	%p6, %r5, 8;
	@%p6 bra 	$L__BB8_8;
	mul.wide.s32 	%rd50, %r61, 4;
	add.s64 	%rd51, %rd3, %rd50;
	ld.global.u32 	%r45, [%rd51];
	mul.wide.s32 	%rd52, %r45, 12;
	add.s64 	%rd53, %rd2, %rd52;
	ld.global.f32 	%f66, [%rd53+8];
	add.s64 	%rd54, %rd1, %rd50;
	ld.global.f32 	%f67, [%rd54];
	fma.rn.f32 	%f68, %f66, %f67, %f111;
	ld.global.u32 	%r46, [%rd51+4];
	mul.wide.s32 	%rd55, %r46, 12;
	add.s64 	%rd56, %rd2, %rd55;
	ld.global.f32 	%f69, [%rd56+8];
	ld.global.f32 	%f70, [%rd54+4];
	fma.rn.f32 	%f71, %f69, %f70, %f68;
	ld.global.u32 	%r47, [%rd51+8];
	mul.wide.s32 	%rd57, %r47, 12;
	add.s64 	%rd58, %rd2, %rd57;
	ld.global.f32 	%f72, [%rd58+8];
	ld.global.f32 	%f73, [%rd54+8];
	fma.rn.f32 	%f74, %f72, %f73, %f71;
	ld.global.u32 	%r48, [%rd51+12];
	mul.wide.s32 	%rd59, %r48, 12;
	add.s64 	%rd60, %rd2, %rd59;
	ld.global.f32 	%f75, [%rd60+8];
	ld.global.f32 	%f76, [%rd54+12];
	fma.rn.f32 	%f77, %f75, %f76, %f74;
	ld.global.u32 	%r49, [%rd51+16];
	mul.wide.s32 	%rd61, %r49, 12;
	add.s64 	%rd62, %rd2, %rd61;
	ld.global.f32 	%f78, [%rd62+8];
	ld.global.f32 	%f79, [%rd54+16];
	fma.rn.f32 	%f80, %f78, %f79, %f77;
	ld.global.u32 	%r50, [%rd51+20];
	mul.wide.s32 	%rd63, %r50, 12;
	add.s64 	%rd64, %rd2, %rd63;
	ld.global.f32 	%f81, [%rd64+8];
	ld.global.f32 	%f82, [%rd54+20];
	fma.rn.f32 	%f83, %f81, %f82, %f80;
	ld.global.u32 	%r51, [%rd51+24];
	mul.wide.s32 	%rd65, %r51, 12;
	add.s64 	%rd66, %rd2, %rd65;
	ld.global.f32 	%f84, [%rd66+8];
	ld.global.f32 	%f85, [%rd54+24];
	fma.rn.f32 	%f86, %f84, %f85, %f83;
	ld.global.u32 	%r52, [%rd51+28];
	mul.wide.s32 	%rd67, %r52, 12;
	add.s64 	%rd68, %rd2, %rd67;
	ld.global.f32 	%f87, [%rd68+8];
	ld.global.f32 	%f88, [%rd54+28];
	fma.rn.f32 	%f111, %f87, %f88, %f86;
	add.s32 	%r61, %r61, 8;
$L__BB8_8:
	setp.eq.s32 	%p7, %r12, 0;
	@%p7 bra 	$L__BB8_14;
	and.b32  	%r15, %r4, 3;
	setp.lt.u32 	%p8, %r12, 4;
	@%p8 bra 	$L__BB8_11;
	mul.wide.s32 	%rd69, %r61, 4;
	add.s64 	%rd70, %rd3, %rd69;
	ld.global.u32 	%r53, [%rd70];
	mul.wide.s32 	%rd71, %r53, 12;
	add.s64 	%rd72, %rd2, %rd71;
	ld.global.f32 	%f90, [%rd72+8];
	add.s64 	%rd73, %rd1, %rd69;
	ld.global.f32 	%f91, [%rd73];
	fma.rn.f32 	%f92, %f90, %f91, %f111;
	ld.global.u32 	%r54, [%rd70+4];
	mul.wide.s32 	%rd74, %r54, 12;
	add.s64 	%rd75, %rd2, %rd74;
	ld.global.f32 	%f93, [%rd75+8];
	ld.global.f32 	%f94, [%rd73+4];
	fma.rn.f32 	%f95, %f93, %f94, %f92;
	ld.global.u32 	%r55, [%rd70+8];
	mul.wide.s32 	%rd76, %r55, 12;
	add.s64 	%rd77, %rd2, %rd76;
	ld.global.f32 	%f96, [%rd77+8];
	ld.global.f32 	%f97, [%rd73+8];
	fma.rn.f32 	%f98, %f96, %f97, %f95;
	ld.global.u32 	%r56, [%rd70+12];
	mul.wide.s32 	%rd78, %r56, 12;
	add.s64 	%rd79, %rd2, %rd78;
	ld.global.f32 	%f99, [%rd79+8];
	ld.global.f32 	%f100, [%rd73+12];
	fma.rn.f32 	%f111, %f99, %f100, %f98;
	add.s32 	%r61, %r61, 4;
$L__BB8_11:
	setp.eq.s32 	%p9, %r15, 0;
	@%p9 bra 	$L__BB8_14;
	neg.s32 	%r64, %r15;
$L__BB8_13:
	.pragma "nounroll";
	mul.wide.s32 	%rd80, %r61, 4;
	add.s64 	%rd81, %rd1, %rd80;
	add.s64 	%rd82, %rd3, %rd80;
	ld.global.u32 	%r57, [%rd82];
	mul.wide.s32 	%rd83, %r57, 12;
	add.s64 	%rd84, %rd2, %rd83;
	ld.global.f32 	%f101, [%rd84+8];
	ld.global.f32 	%f102, [%rd81];
	fma.rn.f32 	%f111, %f101, %f102, %f111;
	add.s32 	%r61, %r61, 1;
	add.s32 	%r64, %r64, 1;
	setp.ne.s32 	%p10, %r64, 0;
	@%p10 bra 	$L__BB8_13;
$L__BB8_14:
	cvta.to.global.u64 	%rd85, %rd8;
	add.s64 	%rd87, %rd85, %rd13;
	ld.global.u32 	%r58, [%rd87];
	cvta.to.global.u64 	%rd88, %rd6;
	mul.wide.s32 	%rd89, %r58, 4;
	add.s64 	%rd90, %rd88, %rd89;
	st.global.f32 	[%rd90], %f111;
$L__BB8_15:
	ret;

}
	// .globl	_Z9mlem_stepP5voxelPiPfS1_S2_S2_S1_S2_S1_S2_S2_i
.visible .entry _Z9mlem_stepP5voxelPiPfS1_S2_S2_S1_S2_S1_S2_S2_i(
	.param .u64 .ptr .align 1 _Z9mlem_stepP5voxelPiPfS1_S2_S2_S1_S2_S1_S2_S2_i_param_0,
	.param .u64 .ptr .align 1 _Z9mlem_stepP5voxelPiPfS1_S2_S2_S1_S2_S1_S2_S2_i_param_1,
	.param .u64 .ptr .align 1 _Z9mlem_stepP5voxelPiPfS1_S2_S2_S1_S2_S1_S2_S2_i_param_2,
	.param .u64 .ptr .align 1 _Z9mlem_stepP5voxelPiPfS1_S2_S2_S1_S2_S1_S2_S2_i_param_3,
	.param .u64 .ptr .align 1 _Z9mlem_stepP5voxelPiPfS1_S2_S2_S1_S2_S1_S2_S2_i_param_4,
	.param .u64 .ptr .align 1 _Z9mlem_stepP5voxelPiPfS1_S2_S2_S1_S2_S1_S2_S2_i_param_5,
	.param .u64 .ptr .align 1 _Z9mlem_stepP5voxelPiPfS1_S2_S2_S1_S2_S1_S2_S2_i_param_6,
	.param .u64 .ptr .align 1 _Z9mlem_stepP5voxelPiPfS1_S2_S2_S1_S2_S1_S2_S2_i_param_7,
	.param .u64 .ptr .align 1 _Z9mlem_stepP5voxelPiPfS1_S2_S2_S1_S2_S1_S2_S2_i_param_8,
	.param .u64 .ptr .align 1 _Z9mlem_stepP5voxelPiPfS1_S2_S2_S1_S2_S1_S2_S2_i_param_9,
	.param .u64 .ptr .align 1 _Z9mlem_stepP5voxelPiPfS1_S2_S2_S1_S2_S1_S2_S2_i_param_10,
	.param .u32 _Z9mlem_stepP5voxelPiPfS1_S2_S2_S1_S2_S1_S2_S2_i_param_11
)
{
	.reg .pred 	%p<50>;
	.reg .b32 	%r<82>;
	.reg .b32 	%f<322>;
	.reg .b64 	%rd<125>;

	ld.param.u64 	%rd13, [_Z9mlem_stepP5voxelPiPfS1_S2_S2_S1_S2_S1_S2_S2_i_param_1];
	ld.param.u64 	%rd15, [_Z9mlem_stepP5voxelPiPfS1_S2_S2_S1_S2_S1_S2_S2_i_param_2];
	ld.param.u64 	%rd16, [_Z9mlem_stepP5voxelPiPfS1_S2_S2_S1_S2_S1_S2_S2_i_param_3];
	ld.param.u64 	%rd17, [_Z9mlem_stepP5voxelPiPfS1_S2_S2_S1_S2_S1_S2_S2_i_param_4];
	ld.param.u64 	%rd18, [_Z9mlem_stepP5voxelPiPfS1_S2_S2_S1_S2_S1_S2_S2_i_param_5];
	ld.param.u64 	%rd14, [_Z9mlem_stepP5voxelPiPfS1_S2_S2_S1_S2_S1_S2_S2_i_param_6];
	ld.param.u64 	%rd19, [_Z9mlem_stepP5voxelPiPfS1_S2_S2_S1_S2_S1_S2_S2_i_param_7];
	ld.param.u64 	%rd20, [_Z9mlem_stepP5voxelPiPfS1_S2_S2_S1_S2_S1_S2_S2_i_param_8];
	ld.param.u64 	%rd21, [_Z9mlem_stepP5voxelPiPfS1_S2_S2_S1_S2_S1_S2_S2_i_param_9];
	ld.param.u64 	%rd22, [_Z9mlem_stepP5voxelPiPfS1_S2_S2_S1_S2_S1_S2_S2_i_param_10];
	ld.param.u32 	%r32, [_Z9mlem_stepP5voxelPiPfS1_S2_S2_S1_S2_S1_S2_S2_i_param_11];
	cvta.to.global.u64 	%rd1, %rd22;
	cvta.to.global.u64 	%rd2, %rd21;
	cvta.to.global.u64 	%rd3, %rd20;
	cvta.to.global.u64 	%rd4, %rd19;
	cvta.to.global.u64 	%rd5, %rd18;
	cvta.to.global.u64 	%rd6, %rd17;
	cvta.to.global.u64 	%rd7, %rd16;
	cvta.to.global.u64 	%rd8, %rd15;
	mov.u32 	%r33, %ctaid.x;
	mov.u32 	%r34, %ntid.x;
	mov.u32 	%r35, %tid.x;
	mad.lo.s32 	%r1, %r33, %r34, %r35;
	setp.ge.s32 	%p1, %r1, %r32;
	@%p1 bra 	$L__BB9_26;
	cvta.to.global.u64 	%rd23, %rd14;
	mul.wide.s32 	%rd24, %r1, 4;
	add.s64 	%rd25, %rd23, %rd24;
	ld.global.u32 	%r74, [%rd25];
	ld.global.u32 	%r3, [%rd25+4];
	setp.ge.s32 	%p2, %r74, %r3;
	mov.f32 	%f304, 0f00000000;
	mov.f32 	%f305, %f304;
	@%p2 bra 	$L__BB9_13;
	sub.s32 	%r4, %r3, %r74;
	sub.s32 	%r36, %r74, %r3;
	setp.gt.u32 	%p3, %r36, -8;
	mov.f32 	%f305, 0f00000000;
	mov.f32 	%f304, %f305;
	@%p3 bra 	$L__BB9_5;
	and.b32  	%r37, %r4, -8;
	neg.s32 	%r72, %r37;
	mov.f32 	%f305, 0f00000000;
$L__BB9_4:
	.pragma "nounroll";
	mul.wide.s32 	%rd26, %r74, 4;
	add.s64 	%rd27, %rd4, %rd26;
	add.s64 	%rd28, %rd3, %rd26;
	add.s64 	%rd29, %rd2, %rd26;
	ld.global.f32 	%f53, [%rd27];
	add.f32 	%f54, %f304, %f53;
	ld.global.u32 	%r38, [%rd28];
	ld.global.f32 	%f55, [%rd29];
	mul.wide.s32 	%rd30, %r38, 4;
	add.s64 	%rd31, %rd1, %rd30;
	ld.global.f32 	%f56, [%rd31];
	div.rn.f32 	%f57, %f55, %f56;
	abs.f32 	%f58, %f57;
	setp.equ.f32 	%p4, %f58, 0f7F800000;
	add.f32 	%f59, %f305, %f57;
	selp.f32 	%f60, %f305, %f59, %p4;
	ld.global.f32 	%f61, [%rd27+4];
	add.f32 	%f62, %f54, %f61;
	ld.global.u32 	%r39, [%rd28+4];
	ld.global.f32 	%f63, [%rd29+4];
	mul.wide.s32 	%rd32, %r39, 4;
	add.s64 	%rd33, %rd1, %rd32;
	ld.global.f32 	%f64, [%rd33];
	div.rn.f32 	%f65, %f63, %f64;
	abs.f32 	%f66, %f65;
	setp.equ.f32 	%p5, %f66, 0f7F800000;
	add.f32 	%f67, %f60, %f65;
	selp.f32 	%f68, %f60, %f67, %p5;
	ld.global.f32 	%f69, [%rd27+8];
	add.f32 	%f70, %f62, %f69;
	ld.global.u32 	%r40, [%rd28+8];
	ld.global.f32 	%f71, [%rd29+8];
	mul.wide.s32 	%rd34, %r40, 4;
	add.s64 	%rd35, %rd1, %rd34;
	ld.global.f32 	%f72, [%rd35];
	div.rn.f32 	%f73, %f71, %f72;
	abs.f32 	%f74, %f73;
	setp.equ.f32 	%p6, %f74, 0f7F800000;
	add.f32 	%f75, %f68, %f73;
	selp.f32 	%f76, %f68, %f75, %p6;
	ld.global.f32 	%f77, [%rd27+12];
	add.f32 	%f78, %f70, %f77;
	ld.global.u32 	%r41, [%rd28+12];
	ld.global.f32 	%f79, [%rd29+12];
	mul.wide.s32 	%rd36, %r41, 4;
	add.s64 	%rd37, %rd1, %rd36;
	ld.global.f32 	%f80, [%rd37];
	div.rn.f32 	%f81, %f79, %f80;
	abs.f32 	%f82, %f81;
	setp.equ.f32 	%p7, %f82, 0f7F800000;
	add.f32 	%f83, %f76, %f81;
	selp.f32 	%f84, %f76, %f83, %p7;
	ld.global.f32 	%f85, [%rd27+16];
	add.f32 	%f86, %f78, %f85;
	ld.global.u32 	%r42, [%rd28+16];
	ld.global.f32 	%f87, [%rd29+16];
	mul.wide.s32 	%rd38, %r42, 4;
	add.s64 	%rd39, %rd1, %rd38;
	ld.global.f32 	%f88, [%rd39];
	div.rn.f32 	%f89, %f87, %f88;
	abs.f32 	%f90, %f89;
	setp.equ.f32 	%p8, %f90, 0f7F800000;
	add.f32 	%f91, %f84, %f89;
	selp.f32 	%f92, %f84, %f91, %p8;
	ld.global.f32 	%f93, [%rd27+20];
	add.f32 	%f94, %f86, %f93;
	ld.global.u32 	%r43, [%rd28+20];
	ld.global.f32 	%f95, [%rd29+20];
	mul.wide.s32 	%rd40, %r43, 4;
	add.s64 	%rd41, %rd1, %rd40;
	ld.global.f32 	%f96, [%rd41];
	div.rn.f32 	%f97, %f95, %f96;
	abs.f32 	%f98, %f97;
	setp.equ.f32 	%p9, %f98, 0f7F800000;
	add.f32 	%f99, %f92, %f97;
	selp.f32 	%f100, %f92, %f99, %p9;
	ld.global.f32 	%f101, [%rd27+24];
	add.f32 	%f102, %f94, %f101;
	ld.global.u32 	%r44, [%rd28+24];
	ld.global.f32 	%f103, [%rd29+24];
	mul.wide.s32 	%rd42, %r44, 4;
	add.s64 	%rd43, %rd1, %rd42;
	ld.global.f32 	%f104, [%rd43];
	div.rn.f32 	%f105, %f103, %f104;
	abs.f32 	%f106, %f105;
	setp.equ.f32 	%p10, %f106, 0f7F800000;
	add.f32 	%f107, %f100, %f105;
	selp.f32 	%f108, %f100, %f107, %p10;
	ld.global.f32 	%f109, [%rd27+28];
	add.f32 	%f304, %f102, %f109;
	ld.global.u32 	%r45, [%rd28+28];
	ld.global.f32 	%f110, [%rd29+28];
	mul.wide.s32 	%rd44, %r45, 4;
	add.s64 	%rd45, %rd1, %rd44;
	ld.global.f32 	%f111, [%rd45];
	div.rn.f32 	%f112, %f110, %f111;
	abs.f32 	%f113, %f112;
	setp.equ.f32 	%p11, %f113, 0f7F800000;
	add.f32 	%f114, %f108, %f112;
	selp.f32 	%f305, %f108, %f114, %p11;
	add.s32 	%r74, %r74, 8;
	add.s32 	%r72, %r72, 8;
	setp.ne.s32 	%p12, %r72, 0;
	@%p12 bra 	$L__BB9_4;
$L__BB9_5:
	and.b32  	%r11, %r4, 7;
	setp.eq.s32 	%p13, %r11, 0;
	@%p13 bra 	$L__BB9_13;
	and.b32  	%r12, %r4, 3;
	setp.lt.u32 	%p14, %r11, 4;
	@%p14 bra 	$L__BB9_8;
	mul.wide.s32 	%rd46, %r74, 4;
	add.s64 	%rd47, %rd4, %rd46;
	ld.global.f32 	%f116, [%rd47];
	add.f32 	%f117, %f304, %f116;
	add.s64 	%rd48, %rd3, %rd46;
	ld.global.u32 	%r46, [%rd48];
	add.s64 	%rd49, %rd2, %rd46;
	ld.global.f32 	%f118, [%rd49];
	mul.wide.s32 	%rd50, %r46, 4;
	add.s64 	%rd51, %rd1, %rd50;
	ld.global.f32 	%f119, [%rd51];
	div.rn.f32 	%f120, %f118, %f119;
	abs.f32 	%f121, %f120;
	setp.equ.f32 	%p15, %f121, 0f7F800000;
	add.f32 	%f122, %f305, %f120;
	selp.f32 	%f123, %f305, %f122, %p15;
	ld.global.f32 	%f124, [%rd47+4];
	add.f32 	%f125, %f117, %f124;
	ld.global.u32 	%r47, [%rd48+4];
	ld.global.f32 	%f126, [%rd49+4];
	mul.wide.s32 	%rd52, %r47, 4;
	add.s64 	%rd53, %rd1, %rd52;
	ld.global.f32 	%f127, [%rd53];
	div.rn.f32 	%f128, %f126, %f127;
	abs.f32 	%f129, %f128;
	setp.equ.f32 	%p16, %f129, 0f7F800000;
	add.f32 	%f130, %f123, %f128;
	selp.f32 	%f131, %f123, %f130, %p16;
	ld.global.f32 	%f132, [%rd47+8];
	add.f32 	%f133, %f125, %f132;
	ld.global.u32 	%r48, [%rd48+8];
	ld.global.f32 	%f134, [%rd49+8];
	mul.wide.s32 	%rd54, %r48, 4;
	add.s64 	%rd55, %rd1, %rd54;
	ld.global.f32 	%f135, [%rd55];
	div.rn.f32 	%f136, %f134, %f135;
	abs.f32 	%f137, %f136;
	setp.equ.f32 	%p17, %f137, 0f7F800000;
	add.f32 	%f138, %f131, %f136;
	selp.f32 	%f139, %f131, %f138, %p17;
	ld.global.f32 	%f140, [%rd47+12];
	add.f32 	%f304, %f133, %f140;
	ld.global.u32 	%r49, [%rd48+12];
	ld.global.f32 	%f141, [%rd49+12];
	mul.wide.s32 	%rd56, %r49, 4;
	add.s64 	%rd57, %rd1, %rd56;
	ld.global.f32 	%f142, [%rd57];
	div.rn.f32 	%f143, %f141, %f142;
	abs.f32 	%f144, %f143;
	setp.equ.f32 	%p18, %f144, 0f7F800000;
	add.f32 	%f145, %f139, %f143;
	selp.f32 	%f305, %f139, %f145, %p18;
	add.s32 	%r74, %r74, 4;
$L__BB9_8:
	setp.eq.s32 	%p19, %r12, 0;
	@%p19 bra 	$L__BB9_13;
	setp.eq.s32 	%p20, %r12, 1;
	@%p20 bra 	$L__BB9_11;
	mul.wide.s32 	%rd58, %r74, 4;
	add.s64 	%rd59, %rd4, %rd58;
	ld.global.f32 	%f147, [%rd59];
	add.f32 	%f148, %f304, %f147;
	add.s64 	%rd60, %rd3, %rd58;
	ld.global.u32 	%r50, [%rd60];
	add.s64 	%rd61, %rd2, %rd58;
	ld.global.f32 	%f149, [%rd61];
	mul.wide.s32 	%rd62, %r50, 4;
	add.s64 	%rd63, %rd1, %rd62;
	ld.global.f32 	%f150, [%rd63];
	div.rn.f32 	%f151, %f149, %f150;
	abs.f32 	%f152, %f151;
	setp.equ.f32 	%p21, %f152, 0f7F800000;
	add.f32 	%f153, %f305, %f151;
	selp.f32 	%f154, %f305, %f153, %p21;
	ld.global.f32 	%f155, [%rd59+4];
	add.f32 	%f304, %f148, %f155;
	ld.global.u32 	%r51, [%rd60+4];
	ld.global.f32 	%f156, [%rd61+4];
	mul.wide.s32 	%rd64, %r51, 4;
	add.s64 	%rd65, %rd1, %rd64;
	ld.global.f32 	%f157, [%rd65];
	div.rn.f32 	%f158, %f156, %f157;
	abs.f32 	%f159, %f158;
	setp.equ.f32 	%p22, %f159, 0f7F800000;
	add.f32 	%f160, %f154, %f158;
	selp.f32 	%f305, %f154, %f160, %p22;
	add.s32 	%r74, %r74, 2;
$L__BB9_11:
	and.b32  	%r52, %r4, 1;
	setp.eq.b32 	%p23, %r52, 1;
	not.pred 	%p24, %p23;
	@%p24 bra 	$L__BB9_13;
	mul.wide.s32 	%rd66, %r74, 4;
	add.s64 	%rd67, %rd4, %rd66;
	ld.global.f32 	%f161, [%rd67];
	add.f32 	%f304, %f304, %f161;
	add.s64 	%rd68, %rd3, %rd66;
	ld.global.u32 	%r53, [%rd68];
	add.s64 	%rd69, %rd2, %rd66;
	ld.global.f32 	%f162, [%rd69];
	mul.wide.s32 	%rd70, %r53, 4;
	add.s64 	%rd71, %rd1, %rd70;
	ld.global.f32 	%f163, [%rd71];
	div.rn.f32 	%f164, %f162, %f163;
	abs.f32 	%f165, %f164;
	setp.equ.f32 	%p25, %f165, 0f7F800000;
	add.f32 	%f166, %f305, %f164;
	selp.f32 	%f305, %f305, %f166, %p25;
$L__BB9_13:
	cvta.to.global.u64 	%rd72, %rd13;
	mul.wide.s32 	%rd73, %r1, 4;
	add.s64 	%rd74, %rd72, %rd73;
	ld.global.u32 	%r79, [%rd74];
	ld.global.u32 	%r18, [%rd74+4];
	setp.ge.s32 	%p26, %r79, %r18;
	mov.f32 	%f320, 0f00000000;
	mov.f32 	%f321, %f320;
	@%p26 bra 	$L__BB9_25;
	sub.s32 	%r19, %r18, %r79;
	and.b32  	%r20, %r19, 7;
	sub.s32 	%r54, %r79, %r18;
	setp.gt.u32 	%p27, %r54, -8;
	mov.f32 	%f321, 0f00000000;
	mov.f32 	%f320, %f321;
	@%p27 bra 	$L__BB9_17;
	and.b32  	%r55, %r19, -8;
	neg.s32 	%r77, %r55;
	add.s64 	%rd9, %rd8, 16;
	add.s64 	%rd10, %rd7, 16;
	add.s64 	%rd11, %rd6, 16;
	mov.f32 	%f321, 0f00000000;
$L__BB9_16:
	.pragma "nounroll";
	mul.wide.s32 	%rd75, %r79, 4;
	add.s64 	%rd76, %rd9, %rd75;
	add.s64 	%rd77, %rd10, %rd75;
	add.s64 	%rd78, %rd11, %rd75;
	ld.global.f32 	%f171, [%rd76+-16];
	add.f32 	%f172, %f320, %f171;
	ld.global.u32 	%r56, [%rd77+-16];
	ld.global.f32 	%f173, [%rd78+-16];
	mul.wide.s32 	%rd79, %r56, 4;
	add.s64 	%rd80, %rd5, %rd79;
	ld.global.f32 	%f174, [%rd80];
	div.rn.f32 	%f175, %f173, %f174;
	abs.f32 	%f176, %f175;
	setp.equ.f32 	%p28, %f176, 0f7F800000;
	add.f32 	%f177, %f321, %f175;
	selp.f32 	%f178, %f321, %f177, %p28;
	ld.global.f32 	%f179, [%rd76+-12];
	add.f32 	%f180, %f172, %f179;
	ld.global.u32 	%r57, [%rd77+-12];
	ld.global.f32 	%f181, [%rd78+-12];
	mul.wide.s32 	%rd81, %r57, 4;
	add.s64 	%rd82, %rd5, %rd81;
	ld.global.f32 	%f182, [%rd82];
	div.rn.f32 	%f183, %f181, %f182;
	abs.f32 	%f184, %f183;
	setp.equ.f32 	%p29, %f184, 0f7F800000;
	add.f32 	%f185, %f178, %f183;
	selp.f32 	%f186, %f178, %f185, %p29;
	ld.global.f32 	%f187, [%rd76+-8];
	add.f32 	%f188, %f180, %f187;
	ld.global.u32 	%r58, [%rd77+-8];
	ld.global.f32 	%f189, [%rd78+-8];
	mul.wide.s32 	%rd83, %r58, 4;
	add.s64 	%rd84, %rd5, %rd83;
	ld.global.f32 	%f190, [%rd84];
	div.rn.f32 	%f191, %f189, %f190;
	abs.f32 	%f192, %f191;
	setp.equ.f32 	%p30, %f192, 0f7F800000;
	add.f32 	%f193, %f186, %f191;
	selp.f32 	%f194, %f186, %f193, %p30;
	ld.global.f32 	%f195, [%rd76+-4];
	add.f32 	%f196, %f188, %f195;
	ld.global.u32 	%r59, [%rd77+-4];
	ld.global.f32 	%f197, [%rd78+-4];
	mul.wide.s32 	%rd85, %r59, 4;
	add.s64 	%rd86, %rd5, %rd85;
	ld.global.f32 	%f198, [%rd86];
	div.rn.f32 	%f199, %f197, %f198;
	abs.f32 	%f200, %f199;
	setp.equ.f32 	%p31, %f200, 0f7F800000;
	add.f32 	%f201, %f194, %f199;
	selp.f32 	%f202, %f194, %f201, %p31;
	ld.global.f32 	%f203, [%rd76];
	add.f32 	%f204, %f196, %f203;
	ld.global.u32 	%r60, [%rd77];
	ld.global.f32 	%f205, [%rd78];
	mul.wide.s32 	%rd87, %r60, 4;
	add.s64 	%rd88, %rd5, %rd87;
	ld.global.f32 	%f206, [%rd88];
	div.rn.f32 	%f207, %f205, %f206;
	abs.f32 	%f208, %f207;
	setp.equ.f32 	%p32, %f208, 0f7F800000;
	add.f32 	%f209, %f202, %f207;
	selp.f32 	%f210, %f202, %f209, %p32;
	ld.global.f32 	%f211, [%rd76+4];
	add.f32 	%f212, %f204, %f211;
	ld.global.u32 	%r61, [%rd77+4];
	ld.global.f32 	%f213, [%rd78+4];
	mul.wide.s32 	%rd89, %r61, 4;
	add.s64 	%rd90, %rd5, %rd89;
	ld.global.f32 	%f214, [%rd90];
	div.rn.f32 	%f215, %f213, %f214;
	abs.f32 	%f216, %f215;
	setp.equ.f32 	%p33, %f216, 0f7F800000;
	add.f32 	%f217, %f210, %f215;
	selp.f32 	%f218, %f210, %f217, %p33;
	ld.global.f32 	%f219, [%rd76+8];
	add.f32 	%f220, %f212, %f219;
	ld.global.u32 	%r62, [%rd77+8];
	ld.global.f32 	%f221, [%rd78+8];
	mul.wide.s32 	%rd91, %r62, 4;
	add.s64 	%rd92, %rd5, %rd91;
	ld.global.f32 	%f222, [%rd92];
	div.rn.f32 	%f223, %f221, %f222;
	abs.f32 	%f224, %f223;
	setp.equ.f32 	%p34, %f224, 0f7F800000;
	add.f32 	%f225, %f218, %f223;
	selp.f32 	%f226, %f218, %f225, %p34;
	ld.global.f32 	%f227, [%rd76+12];
	add.f32 	%f320, %f220, %f227;
	ld.global.u32 	%r63, [%rd77+12];
	ld.global.f32 	%f228, [%rd78+12];
	mul.wide.s32 	%rd93, %r63, 4;
	add.s64 	%rd94, %rd5, %rd93;
	ld.global.f32 	%f229, [%rd94];
	div.rn.f32 	%f230, %f228, %f229;
	abs.f32 	%f231, %f230;
	setp.equ.f32 	%p35, %f231, 0f7F800000;
	add.f32 	%f232, %f226, %f230;
	selp.f32 	%f321, %f226, %f232, %p35;
	add.s32 	%r79, %r79, 8;
	add.s32 	%r77, %r77, 8;
	setp.ne.s32 	%p36, %r77, 0;
	@%p36 bra 	$L__BB9_16;
$L__BB9_17:
	setp.eq.s32 	%p37, %r20, 0;
	@%p37 bra 	$L__BB9_25;
	and.b32  	%r27, %r19, 3;
	setp.lt.u32 	%p38, %r20, 4;
	@%p38 bra 	$L__BB9_20;
	mul.wide.s32 	%rd95, %r79, 4;
	add.s64 	%rd96, %rd8, %rd95;
	ld.global.f32 	%f234, [%rd96];
	add.f32 	%f235, %f320, %f234;
	add.s64 	%rd97, %rd7, %rd95;
	ld.global.u32 	%r64, [%rd97];
	add.s64 	%rd98, %rd6, %rd95;
	ld.global.f32 	%f236, [%rd98];
	mul.wide.s32 	%rd99, %r64, 4;
	add.s64 	%rd100, %rd5, %rd99;
	ld.global.f32 	%f237, [%rd100];
	div.rn.f32 	%f238, %f236, %f237;
	abs.f32 	%f239, %f238;
	setp.equ.f32 	%p39, %f239, 0f7F800000;
	add.f32 	%f240, %f321, %f238;
	selp.f32 	%f241, %f321, %f240, %p39;
	ld.global.f32 	%f242, [%rd96+4];
	add.f32 	%f243, %f235, %f242;
	ld.global.u32 	%r65, [%rd97+4];
	ld.global.f32 	%f244, [%rd98+4];
	mul.wide.s32 	%rd101, %r65, 4;
	add.s64 	%rd102, %rd5, %rd101;
	ld.global.f32 	%f245, [%rd102];
	div.rn.f32 	%f246, %f244, %f245;
	abs.f32 	%f247, %f246;
	setp.equ.f32 	%p40, %f247, 0f7F800000;
	add.f32 	%f248, %f241, %f246;
	selp.f32 	%f249, %f241, %f248, %p40;
	ld.global.f32 	%f250, [%rd96+8];
	add.f32 	%f251, %f243, %f250;
	ld.global.u32 	%r66, [%rd97+8];
	ld.global.f32 	%f252, [%rd98+8];
	mul.wide.s32 	%rd103, %r66, 4;
	add.s64 	%rd104, %rd5, %rd103;
	ld.global.f32 	%f253, [%rd104];
	div.rn.f32 	%f254, %f252, %f253;
	abs.f32 	%f255, %f254;
	setp.equ.f32 	%p41, %f255, 0f7F800000;
	add.f32 	%f256, %f249, %f254;
	selp.f32 	%f257, %f249, %f256, %p41;
	ld.global.f32 	%f258, [%rd96+12];
	add.f32 	%f320, %f251, %f258;
	ld.global.u32 	%r67, [%rd97+12];
	ld.global.f32 	%f259, [%rd98+12];
	mul.wide.s32 	%rd105, %r67, 4;
	add.s64 	%rd106, %rd5, %rd105;
	ld.global.f32 	%f260, [%rd106];
	div.rn.f32 	%f261, %f259, %f260;
	abs.f32 	%f262, %f261;
	setp.equ.f32 	%p42, %f262, 0f7F800000;
	add.f32 	%f263, %f257, %f261;
	selp.f32 	%f321, %f257, %f263, %p42;
	add.s32 	%r79, %r79, 4;
$L__BB9_20:
	setp.eq.s32 	%p43, %r27, 0;
	@%p43 bra 	$L__BB9_25;
	setp.eq.s32 	%p44, %r27, 1;
	@%p44 bra 	$L__BB9_23;
	mul.wide.s32 	%rd107, %r79, 4;
	add.s64 	%rd108, %rd8, %rd107;
	ld.global.f32 	%f265, [%rd108];
	add.f32 	%f266, %f320, %f265;
	add.s64 	%rd109, %rd7, %rd107;
	ld.global.u32 	%r68, [%rd109];
	add.s64 	%rd110, %rd6, %rd107;
	ld.global.f32 	%f267, [%rd110];
	mul.wide.s32 	%rd111, %r68, 4;
	add.s64 	%rd112, %rd5, %rd111;
	ld.global.f32 	%f268, [%rd112];
	div.rn.f32 	%f269, %f267, %f268;
	abs.f32 	%f270, %f269;
	setp.equ.f32 	%p45, %f270, 0f7F800000;
	add.f32 	%f271, %f321, %f269;
	selp.f32 	%f272, %f321, %f271, %p45;
	ld.global.f32 	%f273, [%rd108+4];
	add.f32 	%f320, %f266, %f273;
	ld.global.u32 	%r69, [%rd109+4];
	ld.global.f32 	%f274, [%rd110+4];
	mul.wide.s32 	%rd113, %r69, 4;
	add.s64 	%rd114, %rd5, %rd113;
	ld.global.f32 	%f275, [%rd114];
	div.rn.f32 	%f276, %f274, %f275;
	abs.f32 	%f277, %f276;
	setp.equ.f32 	%p46, %f277, 0f7F800000;
	add.f32 	%f278, %f272, %f276;
	selp.f32 	%f321, %f272, %f278, %p46;
	add.s32 	%r79, %r79, 2;
$L__BB9_23:
	and.b32  	%r70, %r19, 1;
	setp.eq.b32 	%p47, %r70, 1;
	not.pred 	%p48, %p47;
	@%p48 bra 	$L__BB9_25;
	mul.wide.s32 	%rd115, %r79, 4;
	add.s64 	%rd116, %rd8, %rd115;
	ld.global.f32 	%f279, [%rd116];
	add.f32 	%f320, %f320, %f279;
	add.s64 	%rd117, %rd7, %rd115;
	ld.global.u32 	%r71, [%rd117];
	add.s64 	%rd118, %rd6, %rd115;
	ld.global.f32 	%f280, [%rd118];
	mul.wide.s32 	%rd119, %r71, 4;
	add.s64 	%rd120, %rd5, %rd119;
	ld.global.f32 	%f281, [%rd120];
	div.rn.f32 	%f282, %f280, %f281;
	abs.f32 	%f283, %f282;
	setp.equ.f32 	%p49, %f283, 0f7F800000;
	add.f32 	%f284, %f321, %f282;
	selp.f32 	%f321, %f321, %f284, %p49;
$L__BB9_25:
	ld.param.u64 	%rd124, [_Z9mlem_stepP5voxelPiPfS1_S2_S2_S1_S2_S1_S2_S2_i_param_0];
	cvta.to.global.u64 	%rd121, %rd124;
	mul.wide.s32 	%rd122, %r1, 12;
	add.s64 	%rd123, %rd121, %rd122;
	ld.global.f32 	%f285, [%rd123+8];
	add.f32 	%f286, %f304, %f320;
	div.rn.f32 	%f287, %f285, %f286;
	add.f32 	%f288, %f305, %f321;
	mul.f32 	%f289, %f288, %f287;
	st.global.f32 	[%rd123+8], %f289;
$L__BB9_26:
	ret;

}


// ===== COMPILED SASS (sm_100) =====

	.target	sm_100

	.elftype	@"ET_EXEC"


//--------------------- .note.nv.tkinfo           --------------------------
	.section	.note.nv.tkinfo,"",@"SHT_NOTE"
	.sectionflags	@"SHF_NOTE_NV_TKINFO"
	.tkinfo
        /*0018*/ 	.word	0x00000002
        /*0030*/ 	.string	""
        /*0030*/ 	.string	"ptxas"
        /*0030*/ 	.string	"Cuda compilation tools, release 13.0, V13.0.88"
        /*0030*/ 	.string	"Build cuda_13.0.r13.0/compiler.36424714_0"
        /*0030*/ 	.string	"-arch sm_100 -m 64 "



//--------------------- .note.nv.cuinfo           --------------------------
	.section	.note.nv.cuinfo,"",@"SHT_NOTE"
	.sectionflags	@"SHF_NOTE_NV_CUINFO"
        /*0018*/ 	.short	0x0002
        /*001a*/ 	.short	0x0064
        /*001c*/ 	.short	0x0082
	.zero		2


//--------------------- .nv.info                  --------------------------
	.section	.nv.info,"",@"SHT_CUDA_INFO"
	.align	4


	//----- nvinfo : EIATTR_REGCOUNT
	.align		4
        /*0000*/ 	.byte	0x04, 0x2f
        /*0002*/ 	.short	(.L_8 - .L_7)
	.align		4
.L_7:
        /*0004*/ 	.word	index@(_Z13create_voxelsP5voxelPiPfS2_S2_S2_S2_fffPbS1_S1_)
        /*0008*/ 	.word	0x00000020


	//----- nvinfo : EIATTR_FRAME_SIZE
	.align		4
.L_8:
        /*000c*/ 	.byte	0x04, 0x11
        /*000e*/ 	.short	(.L_10 - .L_9)
	.align		4
.L_9:
        /*0010*/ 	.word	index@($__internal_8_$__cuda_sm3x_div_rn_noftz_f32_slowpath)
        /*0014*/ 	.word	0x00000000


	//----- nvinfo : EIATTR_FRAME_SIZE
	.align		4
.L_10:
        /*0018*/ 	.byte	0x04, 0x11
        /*001a*/ 	.short	(.L_12 - .L_11)
	.align		4
.L_11:
        /*001c*/ 	.word	index@($__internal_7_$__cuda_sm20_sqrt_rn_f32_slowpath)
        /*0020*/ 	.word	0x00000000


	//----- nvinfo : EIATTR_FRAME_SIZE
	.align		4
.L_12:
        /*0024*/ 	.byte	0x04, 0x11
        /*0026*/ 	.short	(.L_14 - .L_13)
	.align		4
.L_13:
        /*0028*/ 	.word	index@(_Z13create_voxelsP5voxelPiPfS2_S2_S2_S2_fffPbS1_S1_)
        /*002c*/ 	.word	0x00000000


	//----- nvinfo : EIATTR_REGCOUNT
	.align		4
.L_14:
        /*0030*/ 	.byte	0x04, 0x2f
        /*0032*/ 	.short	(.L_16 - .L_15)
	.align		4
.L_15:
        /*0034*/ 	.word	index@(_Z14compact_voxelsP5voxelS0_PiS1_S1_PbS1_S1_)
        /*0038*/ 	.word	0x00000020


	//----- nvinfo : EIATTR_FRAME_SIZE
	.align		4
.L_16:
        /*003c*/ 	.byte	0x04, 0x11
        /*003e*/ 	.short	(.L_18 - .L_17)
	.align		4
.L_17:
        /*0040*/ 	.word	index@($__internal_6_$__cuda_sm3x_div_rn_noftz_f32_slowpath)
        /*0044*/ 	.word	0x00000000


	//----- nvinfo : EIATTR_FRAME_SIZE
	.align		4
.L_18:
        /*0048*/ 	.byte	0x04, 0x11
        /*004a*/ 	.short	(.L_20 - .L_19)
	.align		4
.L_19:
        /*004c*/ 	.word	index@(_Z14compact_voxelsP5voxelS0_PiS1_S1_PbS1_S1_)
        /*0050*/ 	.word	0x00000000


	//----- nvinfo : EIATTR_REGCOUNT
	.align		4
.L_20:
        /*0054*/ 	.byte	0x04, 0x2f
        /*0056*/ 	.short	(.L_22 - .L_21)
	.align		4
.L_21:
        /*0058*/ 	.word	index@(_Z21create_anode_responsePfiPiS_S0_)
        /*005c*/ 	.word	0x00000020


	//----- nvinfo : EIATTR_FRAME_SIZE
	.align		4
.L_22:
        /*0060*/ 	.byte	0x04, 0x11
        /*0062*/ 	.short	(.L_24 - .L_23)
	.align		4
.L_23:
        /*0064*/ 	.word	index@($__internal_5_$__cuda_sm3x_div_rn_noftz_f32_slowpath)
        /*0068*/ 	.word	0x00000000


	//----- nvinfo : EIATTR_FRAME_SIZE
	.align		4
.L_24:
        /*006c*/ 	.byte	0x04, 0x11
        /*006e*/ 	.short	(.L_26 - .L_25)
	.align		4
.L_25:
        /*0070*/ 	.word	index@(_Z21create_anode_responsePfiPiS_S0_)
        /*0074*/ 	.word	0x00000000


	//----- nvinfo : EIATTR_REGCOUNT
	.align		4
.L_26:
        /*0078*/ 	.byte	0x04, 0x2f
        /*007a*/ 	.short	(.L_28 - .L_27)
	.align		4
.L_27:
        /*007c*/ 	.word	index@(_Z22compute_active_sensorsPfPbPiS1_S1_S1_S0_S1_S1_iiiP5voxelfS_S_fiffP10correction)
        /*0080*/ 	.word	0x00000022


	//----- nvinfo : EIATTR_FRAME_SIZE
	.align		4
.L_28:
        /*0084*/ 	.byte	0x04, 0x11
        /*0086*/ 	.short	(.L_30 - .L_29)
	.align		4
.L_29:
        /*0088*/ 	.word	index@($__internal_4_$__cuda_sm3x_div_rn_noftz_f32_slowpath)
        /*008c*/ 	.word	0x00000020


	//----- nvinfo : EIATTR_FRAME_SIZE
	.align		4
.L_30:
        /*0090*/ 	.byte	0x04, 0x11
        /*0092*/ 	.short	(.L_32 - .L_31)
	.align		4
.L_31:
        /*0094*/ 	.word	index@(_Z22compute_active_sensorsPfPbPiS1_S1_S1_S0_S1_S1_iiiP5voxelfS_S_fiffP10correction)
        /*0098*/ 	.word	0x00000020


	//----- nvinfo : EIATTR_REGCOUNT
	.align		4
.L_32:
        /*009c*/ 	.byte	0x04, 0x2f
        /*009e*/ 	.short	(.L_34 - .L_33)
	.align		4
.L_33:
        /*00a0*/ 	.word	index@(_Z18sensor_voxel_probsPfPiS0_iiS_S_P5voxelS0_S0_fS_S_S_S_fffffiP10correction)
        /*00a4*/ 	.word	0x0000002e


	//----- nvinfo : EIATTR_FRAME_SIZE
	.align		4
.L_34:
        /*00a8*/ 	.byte	0x04, 0x11
        /*00aa*/ 	.short	(.L_36 - .L_35)
	.align		4
.L_35:
        /*00ac*/ 	.word	index@($__internal_3_$__cuda_sm3x_div_rn_noftz_f32_slowpath)
        /*00b0*/ 	.word	0x00000038


	//----- nvinfo : EIATTR_FRAME_SIZE
	.align		4
.L_36:
        /*00b4*/ 	.byte	0x04, 0x11
        /*00b6*/ 	.short	(.L_38 - .L_37)
	.align		4
.L_37:
        /*00b8*/ 	.word	index@(_Z18sensor_voxel_probsPfPiS0_iiS_S_P5voxelS0_S0_fS_S_S_S_fffffiP10correction)
        /*00bc*/ 	.word	0x00000038


	//----- nvinfo : EIATTR_REGCOUNT
	.align		4
.L_38:
        /*00c0*/ 	.byte	0x04, 0x2f
        /*00c2*/ 	.short	(.L_40 - .L_39)
	.align		4
.L_39:
        /*00c4*/ 	.word	index@(_Z14compact_slicesPiS_S_i)
        /*00c8*/ 	.word	0x0000000c


	//----- nvinfo : EIATTR_FRAME_SIZE
	.align		4
.L_40:
        /*00cc*/ 	.byte	0x04, 0x11
        /*00ce*/ 	.short	(.L_42 - .L_41)
	.align		4
.L_41:
        /*00d0*/ 	.word	index@(_Z14compact_slicesPiS_S_i)
        /*00d4*/ 	.word	0x00000000


	//----- nvinfo : EIATTR_REGCOUNT
	.align		4
.L_42:
        /*00d8*/ 	.byte	0x04, 0x2f
        /*00da*/ 	.short	(.L_44 - .L_43)
	.align		4
.L_43:
        /*00dc*/ 	.word	index@(_Z13compact_probsPfS_S_PiS0_S0_S0_PbiiiS_)
        /*00e0*/ 	.word	0x00000020


	//----- nvinfo : EIATTR_FRAME_SIZE
	.align		4
.L_44:
        /*00e4*/ 	.byte	0x04, 0x11
        /*00e6*/ 	.short	(.L_46 - .L_45)
	.align		4
.L_45:
        /*00e8*/ 	.word	index@($__internal_2_$__cuda_sm3x_div_rn_noftz_f32_slowpath)
        /*00ec*/ 	.word	0x00000000


	//----- nvinfo : EIATTR_FRAME_SIZE
	.align		4
.L_46:
        /*00f0*/ 	.byte	0x04, 0x11
        /*00f2*/ 	.short	(.L_48 - .L_47)
	.align		4
.L_47:
        /*00f4*/ 	.word	index@(_Z13compact_probsPfS_S_PiS0_S0_S0_PbiiiS_)
        /*00f8*/ 	.word	0x00000000


	//----- nvinfo : EIATTR_REGCOUNT
	.align		4
.L_48:
        /*00fc*/ 	.byte	0x04, 0x2f
        /*00fe*/ 	.short	(.L_50 - .L_49)
	.align		4
.L_49:
        /*0100*/ 	.word	index@(_Z20compact_sensor_startPiS_S_S_Pbi)
        /*0104*/ 	.word	0x0000001e


	//----- nvinfo : EIATTR_FRAME_SIZE
	.align		4
.L_50:
        /*0108*/ 	.byte	0x04, 0x11
        /*010a*/ 	.short	(.L_52 - .L_51)
	.align		4
.L_51:
        /*010c*/ 	.word	index@($__internal_1_$__cuda_sm3x_div_rn_noftz_f32_slowpath)
        /*0110*/ 	.word	0x00000000


	//----- nvinfo : EIATTR_FRAME_SIZE
	.align		4
.L_52:
        /*0114*/ 	.byte	0x04, 0x11
        /*0116*/ 	.short	(.L_54 - .L_53)
	.align		4
.L_53:
        /*0118*/ 	.word	index@(_Z20compact_sensor_startPiS_S_S_Pbi)
        /*011c*/ 	.word	0x00000000


	//----- nvinfo : EIATTR_REGCOUNT
	.align		4
.L_54:
        /*0120*/ 	.byte	0x04, 0x2f
        /*0122*/ 	.short	(.L_56 - .L_55)
	.align		4
.L_55:
        /*0124*/ 	.word	index@(_Z13forward_denomPfPiS0_S_S0_P5voxeli)
        /*0128*/ 	.word	0x00000020


	//----- nvinfo : EIATTR_FRAME_SIZE
	.align		4
.L_56:
        /*012c*/ 	.byte	0x04, 0x11
        /*012e*/ 	.short	(.L_58 - .L_57)
	.align		4
.L_57:
        /*0130*/ 	.word	index@(_Z13forward_denomPfPiS0_S_S0_P5voxeli)
        /*0134*/ 	.word	0x00000000


	//----- nvinfo : EIATTR_REGCOUNT
	.align		4
.L_58:
        /*0138*/ 	.byte	0x04, 0x2f
        /*013a*/ 	.short	(.L_60 - .L_59)
	.align		4
.L_59:
        /*013c*/ 	.word	index@(_Z9mlem_stepP5voxelPiPfS1_S2_S2_S1_S2_S1_S2_S2_i)
        /*0140*/ 	.word	0x00000024


	//----- nvinfo : EIATTR_FRAME_SIZE
	.align		4
.L_60:
        /*0144*/ 	.byte	0x04, 0x11
        /*0146*/ 	.short	(.L_62 - .L_61)
	.align		4
.L_61:
        /*0148*/ 	.word	index@($__internal_0_$__cuda_sm3x_div_rn_noftz_f32_slowpath)
        /*014c*/ 	.word	0x00000000


	//----- nvinfo : EIATTR_FRAME_SIZE
	.align		4
.L_62:
        /*0150*/ 	.byte	0x04, 0x11
        /*0152*/ 	.short	(.L_64 - .L_63)
	.align		4
.L_63:
        /*0154*/ 	.word	index@(_Z9mlem_stepP5voxelPiPfS1_S2_S2_S1_S2_S1_S2_S2_i)
        /*0158*/ 	.word	0x00000000


	//----- nvinfo : EIATTR_MIN_STACK_SIZE
	.align		4
.L_64:
        /*015c*/ 	.byte	0x04, 0x12
        /*015e*/ 	.short	(.L_66 - .L_65)
	.align		4
.L_65:
        /*0160*/ 	.word	index@(_Z9mlem_stepP5voxelPiPfS1_S2_S2_S1_S2_S1_S2_S2_i)
        /*0164*/ 	.word	0x00000000


	//----- nvinfo : EIATTR_MIN_STACK_SIZE
	.align		4
.L_66:
        /*0168*/ 	.byte	0x04, 0x12
        /*016a*/ 	.short	(.L_68 - .L_67)
	.align		4
.L_67:
        /*016c*/ 	.word	index@(_Z13forward_denomPfPiS0_S_S0_P5voxeli)
        /*0170*/ 	.word	0x00000000


	//----- nvinfo : EIATTR_MIN_STACK_SIZE
	.align		4
.L_68:
        /*0174*/ 	.byte	0x04, 0x12
        /*0176*/ 	.short	(.L_70 - .L_69)
	.align		4
.L_69:
        /*0178*/ 	.word	index@(_Z20compact_sensor_startPiS_S_S_Pbi)
        /*017c*/ 	.word	0x00000000


	//----- nvinfo : EIATTR_MIN_STACK_SIZE
	.align		4
.L_70:
        /*0180*/ 	.byte	0x04, 0x12
        /*0182*/ 	.short	(.L_72 - .L_71)
	.align		4
.L_71:
        /*0184*/ 	.word	index@(_Z13compact_probsPfS_S_PiS0_S0_S0_PbiiiS_)
        /*0188*/ 	.word	0x00000000


	//----- nvinfo : EIATTR_MIN_STACK_SIZE
	.align		4
.L_72:
        /*018c*/ 	.byte	0x04, 0x12
        /*018e*/ 	.short	(.L_74 - .L_73)
	.align		4
.L_73:
        /*0190*/ 	.word	index@(_Z14compact_slicesPiS_S_i)
        /*0194*/ 	.word	0x00000000


	//----- nvinfo : EIATTR_MIN_STACK_SIZE
	.align		4
.L_74:
        /*0198*/ 	.byte	0x04, 0x12
        /*019a*/ 	.short	(.L_76 - .L_75)
	.align		4
.L_75:
        /*019c*/ 	.word	index@(_Z18sensor_voxel_probsPfPiS0_iiS_S_P5voxelS0_S0_fS_S_S_S_fffffiP10correction)
        /*01a0*/ 	.word	0x00000038


	//----- nvinfo : EIATTR_MIN_STACK_SIZE
	.align		4
.L_76:
        /*01a4*/ 	.byte	0x04, 0x12
        /*01a6*/ 	.short	(.L_78 - .L_77)
	.align		4
.L_77:
        /*01a8*/ 	.word	index@(_Z22compute_active_sensorsPfPbPiS1_S1_S1_S0_S1_S1_iiiP5voxelfS_S_fiffP10correction)
        /*01ac*/ 	.word	0x00000020


	//----- nvinfo : EIATTR_MIN_STACK_SIZE
	.align		4
.L_78:
        /*01b0*/ 	.byte	0x04, 0x12
        /*01b2*/ 	.short	(.L_80 - .L_79)
	.align		4
.L_79:
        /*01b4*/ 	.word	index@(_Z21create_anode_responsePfiPiS_S0_)
        /*01b8*/ 	.word	0x00000000


	//----- nvinfo : EIATTR_MIN_STACK_SIZE
	.align		4
.L_80:
        /*01bc*/ 	.byte	0x04, 0x12
        /*01be*/ 	.short	(.L_82 - .L_81)
	.align		4
.L_81:
        /*01c0*/ 	.word	index@(_Z14compact_voxelsP5voxelS0_PiS1_S1_PbS1_S1_)
        /*01c4*/ 	.word	0x00000000


	//----- nvinfo : EIATTR_MIN_STACK_SIZE
	.align		4
.L_82:
        /*01c8*/ 	.byte	0x04, 0x12
        /*01ca*/ 	.short	(.L_84 - .L_83)
	.align		4
.L_83:
        /*01cc*/ 	.word	index@(_Z13create_voxelsP5voxelPiPfS2_S2_S2_S2_fffPbS1_S1_)
        /*01d0*/ 	.word	0x00000000
.L_84:


//--------------------- .nv.compat                --------------------------
	.section	.nv.compat,"",@"SHT_CUDA_COMPAT_INFO"
	.align	4
        /*0000*/ 	.byte	0x02, 0x09, 0x00, 0x00, 0x02, 0x02, 0x01, 0x00, 0x02, 0x05, 0x05, 0x00, 0x03, 0x07, 0x01, 0x01
        /*0010*/ 	.byte	0x02, 0x03, 0x00, 0x00, 0x02, 0x06, 0x01, 0x00, 0x04, 0x0b, 0x08, 0x00, 0x01, 0x00, 0x00, 0x00
        /*0020*/ 	.byte	0x00, 0x00, 0x00, 0x00


//--------------------- .nv.info._Z9mlem_stepP5voxelPiPfS1_S2_S2_S1_S2_S1_S2_S2_i --------------------------
	.section	.nv.info._Z9mlem_stepP5voxelPiPfS1_S2_S2_S1_S2_S1_S2_S2_i,"",@"SHT_CUDA_INFO"
	.sectionflags	@""
	.align	4


	//----- nvinfo : EIATTR_CUDA_API_VERSION
	.align		4
        /*0000*/ 	.byte	0x04, 0x37
        /*0002*/ 	.short	(.L_86 - .L_85)
.L_85:
        /*0004*/ 	.word	0x00000082


	//----- nvinfo : EIATTR_KPARAM_INFO
	.align		4
.L_86:
        /*0008*/ 	.byte	0x04, 0x17
        /*000a*/ 	.short	(.L_88 - .L_87)
.L_87:
        /*000c*/ 	.word	0x00000000
        /*0010*/ 	.short	0x000b
        /*0012*/ 	.short	0x0058
        /*0014*/ 	.byte	0x00, 0xf0, 0x11, 0x00


	//----- nvinfo : EIATTR_KPARAM_INFO
	.align		4
.L_88:
        /*0018*/ 	.byte	0x04, 0x17
        /*001a*/ 	.short	(.L_90 - .L_89)
.L_89:
        /*001c*/ 	.word	0x00000000
        /*0020*/ 	.short	0x000a
        /*0022*/ 	.short	0x0050
        /*0024*/ 	.byte	0x00, 0xf5, 0x21, 0x00


	//----- nvinfo : EIATTR_KPARAM_INFO
	.align		4
.L_90:
        /*0028*/ 	.byte	0x04, 0x17
        /*002a*/ 	.short	(.L_92 - .L_91)
.L_91:
        /*002c*/ 	.word	0x00000000
        /*0030*/ 	.short	0x0009
        /*0032*/ 	.short	0x0048
        /*0034*/ 	.byte	0x00, 0xf5, 0x21, 0x00


	//----- nvinfo : EIATTR_KPARAM_INFO
	.align		4
.L_92:
        /*0038*/ 	.byte	0x04, 0x17
        /*003a*/ 	.short	(.L_94 - .L_93)
.L_93:
        /*003c*/ 	.word	0x00000000
        /*0040*/ 	.short	0x0008
        /*0042*/ 	.short	0x0040
        /*0044*/ 	.byte	0x00, 0xf5, 0x21, 0x00


	//----- nvinfo : EIATTR_KPARAM_INFO
	.align		4
.L_94:
        /*0048*/ 	.byte	0x04, 0x17
        /*004a*/ 	.short	(.L_96 - .L_95)
.L_95:
        /*004c*/ 	.word	0x00000000
        /*0050*/ 	.short	0x0007
        /*0052*/ 	.short	0x0038
        /*0054*/ 	.byte	0x00, 0xf5, 0x21, 0x00


	//----- nvinfo : EIATTR_KPARAM_INFO
	.align		4
.L_96:
        /*0058*/ 	.byte	0x04, 0x17
        /*005a*/ 	.short	(.L_98 - .L_97)
.L_97:
        /*005c*/ 	.word	0x00000000
        /*0060*/ 	.short	0x0006
        /*0062*/ 	.short	0x0030
        /*0064*/ 	.byte	0x00, 0xf5, 0x21, 0x00


	//----- nvinfo : EIATTR_KPARAM_INFO
	.align		4
.L_98:
        /*0068*/ 	.byte	0x04, 0x17
        /*006a*/ 	.short	(.L_100 - .L_99)
.L_99:
        /*006c*/ 	.word	0x00000000
        /*0070*/ 	.short	0x0005
        /*0072*/ 	.short	0x0028
        /*0074*/ 	.byte	0x00, 0xf5, 0x21, 0x00


	//----- nvinfo : EIATTR_KPARAM_INFO
	.align		4
.L_100:
        /*0078*/ 	.byte	0x04, 0x17
        /*007a*/ 	.short	(.L_102 - .L_101)
.L_101:
        /*007c*/ 	.word	0x00000000
        /*0080*/ 	.short	0x0004
        /*0082*/ 	.short	0x0020
        /*0084*/ 	.byte	0x00, 0xf5, 0x21, 0x00


	//----- nvinfo : EIATTR_KPARAM_INFO
	.align		4
.L_102:
        /*0088*/ 	.byte	0x04, 0x17
        /*008a*/ 	.short	(.L_104 - .L_103)
.L_103:
        /*008c*/ 	.word	0x00000000
        /*0090*/ 	.short	0x0003
        /*0092*/ 	.short	0x0018
        /*0094*/ 	.byte	0x00, 0xf5, 0x21, 0x00


	//----- nvinfo : EIATTR_KPARAM_INFO
	.align		4
.L_104:
        /*0098*/ 	.byte	0x04, 0x17
        /*009a*/ 	.short	(.L_106 - .L_105)
.L_105:
        /*009c*/ 	.word	0x00000000
        /*00a0*/ 	.short	0x0002
        /*00a2*/ 	.short	0x0010
        /*00a4*/ 	.byte	0x00, 0xf5, 0x21, 0x00


	//----- nvinfo : EIATTR_KPARAM_INFO
	.align		4
.L_106:
        /*00a8*/ 	.byte	0x04, 0x17
        /*00aa*/ 	.short	(.L_108 - .L_107)
.L_107:
        /*00ac*/ 	.word	0x00000000
        /*00b0*/ 	.short	0x0001
        /*00b2*/ 	.short	0x0008
        /*00b4*/ 	.byte	0x00, 0xf5, 0x21, 0x00


	//----- nvinfo : EIATTR_KPARAM_INFO
	.align		4
.L_108:
        /*00b8*/ 	.byte	0x04, 0x17
        /*00ba*/ 	.short	(.L_110 - .L_109)
.L_109:
        /*00bc*/ 	.word	0x00000000
        /*00c0*/ 	.short	0x0000
        /*00c2*/ 	.short	0x0000
        /*00c4*/ 	.byte	0x00, 0xf5, 0x21, 0x00


	//----- nvinfo : EIATTR_SPARSE_MMA_MASK
	.align		4
.L_110:
        /*00c8*/ 	.byte	0x03, 0x50
        /*00ca*/ 	.short	0x0000


	//----- nvinfo : EIATTR_MAXREG_COUNT
	.align		4
        /*00cc*/ 	.byte	0x03, 0x1b
        /*00ce*/ 	.short	0x00ff


	//----- nvinfo : EIATTR_MERCURY_ISA_VERSION
	.align		4
        /*00d0*/ 	.byte	0x03, 0x5f
        /*00d2*/ 	.short	0x0101


	//----- nvinfo : EIATTR_VRC_CTA_INIT_COUNT
	.align		4
        /*00d4*/ 	.byte	0x02, 0x4a
	.zero		1
	.zero		1


	//----- nvinfo : EIATTR_EXIT_INSTR_OFFSETS
	.align		4
        /*00d8*/ 	.byte	0x04, 0x1c
        /*00da*/ 	.short	(.L_112 - .L_111)


	//   ....[0]....
.L_111:
        /*00dc*/ 	.word	0x00000070


	//   ....[1]....
        /*00e0*/ 	.word	0x000033b0


	//----- nvinfo : EIATTR_CRS_STACK_SIZE
	.align		4
.L_112:
        /*00e4*/ 	.byte	0x04, 0x1e
        /*00e6*/ 	.short	(.L_114 - .L_113)
.L_113:
        /*00e8*/ 	.word	0x00000000


	//----- nvinfo : EIATTR_CBANK_PARAM_SIZE
	.align		4
.L_114:
        /*00ec*/ 	.byte	0x03, 0x19
        /*00ee*/ 	.short	0x005c


	//----- nvinfo : EIATTR_PARAM_CBANK
	.align		4
        /*00f0*/ 	.byte	0x04, 0x0a
        /*00f2*/ 	.short	(.L_116 - .L_115)
	.align		4
.L_115:
        /*00f4*/ 	.word	index@(.nv.constant0._Z9mlem_stepP5voxelPiPfS1_S2_S2_S1_S2_S1_S2_S2_i)
        /*00f8*/ 	.short	0x0380
        /*00fa*/ 	.short	0x005c


	//----- nvinfo : EIATTR_SW_WAR
	.align		4
.L_116:
        /*00fc*/ 	.byte	0x04, 0x36
        /*00fe*/ 	.short	(.L_118 - .L_117)
.L_117:
        /*0100*/ 	.word	0x00000008
.L_118:


//--------------------- .nv.info._Z13forward_denomPfPiS0_S_S0_P5voxeli --------------------------
	.section	.nv.info._Z13forward_denomPfPiS0_S_S0_P5voxeli,"",@"SHT_CUDA_INFO"
	.sectionflags	@""
	.align	4


	//----- nvinfo : EIATTR_CUDA_API_VERSION
	.align		4
        /*0000*/ 	.byte	0x04, 0x37
        /*0002*/ 	.short	(.L_120 - .L_119)
.L_119:
        /*0004*/ 	.word	0x00000082


	//----- nvinfo : EIATTR_KPARAM_INFO
	.align		4
.L_120:
        /*0008*/ 	.byte	0x04, 0x17
        /*000a*/ 	.short	(.L_122 - .L_121)
.L_121:
        /*000c*/ 	.word	0x00000000
        /*0010*/ 	.short	0x0006
        /*0012*/ 	.short	0x0030
        /*0014*/ 	.byte	0x00, 0xf0, 0x11, 0x00


	//----- nvinfo : EIATTR_KPARAM_INFO
	.align		4
.L_122:
        /*0018*/ 	.byte	0x04, 0x17
        /*001a*/ 	.short	(.L_124 - .L_123)
.L_123:
        /*001c*/ 	.word	0x00000000
        /*0020*/ 	.short	0x0005
        /*0022*/ 	.short	0x0028
        /*0024*/ 	.byte	0x00, 0xf5, 0x21, 0x00


	//----- nvinfo : EIATTR_KPARAM_INFO
	.align		4
.L_124:
        /*0028*/ 	.byte	0x04, 0x17
        /*002a*/ 	.short	(.L_126 - .L_125)
.L_125:
        /*002c*/ 	.word	0x00000000
        /*0030*/ 	.short	0x0004
        /*0032*/ 	.short	0x0020
        /*0034*/ 	.byte	0x00, 0xf5, 0x21, 0x00


	//----- nvinfo : EIATTR_KPARAM_INFO
	.align		4
.L_126:
        /*0038*/ 	.byte	0x04, 0x17
        /*003a*/ 	.short	(.L_128 - .L_127)
.L_127:
        /*003c*/ 	.word	0x00000000
        /*0040*/ 	.short	0x0003
        /*0042*/ 	.short	0x0018
        /*0044*/ 	.byte	0x00, 0xf5, 0x21, 0x00


	//----- nvinfo : EIATTR_KPARAM_INFO
	.align		4
.L_128:
        /*0048*/ 	.byte	0x04, 0x17
        /*004a*/ 	.short	(.L_130 - .L_129)
.L_129:
        /*004c*/ 	.word	0x00000000
        /*0050*/ 	.short	0x0002
        /*0052*/ 	.short	0x0010
        /*0054*/ 	.byte	0x00, 0xf5, 0x21, 0x00


	//----- nvinfo : EIATTR_KPARAM_INFO
	.align		4
.L_130:
        /*0058*/ 	.byte	0x04, 0x17
        /*005a*/ 	.short	(.L_132 - .L_131)
.L_131:
        /*005c*/ 	.word	0x00000000
        /*0060*/ 	.short	0x0001
        /*0062*/ 	.short	0x0008
        /*0064*/ 	.byte	0x00, 0xf5, 0x21, 0x00


	//----- nvinfo : EIATTR_KPARAM_INFO
	.align		4
.L_132:
        /*0068*/ 	.byte	0x04, 0x17
        /*006a*/ 	.short	(.L_134 - .L_133)
.L_133:
        /*006c*/ 	.word	0x00000000
        /*0070*/ 	.short	0x0000
        /*0072*/ 	.short	0x0000
        /*0074*/ 	.byte	0x00, 0xf5, 0x21, 0x00


	//----- nvinfo : EIATTR_SPARSE_MMA_MASK
	.align		4
.L_134:
        /*0078*/ 	.byte	0x03, 0x50
        /*007a*/ 	.short	0x0000


	//----- nvinfo : EIATTR_MAXREG_COUNT
	.align		4
        /*007c*/ 	.byte	0x03, 0x1b
        /*007e*/ 	.short	0x00ff


	//----- nvinfo : EIATTR_MERCURY_ISA_VERSION
	.align		4
        /*0080*/ 	.byte	0x03, 0x5f
        /*0082*/ 	.short	0x0101


	//----- nvinfo : EIATTR_VRC_CTA_INIT_COUNT
	.align		4
        /*0084*/ 	.byte	0x02, 0x4a
	.zero		1
	.zero		1


	//----- nvinfo : EIATTR_EXIT_INSTR_OFFSETS
	.align		4
        /*0088*/ 	.byte	0x04, 0x1c
        /*008a*/ 	.short	(.L_136 - .L_135)


	//   ....[0]....
.L_135:
        /*008c*/ 	.word	0x00000070


	//   ....[1]....
        /*0090*/ 	.word	0x00000e80


	//----- nvinfo : EIATTR_CRS_STACK_SIZE
	.align		4
.L_136:
        /*0094*/ 	.byte	0x04, 0x1e
        /*0096*/ 	.short	(.L_138 - .L_137)
.L_137:
        /*0098*/ 	.word	0x00000000


	//----- nvinfo : EIATTR_CBANK_PARAM_SIZE
	.align		4
.L_138:
        /*009c*/ 	.byte	0x03, 0x19
        /*009e*/ 	.short	0x0034


	//----- nvinfo : EIATTR_PARAM_CBANK
	.align		4
        /*00a0*/ 	.byte	0x04, 0x0a
        /*00a2*/ 	.short	(.L_140 - .L_139)
	.align		4
.L_139:
        /*00a4*/ 	.word	index@(.nv.constant0._Z13forward_denomPfPiS0_S_S0_P5voxeli)
        /*00a8*/ 	.short	0x0380
        /*00aa*/ 	.short	0x0034


	//----- nvinfo : EIATTR_SW_WAR
	.align		4
.L_140:
        /*00ac*/ 	.byte	0x04, 0x36
        /*00ae*/ 	.short	(.L_142 - .L_141)
.L_141:
        /*00b0*/ 	.word	0x00000008
.L_142:


//--------------------- .nv.info._Z20compact_sensor_startPiS_S_S_Pbi --------------------------
	.section	.nv.info._Z20compact_sensor_startPiS_S_S_Pbi,"",@"SHT_CUDA_INFO"
	.sectionflags	@""
	.align	4


	//----- nvinfo : EIATTR_CUDA_API_VERSION
	.align		4
        /*0000*/ 	.byte	0x04, 0x37
        /*0002*/ 	.short	(.L_144 - .L_143)
.L_143:
        /*0004*/ 	.word	0x00000082


	//----- nvinfo : EIATTR_KPARAM_INFO
	.align		4
.L_144:
        /*0008*/ 	.byte	0x04, 0x17
        /*000a*/ 	.short	(.L_146 - .L_145)
.L_145:
        /*000c*/ 	.word	0x00000000
        /*0010*/ 	.short	0x0005
        /*0012*/ 	.short	0x0028
        /*0014*/ 	.byte	0x00, 0xf0, 0x11, 0x00


	//----- nvinfo : EIATTR_KPARAM_INFO
	.align		4
.L_146:
        /*0018*/ 	.byte	0x04, 0x17
        /*001a*/ 	.short	(.L_148 - .L_147)
.L_147:
        /*001c*/ 	.word	0x00000000
        /*0020*/ 	.short	0x0004
        /*0022*/ 	.short	0x0020
        /*0024*/ 	.byte	0x00, 0xf5, 0x21, 0x00


	//----- nvinfo : EIATTR_KPARAM_INFO
	.align		4
.L_148:
        /*0028*/ 	.byte	0x04, 0x17
        /*002a*/ 	.short	(.L_150 - .L_149)
.L_149:
        /*002c*/ 	.word	0x00000000
        /*0030*/ 	.short	0x0003
        /*0032*/ 	.short	0x0018
        /*0034*/ 	.byte	0x00, 0xf5, 0x21, 0x00


	//----- nvinfo : EIATTR_KPARAM_INFO
	.align		4
.L_150:
        /*0038*/ 	.byte	0x04, 0x17
        /*003a*/ 	.short	(.L_152 - .L_151)
.L_151:
        /*003c*/ 	.word	0x00000000
        /*0040*/ 	.short	0x0002
        /*0042*/ 	.short	0x0010
        /*0044*/ 	.byte	0x00, 0xf5, 0x21, 0x00


	//----- nvinfo : EIATTR_KPARAM_INFO
	.align		4
.L_152:
        /*0048*/ 	.byte	0x04, 0x17
        /*004a*/ 	.short	(.L_154 - .L_153)
.L_153:
        /*004c*/ 	.word	0x00000000
        /*0050*/ 	.short	0x0001
        /*0052*/ 	.short	0x0008
        /*0054*/ 	.byte	0x00, 0xf5, 0x21, 0x00


	//----- nvinfo : EIATTR_KPARAM_INFO
	.align		4
.L_154:
        /*0058*/ 	.byte	0x04, 0x17
        /*005a*/ 	.short	(.L_156 - .L_155)
.L_155:
        /*005c*/ 	.word	0x00000000
        /*0060*/ 	.short	0x0000
        /*0062*/ 	.short	0x0000
        /*0064*/ 	.byte	0x00, 0xf5, 0x21, 0x00


	//----- nvinfo : EIATTR_SPARSE_MMA_MASK
	.align		4
.L_156:
        /*0068*/ 	.byte	0x03, 0x50
        /*006a*/ 	.short	0x0000


	//----- nvinfo : EIATTR_MAXREG_COUNT
	.align		4
        /*006c*/ 	.byte	0x03, 0x1b
        /*006e*/ 	.short	0x00ff


	//----- nvinfo : EIATTR_MERCURY_ISA_VERSION
	.align		4
        /*0070*/ 	.byte	0x03, 0x5f
        /*0072*/ 	.short	0x0101


	//----- nvinfo : EIATTR_VRC_CTA_INIT_COUNT
	.align		4
        /*0074*/ 	.byte	0x02, 0x4a
	.zero		1
	.zero		1


	//----- nvinfo : EIATTR_EXIT_INSTR_OFFSETS
	.align		4
        /*0078*/ 	.byte	0x04, 0x1c
        /*007a*/ 	.short	(.L_158 - .L_157)


	//   ....[0]....
.L_157:
        /*007c*/ 	.word	0x00000260


	//   ....[1]....
        /*0080*/ 	.word	0x00000900


	//   ....[2]....
        /*0084*/ 	.word	0x00000b10


	//----- nvinfo : EIATTR_CRS_STACK_SIZE
	.align		4
.L_158:
        /*0088*/ 	.byte	0x04, 0x1e
        /*008a*/ 	.short	(.L_160 - .L_159)
.L_159:
        /*008c*/ 	.word	0x00000000


	//----- nvinfo : EIATTR_CBANK_PARAM_SIZE
	.align		4
.L_160:
        /*0090*/ 	.byte	0x03, 0x19
        /*0092*/ 	.short	0x002c


	//----- nvinfo : EIATTR_PARAM_CBANK
	.align		4
        /*0094*/ 	.byte	0x04, 0x0a
        /*0096*/ 	.short	(.L_162 - .L_161)
	.align		4
.L_161:
        /*0098*/ 	.word	index@(.nv.constant0._Z20compact_sensor_startPiS_S_S_Pbi)
        /*009c*/ 	.short	0x0380
        /*009e*/ 	.short	0x002c


	//----- nvinfo : EIATTR_SW_WAR
	.align		4
.L_162:
        /*00a0*/ 	.byte	0x04, 0x36
        /*00a2*/ 	.short	(.L_164 - .L_163)
.L_163:
        /*00a4*/ 	.word	0x00000008
.L_164:


//--------------------- .nv.info._Z13compact_probsPfS_S_PiS0_S0_S0_PbiiiS_ --------------------------
	.section	.nv.info._Z13compact_probsPfS_S_PiS0_S0_S0_PbiiiS_,"",@"SHT_CUDA_INFO"
	.sectionflags	@""
	.align	4


	//----- nvinfo : EIATTR_CUDA_API_VERSION
	.align		4
        /*0000*/ 	.byte	0x04, 0x37
        /*0002*/ 	.short	(.L_166 - .L_165)
.L_165:
        /*0004*/ 	.word	0x00000082


	//----- nvinfo : EIATTR_KPARAM_INFO
	.align		4
.L_166:
        /*0008*/ 	.byte	0x04, 0x17
        /*000a*/ 	.short	(.L_168 - .L_167)
.L_167:
        /*000c*/ 	.word	0x00000000
        /*0010*/ 	.short	0x000b
        /*0012*/ 	.short	0x0050
        /*0014*/ 	.byte	0x00, 0xf5, 0x21, 0x00


	//----- nvinfo : EIATTR_KPARAM_INFO
	.align		4
.L_168:
        /*0018*/ 	.byte	0x04, 0x17
        /*001a*/ 	.short	(.L_170 - .L_169)
.L_169:
        /*001c*/ 	.word	0x00000000
        /*0020*/ 	.short	0x000a
        /*0022*/ 	.short	0x0048
        /*0024*/ 	.byte	0x00, 0xf0, 0x11, 0x00


	//----- nvinfo : EIATTR_KPARAM_INFO
	.align		4
.L_170:
        /*0028*/ 	.byte	0x04, 0x17
        /*002a*/ 	.short	(.L_172 - .L_171)
.L_171:
        /*002c*/ 	.word	0x00000000
        /*0030*/ 	.short	0x0009
        /*0032*/ 	.short	0x0044
        /*0034*/ 	.byte	0x00, 0xf0, 0x11, 0x00


	//----- nvinfo : EIATTR_KPARAM_INFO
	.align		4
.L_172:
        /*0038*/ 	.byte	0x04, 0x17
        /*003a*/ 	.short	(.L_174 - .L_173)
.L_173:
        /*003c*/ 	.word	0x00000000
        /*0040*/ 	.short	0x0008
        /*0042*/ 	.short	0x0040
        /*0044*/ 	.byte	0x00, 0xf0, 0x11, 0x00


	//----- nvinfo : EIATTR_KPARAM_INFO
	.align		4
.L_174:
        /*0048*/ 	.byte	0x04, 0x17
        /*004a*/ 	.short	(.L_176 - .L_175)
.L_175:
        /*004c*/ 	.word	0x00000000
        /*0050*/ 	.short	0x0007
        /*0052*/ 	.short	0x0038
        /*0054*/ 	.byte	0x00, 0xf5, 0x21, 0x00


	//----- nvinfo : EIATTR_KPARAM_INFO
	.align		4
.L_176:
        /*0058*/ 	.byte	0x04, 0x17
        /*005a*/ 	.short	(.L_178 - .L_177)
.L_177:
        /*005c*/ 	.word	0x00000000
        /*0060*/ 	.short	0x0006
        /*0062*/ 	.short	0x0030
        /*0064*/ 	.byte	0x00, 0xf5, 0x21, 0x00


	//----- nvinfo : EIATTR_KPARAM_INFO
	.align		4
.L_178:
        /*0068*/ 	.byte	0x04, 0x17
        /*006a*/ 	.short	(.L_180 - .L_179)
.L_179:
        /*006c*/ 	.word	0x00000000
        /*0070*/ 	.short	0x0005
        /*0072*/ 	.short	0x0028
        /*0074*/ 	.byte	0x00, 0xf5, 0x21, 0x00


	//----- nvinfo : EIATTR_KPARAM_INFO
	.align		4
.L_180:
        /*0078*/ 	.byte	0x04, 0x17
        /*007a*/ 	.short	(.L_182 - .L_181)
.L_181:
        /*007c*/ 	.word	0x00000000
        /*0080*/ 	.short	0x0004
        /*0082*/ 	.short	0x0020
        /*0084*/ 	.byte	0x00, 0xf5, 0x21, 0x00


	//----- nvinfo : EIATTR_KPARAM_INFO
	.align		4
.L_182:
        /*0088*/ 	.byte	0x04, 0x17
        /*008a*/ 	.short	(.L_184 - .L_183)
.L_183:
        /*008c*/ 	.word	0x00000000
        /*0090*/ 	.short	0x0003
        /*0092*/ 	.short	0x0018
        /*0094*/ 	.byte	0x00, 0xf5, 0x21, 0x00


	//----- nvinfo : EIATTR_KPARAM_INFO
	.align		4
.L_184:
        /*0098*/ 	.byte	0x04, 0x17
        /*009a*/ 	.short	(.L_186 - .L_185)
.L_185:
        /*009c*/ 	.word	0x00000000
        /*00a0*/ 	.short	0x0002
        /*00a2*/ 	.short	0x0010
        /*00a4*/ 	.byte	0x00, 0xf5, 0x21, 0x00


	//----- nvinfo : EIATTR_KPARAM_INFO
	.align		4
.L_186:
        /*00a8*/ 	.byte	0x04, 0x17
        /*00aa*/ 	.short	(.L_188 - .L_187)
.L_187:
        /*00ac*/ 	.word	0x00000000
        /*00b0*/ 	.short	0x0001
        /*00b2*/ 	.short	0x0008
        /*00b4*/ 	.byte	0x00, 0xf5, 0x21, 0x00


	//----- nvinfo : EIATTR_KPARAM_INFO
	.align		4
.L_188:
        /*00b8*/ 	.byte	0x04, 0x17
        /*00ba*/ 	.short	(.L_190 - .L_189)
.L_189:
        /*00bc*/ 	.word	0x00000000
        /*00c0*/ 	.short	0x0000
        /*00c2*/ 	.short	0x0000
        /*00c4*/ 	.byte	0x00, 0xf5, 0x21, 0x00


	//----- nvinfo : EIATTR_SPARSE_MMA_MASK
	.align		4
.L_190:
        /*00c8*/ 	.byte	0x03, 0x50
        /*00ca*/ 	.short	0x0000


	//----- nvinfo : EIATTR_MAXREG_COUNT
	.align		4
        /*00cc*/ 	.byte	0x03, 0x1b
        /*00ce*/ 	.short	0x00ff


	//----- nvinfo : EIATTR_MERCURY_ISA_VERSION
	.align		4
        /*00d0*/ 	.byte	0x03, 0x5f
        /*00d2*/ 	.short	0x0101


	//----- nvinfo : EIATTR_VRC_CTA_INIT_COUNT
	.align		4
        /*00d4*/ 	.byte	0x02, 0x4a
	.zero		1
	.zero		1


	//----- nvinfo : EIATTR_EXIT_INSTR_OFFSETS
	.align		4
        /*00d8*/ 	.byte	0x04, 0x1c
        /*00da*/ 	.short	(.L_192 - .L_191)


	//   ....[0]....
.L_191:
        /*00dc*/ 	.word	0x00000140


	//   ....[1]....
        /*00e0*/ 	.word	0x00000980


	//   ....[2]....
        /*00e4*/ 	.word	0x00000c40


	//----- nvinfo : EIATTR_CRS_STACK_SIZE
	.align		4
.L_192:
        /*00e8*/ 	.byte	0x04, 0x1e
        /*00ea*/ 	.short	(.L_194 - .L_193)
.L_193:
        /*00ec*/ 	.word	0x00000000


	//----- nvinfo : EIATTR_CBANK_PARAM_SIZE
	.align		4
.L_194:
        /*00f0*/ 	.byte	0x03, 0x19
        /*00f2*/ 	.short	0x0058


	//----- nvinfo : EIATTR_PARAM_CBANK
	.align		4
        /*00f4*/ 	.byte	0x04, 0x0a
        /*00f6*/ 	.short	(.L_196 - .L_195)
	.align		4
.L_195:
        /*00f8*/ 	.word	index@(.nv.constant0._Z13compact_probsPfS_S_PiS0_S0_S0_PbiiiS_)
        /*00fc*/ 	.short	0x0380
        /*00fe*/ 	.short	0x0058


	//----- nvinfo : EIATTR_SW_WAR
	.align		4
.L_196:
        /*0100*/ 	.byte	0x04, 0x36
        /*0102*/ 	.short	(.L_198 - .L_197)
.L_197:
        /*0104*/ 	.word	0x00000008
.L_198:


//--------------------- .nv.info._Z14compact_slicesPiS_S_i --------------------------
	.section	.nv.info._Z14compact_slicesPiS_S_i,"",@"SHT_CUDA_INFO"
	.sectionflags	@""
	.align	4


	//----- nvinfo : EIATTR_CUDA_API_VERSION
	.align		4
        /*0000*/ 	.byte	0x04, 0x37
        /*0002*/ 	.short	(.L_200 - .L_199)
.L_199:
        /*0004*/ 	.word	0x00000082


	//----- nvinfo : EIATTR_KPARAM_INFO
	.align		4
.L_200:
        /*0008*/ 	.byte	0x04, 0x17
        /*000a*/ 	.short	(.L_202 - .L_201)
.L_201:
        /*000c*/ 	.word	0x00000000
        /*0010*/ 	.short	0x0003
        /*0012*/ 	.short	0x0018
        /*0014*/ 	.byte	0x00, 0xf0, 0x11, 0x00


	//----- nvinfo : EIATTR_KPARAM_INFO
	.align		4
.L_202:
        /*0018*/ 	.byte	0x04, 0x17
        /*001a*/ 	.short	(.L_204 - .L_203)
.L_203:
        /*001c*/ 	.word	0x00000000
        /*0020*/ 	.short	0x0002
        /*0022*/ 	.short	0x0010
        /*0024*/ 	.byte	0x00, 0xf5, 0x21, 0x00


	//----- nvinfo : EIATTR_KPARAM_INFO
	.align		4
.L_204:
        /*0028*/ 	.byte	0x04, 0x17
        /*002a*/ 	.short	(.L_206 - .L_205)
.L_205:
        /*002c*/ 	.word	0x00000000
        /*0030*/ 	.short	0x0001
        /*0032*/ 	.short	0x0008
        /*0034*/ 	.byte	0x00, 0xf5, 0x21, 0x00


	//----- nvinfo : EIATTR_KPARAM_INFO
	.align		4
.L_206:
        /*0038*/ 	.byte	0x04, 0x17
        /*003a*/ 	.short	(.L_208 - .L_207)
.L_207:
        /*003c*/ 	.word	0x00000000
        /*0040*/ 	.short	0x0000
        /*0042*/ 	.short	0x0000
        /*0044*/ 	.byte	0x00, 0xf5, 0x21, 0x00


	//----- nvinfo : EIATTR_SPARSE_MMA_MASK
	.align		4
.L_208:
        /*0048*/ 	.byte	0x03, 0x50
        /*004a*/ 	.short	0x0000


	//----- nvinfo : EIATTR_MAXREG_COUNT
	.align		4
        /*004c*/ 	.byte	0x03, 0x1b
        /*004e*/ 	.short	0x00ff


	//----- nvinfo : EIATTR_MERCURY_ISA_VERSION
	.align		4
        /*0050*/ 	.byte	0x03, 0x5f
        /*0052*/ 	.short	0x0101


	//----- nvinfo : EIATTR_VRC_CTA_INIT_COUNT
	.align		4
        /*0054*/ 	.byte	0x02, 0x4a
	.zero		1
	.zero		1


	//----- nvinfo : EIATTR_EXIT_INSTR_OFFSETS
	.align		4
        /*0058*/ 	.byte	0x04, 0x1c
        /*005a*/ 	.short	(.L_210 - .L_209)


	//   ....[0]....
.L_209:
        /*005c*/ 	.word	0x000000e0


	//----- nvinfo : EIATTR_CBANK_PARAM_SIZE
	.align		4
.L_210:
        /*0060*/ 	.byte	0x03, 0x19
        /*0062*/ 	.short	0x001c


	//----- nvinfo : EIATTR_PARAM_CBANK
	.align		4
        /*0064*/ 	.byte	0x04, 0x0a
        /*0066*/ 	.short	(.L_212 - .L_211)
	.align		4
.L_211:
        /*0068*/ 	.word	index@(.nv.constant0._Z14compact_slicesPiS_S_i)
        /*006c*/ 	.short	0x0380
        /*006e*/ 	.short	0x001c


	//----- nvinfo : EIATTR_SW_WAR
	.align		4
.L_212:
        /*0070*/ 	.byte	0x04, 0x36
        /*0072*/ 	.short	(.L_214 - .L_213)
.L_213:
        /*0074*/ 	.word	0x00000008
.L_214:


//--------------------- .nv.info._Z18sensor_voxel_probsPfPiS0_iiS_S_P5voxelS0_S0_fS_S_S_S_fffffiP10correction --------------------------
	.section	.nv.info._Z18sensor_voxel_probsPfPiS0_iiS_S_P5voxelS0_S0_fS_S_S_S_fffffiP10correction,"",@"SHT_CUDA_INFO"
	.sectionflags	@""
	.align	4


	//----- nvinfo : EIATTR_CUDA_API_VERSION
	.align		4
        /*0000*/ 	.byte	0x04, 0x37
        /*0002*/ 	.short	(.L_216 - .L_215)
.L_215:
        /*0004*/ 	.word	0x00000082


	//----- nvinfo : EIATTR_KPARAM_INFO
	.align		4
.L_216:
        /*0008*/ 	.byte	0x04, 0x17
        /*000a*/ 	.short	(.L_218 - .L_217)
.L_217:
        /*000c*/ 	.word	0x00000000
        /*0010*/ 	.short	0x0015
        /*0012*/ 	.short	0x0088
        /*0014*/ 	.byte	0x00, 0xf5, 0x21, 0x00


	//----- nvinfo : EIATTR_KPARAM_INFO
	.align		4
.L_218:
        /*0018*/ 	.byte	0x04, 0x17
        /*001a*/ 	.short	(.L_220 - .L_219)
.L_219:
        /*001c*/ 	.word	0x00000000
        /*0020*/ 	.short	0x0014
        /*0022*/ 	.short	0x0084
        /*0024*/ 	.byte	0x00, 0xf0, 0x11, 0x00


	//----- nvinfo : EIATTR_KPARAM_INFO
	.align		4
.L_220:
        /*0028*/ 	.byte	0x04, 0x17
        /*002a*/ 	.short	(.L_222 - .L_221)
.L_221:
        /*002c*/ 	.word	0x00000000
        /*0030*/ 	.short	0x0013
        /*0032*/ 	.short	0x0080
        /*0034*/ 	.byte	0x00, 0xf0, 0x11, 0x00


	//----- nvinfo : EIATTR_KPARAM_INFO
	.align		4
.L_222:
        /*0038*/ 	.byte	0x04, 0x17
        /*003a*/ 	.short	(.L_224 - .L_223)
.L_223:
        /*003c*/ 	.word	0x00000000
        /*0040*/ 	.short	0x0012
        /*0042*/ 	.short	0x007c
        /*0044*/ 	.byte	0x00, 0xf0, 0x11, 0x00


	//----- nvinfo : EIATTR_KPARAM_INFO
	.align		4
.L_224:
        /*0048*/ 	.byte	0x04, 0x17
        /*004a*/ 	.short	(.L_226 - .L_225)
.L_225:
        /*004c*/ 	.word	0x00000000
        /*0050*/ 	.short	0x0011
        /*0052*/ 	.short	0x0078
        /*0054*/ 	.byte	0x00, 0xf0, 0x11, 0x00


	//----- nvinfo : EIATTR_KPARAM_INFO
	.align		4
.L_226:
        /*0058*/ 	.byte	0x04, 0x17
        /*005a*/ 	.short	(.L_228 - .L_227)
.L_227:
        /*005c*/ 	.word	0x00000000
        /*0060*/ 	.short	0x0010
        /*0062*/ 	.short	0x0074
        /*0064*/ 	.byte	0x00, 0xf0, 0x11, 0x00


	//----- nvinfo : EIATTR_KPARAM_INFO
	.align		4
.L_228:
        /*0068*/ 	.byte	0x04, 0x17
        /*006a*/ 	.short	(.L_230 - .L_229)
.L_229:
        /*006c*/ 	.word	0x00000000
        /*0070*/ 	.short	0x000f
        /*0072*/ 	.short	0x0070
        /*0074*/ 	.byte	0x00, 0xf0, 0x11, 0x00


	//----- nvinfo : EIATTR_KPARAM_INFO
	.align		4
.L_230:
        /*0078*/ 	.byte	0x04, 0x17
        /*007a*/ 	.short	(.L_232 - .L_231)
.L_231:
        /*007c*/ 	.word	0x00000000
        /*0080*/ 	.short	0x000e
        /*0082*/ 	.short	0x0068
        /*0084*/ 	.byte	0x00, 0xf5, 0x21, 0x00


	//----- nvinfo : EIATTR_KPARAM_INFO
	.align		4
.L_232:
        /*0088*/ 	.byte	0x04, 0x17
        /*008a*/ 	.short	(.L_234 - .L_233)
.L_233:
        /*008c*/ 	.word	0x00000000
        /*0090*/ 	.short	0x000d
        /*0092*/ 	.short	0x0060
        /*0094*/ 	.byte	0x00, 0xf5, 0x21, 0x00


	//----- nvinfo : EIATTR_KPARAM_INFO
	.align		4
.L_234:
        /*0098*/ 	.byte	0x04, 0x17
        /*009a*/ 	.short	(.L_236 - .L_235)
.L_235:
        /*009c*/ 	.word	0x00000000
        /*00a0*/ 	.short	0x000c
        /*00a2*/ 	.short	0x0058
        /*00a4*/ 	.byte	0x00, 0xf5, 0x21, 0x00


	//----- nvinfo : EIATTR_KPARAM_INFO
	.align		4
.L_236:
        /*00a8*/ 	.byte	0x04, 0x17
        /*00aa*/ 	.short	(.L_238 - .L_237)
.L_237:
        /*00ac*/ 	.word	0x00000000
        /*00b0*/ 	.short	0x000b
        /*00b2*/ 	.short	0x0050
        /*00b4*/ 	.byte	0x00, 0xf5, 0x21, 0x00


	//----- nvinfo : EIATTR_KPARAM_INFO
	.align		4
.L_238:
        /*00b8*/ 	.byte	0x04, 0x17
        /*00ba*/ 	.short	(.L_240 - .L_239)
.L_239:
        /*00bc*/ 	.word	0x00000000
        /*00c0*/ 	.short	0x000a
        /*00c2*/ 	.short	0x0048
        /*00c4*/ 	.byte	0x00, 0xf0, 0x11, 0x00


	//----- nvinfo : EIATTR_KPARAM_INFO
	.align		4
.L_240:
        /*00c8*/ 	.byte	0x04, 0x17
        /*00ca*/ 	.short	(.L_242 - .L_241)
.L_241:
        /*00cc*/ 	.word	0x00000000
        /*00d0*/ 	.short	0x0009
        /*00d2*/ 	.short	0x0040
        /*00d4*/ 	.byte	0x00, 0xf5, 0x21, 0x00


	//----- nvinfo : EIATTR_KPARAM_INFO
	.align		4
.L_242:
        /*00d8*/ 	.byte	0x04, 0x17
        /*00da*/ 	.short	(.L_244 - .L_243)
.L_243:
        /*00dc*/ 	.word	0x00000000
        /*00e0*/ 	.short	0x0008
        /*00e2*/ 	.short	0x0038
        /*00e4*/ 	.byte	0x00, 0xf5, 0x21, 0x00


	//----- nvinfo : EIATTR_KPARAM_INFO
	.align		4
.L_244:
        /*00e8*/ 	.byte	0x04, 0x17
        /*00ea*/ 	.short	(.L_246 - .L_245)
.L_245:
        /*00ec*/ 	.word	0x00000000
        /*00f0*/ 	.short	0x0007
        /*00f2*/ 	.short	0x0030
        /*00f4*/ 	.byte	0x00, 0xf5, 0x21, 0x00


	//----- nvinfo : EIATTR_KPARAM_INFO
	.align		4
.L_246:
        /*00f8*/ 	.byte	0x04, 0x17
        /*00fa*/ 	.short	(.L_248 - .L_247)
.L_247:
        /*00fc*/ 	.word	0x00000000
        /*0100*/ 	.short	0x0006
        /*0102*/ 	.short	0x0028
        /*0104*/ 	.byte	0x00, 0xf5, 0x21, 0x00


	//----- nvinfo : EIATTR_KPARAM_INFO
	.align		4
.L_248:
        /*0108*/ 	.byte	0x04, 0x17
        /*010a*/ 	.short	(.L_250 - .L_249)
.L_249:
        /*010c*/ 	.word	0x00000000
        /*0110*/ 	.short	0x0005
        /*0112*/ 	.short	0x0020
        /*0114*/ 	.byte	0x00, 0xf5, 0x21, 0x00


	//----- nvinfo : EIATTR_KPARAM_INFO
	.align		4
.L_250:
        /*0118*/ 	.byte	0x04, 0x17
        /*011a*/ 	.short	(.L_252 - .L_251)
.L_251:
        /*011c*/ 	.word	0x00000000
        /*0120*/ 	.short	0x0004
        /*0122*/ 	.short	0x001c
        /*0124*/ 	.byte	0x00, 0xf0, 0x11, 0x00


	//----- nvinfo : EIATTR_KPARAM_INFO
	.align		4
.L_252:
        /*0128*/ 	.byte	0x04, 0x17
        /*012a*/ 	.short	(.L_254 - .L_253)
.L_253:
        /*012c*/ 	.word	0x00000000
        /*0130*/ 	.short	0x0003
        /*0132*/ 	.short	0x0018
        /*0134*/ 	.byte	0x00, 0xf0, 0x11, 0x00


	//----- nvinfo : EIATTR_KPARAM_INFO
	.align		4
.L_254:
        /*0138*/ 	.byte	0x04, 0x17
        /*013a*/ 	.short	(.L_256 - .L_255)
.L_255:
        /*013c*/ 	.word	0x00000000
        /*0140*/ 	.short	0x0002
        /*0142*/ 	.short	0x0010
        /*0144*/ 	.byte	0x00, 0xf5, 0x21, 0x00


	//----- nvinfo : EIATTR_KPARAM_INFO
	.align		4
.L_256:
        /*0148*/ 	.byte	0x04, 0x17
        /*014a*/ 	.short	(.L_258 - .L_257)
.L_257:
        /*014c*/ 	.word	0x00000000
        /*0150*/ 	.short	0x0001
        /*0152*/ 	.short	0x0008
        /*0154*/ 	.byte	0x00, 0xf5, 0x21, 0x00


	//----- nvinfo : EIATTR_KPARAM_INFO
	.align		4
.L_258:
        /*0158*/ 	.byte	0x04, 0x17
        /*015a*/ 	.short	(.L_260 - .L_259)
.L_259:
        /*015c*/ 	.word	0x00000000
        /*0160*/ 	.short	0x0000
        /*0162*/ 	.short	0x0000
        /*0164*/ 	.byte	0x00, 0xf5, 0x21, 0x00


	//----- nvinfo : EIATTR_SPARSE_MMA_MASK
	.align		4
.L_260:
        /*0168*/ 	.byte	0x03, 0x50
        /*016a*/ 	.short	0x0000


	//----- nvinfo : EIATTR_MAXREG_COUNT
	.align		4
        /*016c*/ 	.byte	0x03, 0x1b
        /*016e*/ 	.short	0x00ff


	//----- nvinfo : EIATTR_EXTERNS
	.align		4
        /*0170*/ 	.byte	0x04, 0x0f
        /*0172*/ 	.short	(.L_262 - .L_261)


	//   ....[0]....
	.align		4
.L_261:
        /*0174*/ 	.word	index@(vprintf)


	//----- nvinfo : EIATTR_MERCURY_ISA_VERSION
	.align		4
.L_262:
        /*0178*/ 	.byte	0x03, 0x5f
        /*017a*/ 	.short	0x0101


	//----- nvinfo : EIATTR_VRC_CTA_INIT_COUNT
	.align		4
        /*017c*/ 	.byte	0x02, 0x4a
	.zero		1
	.zero		1


	//----- nvinfo : EIATTR_SYSCALL_OFFSETS
	.align		4
        /*0180*/ 	.byte	0x04, 0x46
        /*0182*/ 	.short	(.L_264 - .L_263)


	//   ....[0]....
.L_263:
        /*0184*/ 	.word	0x00000b70


	//   ....[1]....
        /*0188*/ 	.word	0x00000c20


	//   ....[2]....
        /*018c*/ 	.word	0x00000d80


	//   ....[3]....
        /*0190*/ 	.word	0x00000f00


	//   ....[4]....
        /*0194*/ 	.word	0x000015a0


	//   ....[5]....
        /*0198*/ 	.word	0x00001660


	//   ....[6]....
        /*019c*/ 	.word	0x00001860


	//   ....[7]....
        /*01a0*/ 	.word	0x00001d40


	//   ....[8]....
        /*01a4*/ 	.word	0x00001e00


	//   ....[9]....
        /*01a8*/ 	.word	0x00002000


	//   ....[10]....
        /*01ac*/ 	.word	0x000025a0


	//   ....[11]....
        /*01b0*/ 	.word	0x00002660


	//   ....[12]....
        /*01b4*/ 	.word	0x00002840


	//----- nvinfo : EIATTR_EXIT_INSTR_OFFSETS
	.align		4
.L_264:
        /*01b8*/ 	.byte	0x04, 0x1c
        /*01ba*/ 	.short	(.L_266 - .L_265)


	//   ....[0]....
.L_265:
        /*01bc*/ 	.word	0x00000fd0


	//   ....[1]....
        /*01c0*/ 	.word	0x000020d0


	//   ....[2]....
        /*01c4*/ 	.word	0x00002690


	//   ....[3]....
        /*01c8*/ 	.word	0x00002730


	//   ....[4]....
        /*01cc*/ 	.word	0x00002850


	//----- nvinfo : EIATTR_CRS_STACK_SIZE
	.align		4
.L_266:
        /*01d0*/ 	.byte	0x04, 0x1e
        /*01d2*/ 	.short	(.L_268 - .L_267)
.L_267:
        /*01d4*/ 	.word	0x00000000


	//----- nvinfo : EIATTR_CBANK_PARAM_SIZE
	.align		4
.L_268:
        /*01d8*/ 	.byte	0x03, 0x19
        /*01da*/ 	.short	0x0090


	//----- nvinfo : EIATTR_PARAM_CBANK
	.align		4
        /*01dc*/ 	.byte	0x04, 0x0a
        /*01de*/ 	.short	(.L_270 - .L_269)
	.align		4
.L_269:
        /*01e0*/ 	.word	index@(.nv.constant0._Z18sensor_voxel_probsPfPiS0_iiS_S_P5voxelS0_S0_fS_S_S_S_fffffiP10correction)
        /*01e4*/ 	.short	0x0380
        /*01e6*/ 	.short	0x0090


	//----- nvinfo : EIATTR_SW_WAR
	.align		4
.L_270:
        /*01e8*/ 	.byte	0x04, 0x36
        /*01ea*/ 	.short	(.L_272 - .L_271)
.L_271:
        /*01ec*/ 	.word	0x00000008
.L_272:


//--------------------- .nv.info._Z22compute_active_sensorsPfPbPiS1_S1_S1_S0_S1_S1_iiiP5voxelfS_S_fiffP10correction --------------------------
	.section	.nv.info._Z22compute_active_sensorsPfPbPiS1_S1_S1_S0_S1_S1_iiiP5voxelfS_S_fiffP10correction,"",@"SHT_CUDA_INFO"
	.sectionflags	@""
	.align	4


	//----- nvinfo : EIATTR_CUDA_API_VERSION
	.align		4
        /*0000*/ 	.byte	0x04, 0x37
        /*0002*/ 	.short	(.L_274 - .L_273)
.L_273:
        /*0004*/ 	.word	0x00000082


	//----- nvinfo : EIATTR_KPARAM_INFO
	.align		4
.L_274:
        /*0008*/ 	.byte	0x04, 0x17
        /*000a*/ 	.short	(.L_276 - .L_275)
.L_275:
        /*000c*/ 	.word	0x00000000
        /*0010*/ 	.short	0x0014
        /*0012*/ 	.short	0x0088
        /*0014*/ 	.byte	0x00, 0xf5, 0x21, 0x00


	//----- nvinfo : EIATTR_KPARAM_INFO
	.align		4
.L_276:
        /*0018*/ 	.byte	0x04, 0x17
        /*001a*/ 	.short	(.L_278 - .L_277)
.L_277:
        /*001c*/ 	.word	0x00000000
        /*0020*/ 	.short	0x0013
        /*0022*/ 	.short	0x0084
        /*0024*/ 	.byte	0x00, 0xf0, 0x11, 0x00


	//----- nvinfo : EIATTR_KPARAM_INFO
	.align		4
.L_278:
        /*0028*/ 	.byte	0x04, 0x17
        /*002a*/ 	.short	(.L_280 - .L_279)
.L_279:
        /*002c*/ 	.word	0x00000000
        /*0030*/ 	.short	0x0012
        /*0032*/ 	.short	0x0080
        /*0034*/ 	.byte	0x00, 0xf0, 0x11, 0x00


	//----- nvinfo : EIATTR_KPARAM_INFO
	.align		4
.L_280:
        /*0038*/ 	.byte	0x04, 0x17
        /*003a*/ 	.short	(.L_282 - .L_281)
.L_281:
        /*003c*/ 	.word	0x00000000
        /*0040*/ 	.short	0x0011
        /*0042*/ 	.short	0x007c
        /*0044*/ 	.byte	0x00, 0xf0, 0x11, 0x00


	//----- nvinfo : EIATTR_KPARAM_INFO
	.align		4
.L_282:
        /*0048*/ 	.byte	0x04, 0x17
        /*004a*/ 	.short	(.L_284 - .L_283)
.L_283:
        /*004c*/ 	.word	0x00000000
        /*0050*/ 	.short	0x0010
        /*0052*/ 	.short	0x0078
        /*0054*/ 	.byte	0x00, 0xf0, 0x11, 0x00


	//----- nvinfo : EIATTR_KPARAM_INFO
	.align		4
.L_284:
        /*0058*/ 	.byte	0x04, 0x17
        /*005a*/ 	.short	(.L_286 - .L_285)
.L_285:
        /*005c*/ 	.word	0x00000000
        /*0060*/ 	.short	0x000f
        /*0062*/ 	.short	0x0070
        /*0064*/ 	.byte	0x00, 0xf5, 0x21, 0x00


	//----- nvinfo : EIATTR_KPARAM_INFO
	.align		4
.L_286:
        /*0068*/ 	.byte	0x04, 0x17
        /*006a*/ 	.short	(.L_288 - .L_287)
.L_287:
        /*006c*/ 	.word	0x00000000
        /*0070*/ 	.short	0x000e
        /*0072*/ 	.short	0x0068
        /*0074*/ 	.byte	0x00, 0xf5, 0x21, 0x00


	//----- nvinfo : EIATTR_KPARAM_INFO
	.align		4
.L_288:
        /*0078*/ 	.byte	0x04, 0x17
        /*007a*/ 	.short	(.L_290 - .L_289)
.L_289:
        /*007c*/ 	.word	0x00000000
        /*0080*/ 	.short	0x000d
        /*0082*/ 	.short	0x0060
        /*0084*/ 	.byte	0x00, 0xf0, 0x11, 0x00


	//----- nvinfo : EIATTR_KPARAM_INFO
	.align		4
.L_290:
        /*0088*/ 	.byte	0x04, 0x17
        /*008a*/ 	.short	(.L_292 - .L_291)
.L_291:
        /*008c*/ 	.word	0x00000000
        /*0090*/ 	.short	0x000c
        /*0092*/ 	.short	0x0058
        /*0094*/ 	.byte	0x00, 0xf5, 0x21, 0x00


	//----- nvinfo : EIATTR_KPARAM_INFO
	.align		4
.L_292:
        /*0098*/ 	.byte	0x04, 0x17
        /*009a*/ 	.short	(.L_294 - .L_293)
.L_293:
        /*009c*/ 	.word	0x00000000
        /*00a0*/ 	.short	0x000b
        /*00a2*/ 	.short	0x0050
        /*00a4*/ 	.byte	0x00, 0xf0, 0x11, 0x00


	//----- nvinfo : EIATTR_KPARAM_INFO
	.align		4
.L_294:
        /*00a8*/ 	.byte	0x04, 0x17
        /*00aa*/ 	.short	(.L_296 - .L_295)
.L_295:
        /*00ac*/ 	.word	0x00000000
        /*00b0*/ 	.short	0x000a
        /*00b2*/ 	.short	0x004c
        /*00b4*/ 	.byte	0x00, 0xf0, 0x11, 0x00


	//----- nvinfo : EIATTR_KPARAM_INFO
	.align		4
.L_296:
        /*00b8*/ 	.byte	0x04, 0x17
        /*00ba*/ 	.short	(.L_298 - .L_297)
.L_297:
        /*00bc*/ 	.word	0x00000000
        /*00c0*/ 	.short	0x0009
        /*00c2*/ 	.short	0x0048
        /*00c4*/ 	.byte	0x00, 0xf0, 0x11, 0x00


	//----- nvinfo : EIATTR_KPARAM_INFO
	.align		4
.L_298:
        /*00c8*/ 	.byte	0x04, 0x17
        /*00ca*/ 	.short	(.L_300 - .L_299)
.L_299:
        /*00cc*/ 	.word	0x00000000
        /*00d0*/ 	.short	0x0008
        /*00d2*/ 	.short	0x0040
        /*00d4*/ 	.byte	0x00, 0xf5, 0x21, 0x00


	//----- nvinfo : EIATTR_KPARAM_INFO
	.align		4
.L_300:
        /*00d8*/ 	.byte	0x04, 0x17
        /*00da*/ 	.short	(.L_302 - .L_301)
.L_301:
        /*00dc*/ 	.word	0x00000000
        /*00e0*/ 	.short	0x0007
        /*00e2*/ 	.short	0x0038
        /*00e4*/ 	.byte	0x00, 0xf5, 0x21, 0x00


	//----- nvinfo : EIATTR_KPARAM_INFO
	.align		4
.L_302:
        /*00e8*/ 	.byte	0x04, 0x17
        /*00ea*/ 	.short	(.L_304 - .L_303)
.L_303:
        /*00ec*/ 	.word	0x00000000
        /*00f0*/ 	.short	0x0006
        /*00f2*/ 	.short	0x0030
        /*00f4*/ 	.byte	0x00, 0xf5, 0x21, 0x00


	//----- nvinfo : EIATTR_KPARAM_INFO
	.align		4
.L_304:
        /*00f8*/ 	.byte	0x04, 0x17
        /*00fa*/ 	.short	(.L_306 - .L_305)
.L_305:
        /*00fc*/ 	.word	0x00000000
        /*0100*/ 	.short	0x0005
        /*0102*/ 	.short	0x0028
        /*0104*/ 	.byte	0x00, 0xf5, 0x21, 0x00


	//----- nvinfo : EIATTR_KPARAM_INFO
	.align		4
.L_306:
        /*0108*/ 	.byte	0x04, 0x17
        /*010a*/ 	.short	(.L_308 - .L_307)
.L_307:
        /*010c*/ 	.word	0x00000000
        /*0110*/ 	.short	0x0004
        /*0112*/ 	.short	0x0020
        /*0114*/ 	.byte	0x00, 0xf5, 0x21, 0x00


	//----- nvinfo : EIATTR_KPARAM_INFO
	.align		4
.L_308:
        /*0118*/ 	.byte	0x04, 0x17
        /*011a*/ 	.short	(.L_310 - .L_309)
.L_309:
        /*011c*/ 	.word	0x00000000
        /*0120*/ 	.short	0x0003
        /*0122*/ 	.short	0x0018
        /*0124*/ 	.byte	0x00, 0xf5, 0x21, 0x00


	//----- nvinfo : EIATTR_KPARAM_INFO
	.align		4
.L_310:
        /*0128*/ 	.byte	0x04, 0x17
        /*012a*/ 	.short	(.L_312 - .L_311)
.L_311:
        /*012c*/ 	.word	0x00000000
        /*0130*/ 	.short	0x0002
        /*0132*/ 	.short	0x0010
        /*0134*/ 	.byte	0x00, 0xf5, 0x21, 0x00


	//----- nvinfo : EIATTR_KPARAM_INFO
	.align		4
.L_312:
        /*0138*/ 	.byte	0x04, 0x17
        /*013a*/ 	.short	(.L_314 - .L_313)
.L_313:
        /*013c*/ 	.word	0x00000000
        /*0140*/ 	.short	0x0001
        /*0142*/ 	.short	0x0008
        /*0144*/ 	.byte	0x00, 0xf5, 0x21, 0x00


	//----- nvinfo : EIATTR_KPARAM_INFO
	.align		4
.L_314:
        /*0148*/ 	.byte	0x04, 0x17
        /*014a*/ 	.short	(.L_316 - .L_315)
.L_315:
        /*014c*/ 	.word	0x00000000
        /*0150*/ 	.short	0x0000
        /*0152*/ 	.short	0x0000
        /*0154*/ 	.byte	0x00, 0xf5, 0x21, 0x00


	//----- nvinfo : EIATTR_SPARSE_MMA_MASK
	.align		4
.L_316:
        /*0158*/ 	.byte	0x03, 0x50
        /*015a*/ 	.short	0x0000


	//----- nvinfo : EIATTR_MAXREG_COUNT
	.align		4
        /*015c*/ 	.byte	0x03, 0x1b
        /*015e*/ 	.short	0x00ff


	//----- nvinfo : EIATTR_EXTERNS
	.align		4
        /*0160*/ 	.byte	0x04, 0x0f
        /*0162*/ 	.short	(.L_318 - .L_317)


	//   ....[0]....
	.align		4
.L_317:
        /*0164*/ 	.word	index@(vprintf)


	//----- nvinfo : EIATTR_MERCURY_ISA_VERSION
	.align		4
.L_318:
        /*0168*/ 	.byte	0x03, 0x5f
        /*016a*/ 	.short	0x0101


	//----- nvinfo : EIATTR_VRC_CTA_INIT_COUNT
	.align		4
        /*016c*/ 	.byte	0x02, 0x4a
	.zero		1
	.zero		1


	//----- nvinfo : EIATTR_SYSCALL_OFFSETS
	.align		4
        /*0170*/ 	.byte	0x04, 0x46
        /*0172*/ 	.short	(.L_320 - .L_319)


	//   ....[0]....
.L_319:
        /*0174*/ 	.word	0x000001f0


	//   ....[1]....
        /*0178*/ 	.word	0x000009c0


	//----- nvinfo : EIATTR_EXIT_INSTR_OFFSETS
	.align		4
.L_320:
        /*017c*/ 	.byte	0x04, 0x1c
        /*017e*/ 	.short	(.L_322 - .L_321)


	//   ....[0]....
.L_321:
        /*0180*/ 	.word	0x00000230


	//   ....[1]....
        /*0184*/ 	.word	0x00000b80


	//----- nvinfo : EIATTR_CRS_STACK_SIZE
	.align		4
.L_322:
        /*0188*/ 	.byte	0x04, 0x1e
        /*018a*/ 	.short	(.L_324 - .L_323)
.L_323:
        /*018c*/ 	.word	0x00000000


	//----- nvinfo : EIATTR_CBANK_PARAM_SIZE
	.align		4
.L_324:
        /*0190*/ 	.byte	0x03, 0x19
        /*0192*/ 	.short	0x0090


	//----- nvinfo : EIATTR_PARAM_CBANK
	.align		4
        /*0194*/ 	.byte	0x04, 0x0a
        /*0196*/ 	.short	(.L_326 - .L_325)
	.align		4
.L_325:
        /*0198*/ 	.word	index@(.nv.constant0._Z22compute_active_sensorsPfPbPiS1_S1_S1_S0_S1_S1_iiiP5voxelfS_S_fiffP10correction)
        /*019c*/ 	.short	0x0380
        /*019e*/ 	.short	0x0090


	//----- nvinfo : EIATTR_SW_WAR
	.align		4
.L_326:
        /*01a0*/ 	.byte	0x04, 0x36
        /*01a2*/ 	.short	(.L_328 - .L_327)
.L_327:
        /*01a4*/ 	.word	0x00000008
.L_328:


//--------------------- .nv.info._Z21create_anode_responsePfiPiS_S0_ --------------------------
	.section	.nv.info._Z21create_anode_responsePfiPiS_S0_,"",@"SHT_CUDA_INFO"
	.sectionflags	@""
	.align	4


	//----- nvinfo : EIATTR_CUDA_API_VERSION
	.align		4
        /*0000*/ 	.byte	0x04, 0x37
        /*0002*/ 	.short	(.L_330 - .L_329)
.L_329:
        /*0004*/ 	.word	0x00000082


	//----- nvinfo : EIATTR_KPARAM_INFO
	.align		4
.L_330:
        /*0008*/ 	.byte	0x04, 0x17
        /*000a*/ 	.short	(.L_332 - .L_331)
.L_331:
        /*000c*/ 	.word	0x00000000
        /*0010*/ 	.short	0x0004
        /*0012*/ 	.short	0x0020
        /*0014*/ 	.byte	0x00, 0xf5, 0x21, 0x00


	//----- nvinfo : EIATTR_KPARAM_INFO
	.align		4
.L_332:
        /*0018*/ 	.byte	0x04, 0x17
        /*001a*/ 	.short	(.L_334 - .L_333)
.L_333:
        /*001c*/ 	.word	0x00000000
        /*0020*/ 	.short	0x0003
        /*0022*/ 	.short	0x0018
        /*0024*/ 	.byte	0x00, 0xf5, 0x21, 0x00


	//----- nvinfo : EIATTR_KPARAM_INFO
	.align		4
.L_334:
        /*0028*/ 	.byte	0x04, 0x17
        /*002a*/ 	.short	(.L_336 - .L_335)
.L_335:
        /*002c*/ 	.word	0x00000000
        /*0030*/ 	.short	0x0002
        /*0032*/ 	.short	0x0010
        /*0034*/ 	.byte	0x00, 0xf5, 0x21, 0x00


	//----- nvinfo : EIATTR_KPARAM_INFO
	.align		4
.L_336:
        /*0038*/ 	.byte	0x04, 0x17
        /*003a*/ 	.short	(.L_338 - .L_337)
.L_337:
        /*003c*/ 	.word	0x00000000
        /*0040*/ 	.short	0x0001
        /*0042*/ 	.short	0x0008
        /*0044*/ 	.byte	0x00, 0xf0, 0x11, 0x00


	//----- nvinfo : EIATTR_KPARAM_INFO
	.align		4
.L_338:
        /*0048*/ 	.byte	0x04, 0x17
        /*004a*/ 	.short	(.L_340 - .L_339)
.L_339:
        /*004c*/ 	.word	0x00000000
        /*0050*/ 	.short	0x0000
        /*0052*/ 	.short	0x0000
        /*0054*/ 	.byte	0x00, 0xf5, 0x21, 0x00


	//----- nvinfo : EIATTR_SPARSE_MMA_MASK
	.align		4
.L_340:
        /*0058*/ 	.byte	0x03, 0x50
        /*005a*/ 	.short	0x0000


	//----- nvinfo : EIATTR_MAXREG_COUNT
	.align		4
        /*005c*/ 	.byte	0x03, 0x1b
        /*005e*/ 	.short	0x00ff


	//----- nvinfo : EIATTR_MERCURY_ISA_VERSION
	.align		4
        /*0060*/ 	.byte	0x03, 0x5f
        /*0062*/ 	.short	0x0101


	//----- nvinfo : EIATTR_VRC_CTA_INIT_COUNT
	.align		4
        /*0064*/ 	.byte	0x02, 0x4a
	.zero		1
	.zero		1


	//----- nvinfo : EIATTR_EXIT_INSTR_OFFSETS
	.align		4
        /*0068*/ 	.byte	0x04, 0x1c
        /*006a*/ 	.short	(.L_342 - .L_341)


	//   ....[0]....
.L_341:
        /*006c*/ 	.word	0x00000180


	//   ....[1]....
        /*0070*/ 	.word	0x00000640


	//   ....[2]....
        /*0074*/ 	.word	0x00000790


	//----- nvinfo : EIATTR_CRS_STACK_SIZE
	.align		4
.L_342:
        /*0078*/ 	.byte	0x04, 0x1e
        /*007a*/ 	.short	(.L_344 - .L_343)
.L_343:
        /*007c*/ 	.word	0x00000000


	//----- nvinfo : EIATTR_CBANK_PARAM_SIZE
	.align		4
.L_344:
        /*0080*/ 	.byte	0x03, 0x19
        /*0082*/ 	.short	0x0028


	//----- nvinfo : EIATTR_PARAM_CBANK
	.align		4
        /*0084*/ 	.byte	0x04, 0x0a
        /*0086*/ 	.short	(.L_346 - .L_345)
	.align		4
.L_345:
        /*0088*/ 	.word	index@(.nv.constant0._Z21create_anode_responsePfiPiS_S0_)
        /*008c*/ 	.short	0x0380
        /*008e*/ 	.short	0x0028


	//----- nvinfo : EIATTR_SW_WAR
	.align		4
.L_346:
        /*0090*/ 	.byte	0x04, 0x36
        /*0092*/ 	.short	(.L_348 - .L_347)
.L_347:
        /*0094*/ 	.word	0x00000008
.L_348:


//--------------------- .nv.info._Z14compact_voxelsP5voxelS0_PiS1_S1_PbS1_S1_ --------------------------
	.section	.nv.info._Z14compact_voxelsP5voxelS0_PiS1_S1_PbS1_S1_,"",@"SHT_CUDA_INFO"
	.sectionflags	@""
	.align	4


	//----- nvinfo : EIATTR_CUDA_API_VERSION
	.align		4
        /*0000*/ 	.byte	0x04, 0x37
        /*0002*/ 	.short	(.L_350 - .L_349)
.L_349:
        /*0004*/ 	.word	0x00000082


	//----- nvinfo : EIATTR_KPARAM_INFO
	.align		4
.L_350:
        /*0008*/ 	.byte	0x04, 0x17
        /*000a*/ 	.short	(.L_352 - .L_351)
.L_351:
        /*000c*/ 	.word	0x00000000
        /*0010*/ 	.short	0x0007
        /*0012*/ 	.short	0x0038
        /*0014*/ 	.byte	0x00, 0xf5, 0x21, 0x00


	//----- nvinfo : EIATTR_KPARAM_INFO
	.align		4
.L_352:
        /*0018*/ 	.byte	0x04, 0x17
        /*001a*/ 	.short	(.L_354 - .L_353)
.L_353:
        /*001c*/ 	.word	0x00000000
        /*0020*/ 	.short	0x0006
        /*0022*/ 	.short	0x0030
        /*0024*/ 	.byte	0x00, 0xf5, 0x21, 0x00


	//----- nvinfo : EIATTR_KPARAM_INFO
	.align		4
.L_354:
        /*0028*/ 	.byte	0x04, 0x17
        /*002a*/ 	.short	(.L_356 - .L_355)
.L_355:
        /*002c*/ 	.word	0x00000000
        /*0030*/ 	.short	0x0005
        /*0032*/ 	.short	0x0028
        /*0034*/ 	.byte	0x00, 0xf5, 0x21, 0x00


	//----- nvinfo : EIATTR_KPARAM_INFO
	.align		4
.L_356:
        /*0038*/ 	.byte	0x04, 0x17
        /*003a*/ 	.short	(.L_358 - .L_357)
.L_357:
        /*003c*/ 	.word	0x00000000
        /*0040*/ 	.short	0x0004
        /*0042*/ 	.short	0x0020
        /*0044*/ 	.byte	0x00, 0xf5, 0x21, 0x00


	//----- nvinfo : EIATTR_KPARAM_INFO
	.align		4
.L_358:
        /*0048*/ 	.byte	0x04, 0x17
        /*004a*/ 	.short	(.L_360 - .L_359)
.L_359:
        /*004c*/ 	.word	0x00000000
        /*0050*/ 	.short	0x0003
        /*0052*/ 	.short	0x0018
        /*0054*/ 	.byte	0x00, 0xf5, 0x21, 0x00


	//----- nvinfo : EIATTR_KPARAM_INFO
	.align		4
.L_360:
        /*0058*/ 	.byte	0x04, 0x17
        /*005a*/ 	.short	(.L_362 - .L_361)
.L_361:
        /*005c*/ 	.word	0x00000000
        /*0060*/ 	.short	0x0002
        /*0062*/ 	.short	0x0010
        /*0064*/ 	.byte	0x00, 0xf5, 0x21, 0x00


	//----- nvinfo : EIATTR_KPARAM_INFO
	.align		4
.L_362:
        /*0068*/ 	.byte	0x04, 0x17
        /*006a*/ 	.short	(.L_364 - .L_363)
.L_363:
        /*006c*/ 	.word	0x00000000
        /*0070*/ 	.short	0x0001
        /*0072*/ 	.short	0x0008
        /*0074*/ 	.byte	0x00, 0xf5, 0x21, 0x00


	//----- nvinfo : EIATTR_KPARAM_INFO
	.align		4
.L_364:
        /*0078*/ 	.byte	0x04, 0x17
        /*007a*/ 	.short	(.L_366 - .L_365)
.L_365:
        /*007c*/ 	.word	0x00000000
        /*0080*/ 	.short	0x0000
        /*0082*/ 	.short	0x0000
        /*0084*/ 	.byte	0x00, 0xf5, 0x21, 0x00


	//----- nvinfo : EIATTR_SPARSE_MMA_MASK
	.align		4
.L_366:
        /*0088*/ 	.byte	0x03, 0x50
        /*008a*/ 	.short	0x0000


	//----- nvinfo : EIATTR_MAXREG_COUNT
	.align		4
        /*008c*/ 	.byte	0x03, 0x1b
        /*008e*/ 	.short	0x00ff


	//----- nvinfo : EIATTR_MERCURY_ISA_VERSION
	.align		4
        /*0090*/ 	.byte	0x03, 0x5f
        /*0092*/ 	.short	0x0101


	//----- nvinfo : EIATTR_VRC_CTA_INIT_COUNT
	.align		4
        /*0094*/ 	.byte	0x02, 0x4a
	.zero		1
	.zero		1


	//----- nvinfo : EIATTR_EXIT_INSTR_OFFSETS
	.align		4
        /*0098*/ 	.byte	0x04, 0x1c
        /*009a*/ 	.short	(.L_368 - .L_367)


	//   ....[0]....
.L_367:
        /*009c*/ 	.word	0x000002d0


	//   ....[1]....
        /*00a0*/ 	.word	0x00000a20


	//   ....[2]....
        /*00a4*/ 	.word	0x00000c70


	//----- nvinfo : EIATTR_CRS_STACK_SIZE
	.align		4
.L_368:
        /*00a8*/ 	.byte	0x04, 0x1e
        /*00aa*/ 	.short	(.L_370 - .L_369)
.L_369:
        /*00ac*/ 	.word	0x00000000


	//----- nvinfo : EIATTR_CBANK_PARAM_SIZE
	.align		4
.L_370:
        /*00b0*/ 	.byte	0x03, 0x19
        /*00b2*/ 	.short	0x0040


	//----- nvinfo : EIATTR_PARAM_CBANK
	.align		4
        /*00b4*/ 	.byte	0x04, 0x0a
        /*00b6*/ 	.short	(.L_372 - .L_371)
	.align		4
.L_371:
        /*00b8*/ 	.word	index@(.nv.constant0._Z14compact_voxelsP5voxelS0_PiS1_S1_PbS1_S1_)
        /*00bc*/ 	.short	0x0380
        /*00be*/ 	.short	0x0040


	//----- nvinfo : EIATTR_SW_WAR
	.align		4
.L_372:
        /*00c0*/ 	.byte	0x04, 0x36
        /*00c2*/ 	.short	(.L_374 - .L_373)
.L_373:
        /*00c4*/ 	.word	0x00000008
.L_374:


//--------------------- .nv.info._Z13create_voxelsP5voxelPiPfS2_S2_S2_S2_fffPbS1_S1_ --------------------------
	.section	.nv.info._Z13create_voxelsP5voxelPiPfS2_S2_S2_S2_fffPbS1_S1_,"",@"SHT_CUDA_INFO"
	.sectionflags	@""
	.align	4


	//----- nvinfo : EIATTR_CUDA_API_VERSION
	.align		4
        /*0000*/ 	.byte	0x04, 0x37
        /*0002*/ 	.short	(.L_376 - .L_375)
.L_375:
        /*0004*/ 	.word	0x00000082


	//----- nvinfo : EIATTR_KPARAM_INFO
	.align		4
.L_376:
        /*0008*/ 	.byte	0x04, 0x17
        /*000a*/ 	.short	(.L_378 - .L_377)
.L_377:
        /*000c*/ 	.word	0x00000000
        /*0010*/ 	.short	0x000c
        /*0012*/ 	.short	0x0058
        /*0014*/ 	.byte	0x00, 0xf5, 0x21, 0x00


	//----- nvinfo : EIATTR_KPARAM_INFO
	.align		4
.L_378:
        /*0018*/ 	.byte	0x04, 0x17
        /*001a*/ 	.short	(.L_380 - .L_379)
.L_379:
        /*001c*/ 	.word	0x00000000
        /*0020*/ 	.short	0x000b
        /*0022*/ 	.short	0x0050
        /*0024*/ 	.byte	0x00, 0xf5, 0x21, 0x00


	//----- nvinfo : EIATTR_KPARAM_INFO
	.align		4
.L_380:
        /*0028*/ 	.byte	0x04, 0x17
        /*002a*/ 	.short	(.L_382 - .L_381)
.L_381:
        /*002c*/ 	.word	0x00000000
        /*0030*/ 	.short	0x000a
        /*0032*/ 	.short	0x0048
        /*0034*/ 	.byte	0x00, 0xf5, 0x21, 0x00


	//----- nvinfo : EIATTR_KPARAM_INFO
	.align		4
.L_382:
        /*0038*/ 	.byte	0x04, 0x17
        /*003a*/ 	.short	(.L_384 - .L_383)
.L_383:
        /*003c*/ 	.word	0x00000000
        /*0040*/ 	.short	0x0009
        /*0042*/ 	.short	0x0040
        /*0044*/ 	.byte	0x00, 0xf0, 0x11, 0x00


	//----- nvinfo : EIATTR_KPARAM_INFO
	.align		4
.L_384:
        /*0048*/ 	.byte	0x04, 0x17
        /*004a*/ 	.short	(.L_386 - .L_385)
.L_385:
        /*004c*/ 	.word	0x00000000
        /*0050*/ 	.short	0x0008
        /*0052*/ 	.short	0x003c
        /*0054*/ 	.byte	0x00, 0xf0, 0x11, 0x00


	//----- nvinfo : EIATTR_KPARAM_INFO
	.align		4
.L_386:
        /*0058*/ 	.byte	0x04, 0x17
        /*005a*/ 	.short	(.L_388 - .L_387)
.L_387:
        /*005c*/ 	.word	0x00000000
        /*0060*/ 	.short	0x0007
        /*0062*/ 	.short	0x0038
        /*0064*/ 	.byte	0x00, 0xf0, 0x11, 0x00


	//----- nvinfo : EIATTR_KPARAM_INFO
	.align		4
.L_388:
        /*0068*/ 	.byte	0x04, 0x17
        /*006a*/ 	.short	(.L_390 - .L_389)
.L_389:
        /*006c*/ 	.word	0x00000000
        /*0070*/ 	.short	0x0006
        /*0072*/ 	.short	0x0030
        /*0074*/ 	.byte	0x00, 0xf5, 0x21, 0x00


	//----- nvinfo : EIATTR_KPARAM_INFO
	.align		4
.L_390:
        /*0078*/ 	.byte	0x04, 0x17
        /*007a*/ 	.short	(.L_392 - .L_391)
.L_391:
        /*007c*/ 	.word	0x00000000
        /*0080*/ 	.short	0x0005
        /*0082*/ 	.short	0x0028
        /*0084*/ 	.byte	0x00, 0xf5, 0x21, 0x00


	//----- nvinfo : EIATTR_KPARAM_INFO
	.align		4
.L_392:
        /*0088*/ 	.byte	0x04, 0x17
        /*008a*/ 	.short	(.L_394 - .L_393)
.L_393:
        /*008c*/ 	.word	0x00000000
        /*0090*/ 	.short	0x0004
        /*0092*/ 	.short	0x0020
        /*0094*/ 	.byte	0x00, 0xf5, 0x21, 0x00


	//----- nvinfo : EIATTR_KPARAM_INFO
	.align		4
.L_394:
        /*0098*/ 	.byte	0x04, 0x17
        /*009a*/ 	.short	(.L_396 - .L_395)
.L_395:
        /*009c*/ 	.word	0x00000000
        /*00a0*/ 	.short	0x0003
        /*00a2*/ 	.short	0x0018
        /*00a4*/ 	.byte	0x00, 0xf5, 0x21, 0x00


	//----- nvinfo : EIATTR_KPARAM_INFO
	.align		4
.L_396:
        /*00a8*/ 	.byte	0x04, 0x17
        /*00aa*/ 	.short	(.L_398 - .L_397)
.L_397:
        /*00ac*/ 	.word	0x00000000
        /*00b0*/ 	.short	0x0002
        /*00b2*/ 	.short	0x0010
        /*00b4*/ 	.byte	0x00, 0xf5, 0x21, 0x00


	//----- nvinfo : EIATTR_KPARAM_INFO
	.align		4
.L_398:
        /*00b8*/ 	.byte	0x04, 0x17
        /*00ba*/ 	.short	(.L_400 - .L_399)
.L_399:
        /*00bc*/ 	.word	0x00000000
        /*00c0*/ 	.short	0x0001
        /*00c2*/ 	.short	0x0008
        /*00c4*/ 	.byte	0x00, 0xf5, 0x21, 0x00


	//----- nvinfo : EIATTR_KPARAM_INFO
	.align		4
.L_400:
        /*00c8*/ 	.byte	0x04, 0x17
        /*00ca*/ 	.short	(.L_402 - .L_401)
.L_401:
        /*00cc*/ 	.word	0x00000000
        /*00d0*/ 	.short	0x0000
        /*00d2*/ 	.short	0x0000
        /*00d4*/ 	.byte	0x00, 0xf5, 0x21, 0x00


	//----- nvinfo : EIATTR_SPARSE_MMA_MASK
	.align		4
.L_402:
        /*00d8*/ 	.byte	0x03, 0x50
        /*00da*/ 	.short	0x0000


	//----- nvinfo : EIATTR_MAXREG_COUNT
	.align		4
        /*00dc*/ 	.byte	0x03, 0x1b
        /*00de*/ 	.short	0x00ff


	//----- nvinfo : EIATTR_MERCURY_ISA_VERSION
	.align		4
        /*00e0*/ 	.byte	0x03, 0x5f
        /*00e2*/ 	.short	0x0101


	//----- nvinfo : EIATTR_VRC_CTA_INIT_COUNT
	.align		4
        /*00e4*/ 	.byte	0x02, 0x4a
	.zero		1
	.zero		1


	//----- nvinfo : EIATTR_EXIT_INSTR_OFFSETS
	.align		4
        /*00e8*/ 	.byte	0x04, 0x1c
        /*00ea*/ 	.short	(.L_404 - .L_403)


	//   ....[0]....
.L_403:
        /*00ec*/ 	.word	0x00000510


	//   ....[1]....
        /*00f0*/ 	.word	0x000019f0


	//   ....[2]....
        /*00f4*/ 	.word	0x00001f10


	//----- nvinfo : EIATTR_CRS_STACK_SIZE
	.align		4
.L_404:
        /*00f8*/ 	.byte	0x04, 0x1e
        /*00fa*/ 	.short	(.L_406 - .L_405)
.L_405:
        /*00fc*/ 	.word	0x00000000


	//----- nvinfo : EIATTR_CBANK_PARAM_SIZE
	.align		4
.L_406:
        /*0100*/ 	.byte	0x03, 0x19
        /*0102*/ 	.short	0x0060


	//----- nvinfo : EIATTR_PARAM_CBANK
	.align		4
        /*0104*/ 	.byte	0x04, 0x0a
        /*0106*/ 	.short	(.L_408 - .L_407)
	.align		4
.L_407:
        /*0108*/ 	.word	index@(.nv.constant0._Z13create_voxelsP5voxelPiPfS2_S2_S2_S2_fffPbS1_S1_)
        /*010c*/ 	.short	0x0380
        /*010e*/ 	.short	0x0060


	//----- nvinfo : EIATTR_SW_WAR
	.align		4
.L_408:
        /*0110*/ 	.byte	0x04, 0x36
        /*0112*/ 	.short	(.L_410 - .L_409)
.L_409:
        /*0114*/ 	.word	0x00000008
.L_410:


//--------------------- .nv.callgraph             --------------------------
	.section	.nv.callgraph,"",@"SHT_CUDA_CALLGRAPH"
	.align	4
	.sectionentsize	8
	.align		4
        /*0000*/ 	.word	0x00000000
	.align		4
        /*0004*/ 	.word	0xffffffff
	.align		4
        /*0008*/ 	.word	index@(_Z18sensor_voxel_probsPfPiS0_iiS_S_P5voxelS0_S0_fS_S_S_S_fffffiP10correction)
	.align		4
        /*000c*/ 	.word	index@(vprintf)
	.align		4
        /*0010*/ 	.word	index@(_Z22compute_active_sensorsPfPbPiS1_S1_S1_S0_S1_S1_iiiP5voxelfS_S_fiffP10correction)
	.align		4
        /*0014*/ 	.word	index@(vprintf)
	.align		4
        /*0018*/ 	.word	0x00000000
	.align		4
        /*001c*/ 	.word	0xfffffffe
	.align		4
        /*0020*/ 	.word	0x00000000
	.align		4
        /*0024*/ 	.word	0xfffffffd
	.align		4
        /*0028*/ 	.word	0x00000000
	.align		4
        /*002c*/ 	.word	0xfffffffc


//--------------------- .nv.constant4             --------------------------
	.section	.nv.constant4,"a",@progbits
	.align	8
	.align		8
.nv.constant4:
        /*0000*/ 	.dword	$str
	.align		8
        /*0008*/ 	.dword	$str$1
	.align		8
        /*0010*/ 	.dword	$str$2
	.align		8
        /*0018*/ 	.dword	$str$3
	.align		8
        /*0020*/ 	.dword	$str$4
	.align		8
        /*0028*/ 	.dword	$str$5
	.align		8
        /*0030*/ 	.dword	$str$6
	.align		8
        /*0038*/ 	.dword	vprintf


//--------------------- .text._Z9mlem_stepP5voxelPiPfS1_S2_S2_S1_S2_S1_S2_S2_i --------------------------
	.section	.text._Z9mlem_stepP5voxelPiPfS1_S2_S2_S1_S2_S1_S2_S2_i,"ax",@progbits
	.align	128
        .global         _Z9mlem_stepP5voxelPiPfS1_S2_S2_S1_S2_S1_S2_S2_i
        .type           _Z9mlem_stepP5voxelPiPfS1_S2_S2_S1_S2_S1_S2_S2_i,@function
        .size           _Z9mlem_stepP5voxelPiPfS1_S2_S2_S1_S2_S1_S2_S2_i,(.L_x_318 - _Z9mlem_stepP5voxelPiPfS1_S2_S2_S1_S2_S1_S2_S2_i)
        .other          _Z9mlem_stepP5voxelPiPfS1_S2_S2_S1_S2_S1_S2_S2_i,@"STO_CUDA_ENTRY STV_DEFAULT"
_Z9mlem_stepP5voxelPiPfS1_S2_S2_S1_S2_S1_S2_S2_i:
.text._Z9mlem_stepP5voxelPiPfS1_S2_S2_S1_S2_S1_S2_S2_i:
[----:B------:R-:W-:Y:S01]  /*0000*/  LDC R1, c[0x0][0x37c] ;  /* 0x0000df00ff017b82 */ /* 0x000fe20000000800 */
[----:B------:R-:W0:Y:S07]  /*0010*/  S2R R0, SR_TID.X ;  /* 0x0000000000007919 */ /* 0x000e2e0000002100 */
[----:B------:R-:W0:Y:S01]  /*0020*/  S2UR UR4, SR_CTAID.X ;  /* 0x00000000000479c3 */ /* 0x000e220000002500 */
[----:B------:R-:W1:Y:S07]  /*0030*/  LDCU UR5, c[0x0][0x3d8] ;  /* 0x00007b00ff0577ac */ /* 0x000e6e0008000800 */
[----:B------:R-:W0:Y:S02]  /*0040*/  LDC R3, c[0x0][0x360] ;  /* 0x0000d800ff037b82 */ /* 0x000e240000000800 */
[----:B0-----:R-:W-:-:S05]  /*0050*/  IMAD R3, R3, UR4, R0 ;  /* 0x0000000403037c24 */ /* 0x001fca000f8e0200 */
[----:B-1----:R-:W-:-:S13]  /*0060*/  ISETP.GE.AND P0, PT, R3, UR5, PT ;  /* 0x0000000503007c0c */ /* 0x002fda000bf06270 */
[----:B------:R-:W-:Y:S05]  /*0070*/  @P0 EXIT ;  /* 0x000000000000094d */ /* 0x000fea0003800000 */
[----:B------:R-:W0:Y:S01]  /*0080*/  LDC.64 R6, c[0x0][0x3b0] ;  /* 0x0000ec00ff067b82 */ /* 0x000e220000000a00 */
[----:B------:R-:W1:Y:S01]  /*0090*/  LDCU.64 UR4, c[0x0][0x358] ;  /* 0x00006b00ff0477ac */ /* 0x000e620008000a00 */
[----:B0-----:R-:W-:-:S05]  /*00a0*/  IMAD.WIDE R6, R3, 0x4, R6 ;  /* 0x0000000403067825 */ /* 0x001fca00078e0206 */
[----:B-1----:R-:W2:Y:S04]  /*00b0*/  LDG.E R8, desc[UR4][R6.64] ;  /* 0x0000000406087981 */ /* 0x002ea8000c1e1900 */
[----:B------:R-:W2:Y:S01]  /*00c0*/  LDG.E R9, desc[UR4][R6.64+0x4] ;  /* 0x0000040406097981 */ /* 0x000ea2000c1e1900 */
[----:B------:R-:W-:Y:S01]  /*00d0*/  BSSY.RECONVERGENT B2, `(.L_x_0) ;  /* 0x0000181000027945 */ /* 0x000fe20003800200 */
[----:B------:R-:W-:Y:S02]  /*00e0*/  CS2R R4, SRZ ;  /* 0x0000000000047805 */ /* 0x000fe4000001ff00 */
[----:B--2---:R-:W-:-:S13]  /*00f0*/  ISETP.GE.AND P0, PT, R8, R9, PT ;  /* 0x000000090800720c */ /* 0x004fda0003f06270 */
[----:B------:R-:W-:Y:S05]  /*0100*/  @P0 BRA `(.L_x_1) ;  /* 0x0000001400f40947 */ /* 0x000fea0003800000 */
[CC--:B------:R-:W-:Y:S01]  /*0110*/  IADD3 R0, PT, PT, -R9.reuse, R8.reuse, RZ ;  /* 0x0000000809007210 */ /* 0x0c0fe20007ffe1ff */
[----:B------:R-:W-:Y:S01]  /*0120*/  BSSY.RECONVERGENT B3, `(.L_x_2) ;  /* 0x00000bb000037945 */ /* 0x000fe20003800200 */
[----:B------:R-:W-:Y:S02]  /*0130*/  CS2R R4, SRZ ;  /* 0x0000000000047805 */ /* 0x000fe4000001ff00 */
[----:B------:R-:W-:Y:S02]  /*0140*/  IADD3 R6, PT, PT, R9, -R8, RZ ;  /* 0x8000000809067210 */ /* 0x000fe40007ffe0ff */
[----:B------:R-:W-:-:S13]  /*0150*/  ISETP.GT.U32.AND P0, PT, R0, -0x8, PT ;  /* 0xfffffff80000780c */ /* 0x000fda0003f04070 */
[----:B------:R-:W-:Y:S05]  /*0160*/  @P0 BRA `(.L_x_3) ;  /* 0x0000000800d80947 */ /* 0x000fea0003800000 */
[----:B------:R-:W0:Y:S01]  /*0170*/  LDC.64 R18, c[0x0][0x3d0] ;  /* 0x0000f400ff127b82 */ /* 0x000e220000000a00 */
[----:B------:R-:W-:Y:S01]  /*0180*/  LOP3.LUT R7, R6, 0xfffffff8, RZ, 0xc0, !PT ;  /* 0xfffffff806077812 */ /* 0x000fe200078ec0ff */
[----:B------:R-:W-:-:S03]  /*0190*/  HFMA2 R5, -RZ, RZ, 0, 0 ;  /* 0x00000000ff057431 */ /* 0x000fc600000001ff */
[----:B------:R-:W-:-:S03]  /*01a0*/  IADD3 R7, PT, PT, -R7, RZ, RZ ;  /* 0x000000ff07077210 */ /* 0x000fc60007ffe1ff */
[----:B------:R-:W1:Y:S08]  /*01b0*/  LDC.64 R24, c[0x0][0x3b8] ;  /* 0x0000ee00ff187b82 */ /* 0x000e700000000a00 */
[----:B------:R-:W2:Y:S08]  /*01c0*/  LDC.64 R22, c[0x0][0x3c0] ;  /* 0x0000f000ff167b82 */ /* 0x000eb00000000a00 */
[----:B------:R-:W3:Y:S02]  /*01d0*/  LDC.64 R20, c[0x0][0x3c8] ;  /* 0x0000f200ff147b82 */ /* 0x000ee40000000a00 */
.L_x_20:
[----:B--2---:R-:W-:-:S05]  /*01e0*/  IMAD.WIDE R14, R8, 0x4, R22 ;  /* 0x00000004080e7825 */ /* 0x004fca00078e0216 */
[----:B------:R-:W0:Y:S01]  /*01f0*/  LDG.E R11, desc[UR4][R14.64] ;  /* 0x000000040e0b7981 */ /* 0x000e22000c1e1900 */
[----:B---3--:R-:W-:-:S05]  /*0200*/  IMAD.WIDE R12, R8, 0x4, R20 ;  /* 0x00000004080c7825 */ /* 0x008fca00078e0214 */
[----:B------:R-:W2:Y:S01]  /*0210*/  LDG.E R26, desc[UR4][R12.64] ;  /* 0x000000040c1a7981 */ /* 0x000ea2000c1e1900 */
[----:B-1----:R-:W-:-:S05]  /*0220*/  IMAD.WIDE R16, R8, 0x4, R24 ;  /* 0x0000000408107825 */ /* 0x002fca00078e0218 */
[----:B------:R-:W3:Y:S01]  /*0230*/  LDG.E R9, desc[UR4][R16.64] ;  /* 0x0000000410097981 */ /* 0x000ee2000c1e1900 */
[----:B0-----:R-:W-:-:S06]  /*0240*/  IMAD.WIDE R10, R11, 0x4, R18 ;  /* 0x000000040b0a7825 */ /* 0x001fcc00078e0212 */
[----:B------:R-:W4:Y:S01]  /*0250*/  LDG.E R11, desc[UR4][R10.64] ;  /* 0x000000040a0b7981 */ /* 0x000f22000c1e1900 */
[----:B------:R-:W-:Y:S01]  /*0260*/  IADD3 R7, PT, PT, R7, 0x8, RZ ;  /* 0x0000000807077810 */ /* 0x000fe20007ffe0ff */
[----:B------:R-:W-:Y:S03]  /*0270*/  BSSY.RECONVERGENT B4, `(.L_x_4) ;  /* 0x000000e000047945 */ /* 0x000fe60003800200 */
[----:B------:R-:W-:Y:S01]  /*0280*/  ISETP.NE.AND P2, PT, R7, RZ, PT ;  /* 0x000000ff0700720c */ /* 0x000fe20003f45270 */
[----:B---3--:R-:W-:Y:S01]  /*0290*/  FADD R4, R9, R4 ;  /* 0x0000000409047221 */ /* 0x008fe20000000000 */
[----:B----4-:R-:W0:Y:S08]  /*02a0*/  MUFU.RCP R0, R11 ;  /* 0x0000000b00007308 */ /* 0x010e300000001000 */
[----:B--2---:R-:W1:Y:S01]  /*02b0*/  FCHK P0, R26, R11 ;  /* 0x0000000b1a007302 */ /* 0x004e620000000000 */
[----:B0-----:R-:W-:-:S04]  /*02c0*/  FFMA R27, -R11, R0, 1 ;  /* 0x3f8000000b1b7423 */ /* 0x001fc80000000100 */
[----:B------:R-:W-:-:S04]  /*02d0*/  FFMA R27, R0, R27, R0 ;  /* 0x0000001b001b7223 */ /* 0x000fc80000000000 */
[----:B------:R-:W-:-:S04]  /*02e0*/  FFMA R0, R26, R27, RZ ;  /* 0x0000001b1a007223 */ /* 0x000fc800000000ff */
[----:B------:R-:W-:-:S04]  /*02f0*/  FFMA R2, -R11, R0, R26 ;  /* 0x000000000b027223 */ /* 0x000fc8000000011a */
[----:B------:R-:W-:Y:S01]  /*0300*/  FFMA R0, R27, R2, R0 ;  /* 0x000000021b007223 */ /* 0x000fe20000000000 */
[----:B-1----:R-:W-:Y:S06]  /*0310*/  @!P0 BRA `(.L_x_5) ;  /* 0x00000000000c8947 */ /* 0x002fec0003800000 */
[----:B------:R-:W-:Y:S02]  /*0320*/  MOV R0, R11 ;  /* 0x0000000b00007202 */ /* 0x000fe40000000f00 */
[----:B------:R-:W-:-:S07]  /*0330*/  MOV R2, 0x350 ;  /* 0x0000035000027802 */ /* 0x000fce0000000f00 */
[----:B------:R-:W-:Y:S05]  /*0340*/  CALL.REL.NOINC `($__internal_0_$__cuda_sm3x_div_rn_noftz_f32_slowpath) ;  /* 0x00000030001c7944 */ /* 0x000fea0003c00000 */
.L_x_5:
[----:B------:R-:W-:Y:S05]  /*0350*/  BSYNC.RECONVERGENT B4 ;  /* 0x0000000000047941 */ /* 0x000fea0003800200 */
.L_x_4:
[----:B------:R-:W2:Y:S04]  /*0360*/  LDG.E R11, desc[UR4][R14.64+0x4] ;  /* 0x000004040e0b7981 */ /* 0x000ea8000c1e1900 */
[----:B------:R-:W3:Y:S04]  /*0370*/  LDG.E R26, desc[UR4][R12.64+0x4] ;  /* 0x000004040c1a7981 */ /* 0x000ee8000c1e1900 */
[----:B------:R-:W4:Y:S01]  /*0380*/  LDG.E R9, desc[UR4][R16.64+0x4] ;  /* 0x0000040410097981 */ /* 0x000f22000c1e1900 */
[----:B--2---:R-:W-:-:S06]  /*0390*/  IMAD.WIDE R10, R11, 0x4, R18 ;  /* 0x000000040b0a7825 */ /* 0x004fcc00078e0212 */
[----:B------:R-:W2:Y:S01]  /*03a0*/  LDG.E R11, desc[UR4][R10.64] ;  /* 0x000000040a0b7981 */ /* 0x000ea2000c1e1900 */
[----:B------:R-:W-:Y:S01]  /*03b0*/  FSETP.NE.AND P1, PT, |R0|, +INF , PT ;  /* 0x7f8000000000780b */ /* 0x000fe20003f25200 */
[----:B------:R-:W-:Y:S01]  /*03c0*/  BSSY.RECONVERGENT B4, `(.L_x_6) ;  /* 0x000000e000047945 */ /* 0x000fe20003800200 */
[----:B----4-:R-:W-:-:S11]  /*03d0*/  FADD R4, R4, R9 ;  /* 0x0000000904047221 */ /* 0x010fd60000000000 */
[----:B------:R-:W-:Y:S01]  /*03e0*/  @P1 FADD R5, R0, R5 ;  /* 0x0000000500051221 */ /* 0x000fe20000000000 */
[----:B--2---:R-:W0:Y:S08]  /*03f0*/  MUFU.RCP R2, R11 ;  /* 0x0000000b00027308 */ /* 0x004e300000001000 */
[----:B---3--:R-:W1:Y:S01]  /*0400*/  FCHK P0, R26, R11 ;  /* 0x0000000b1a007302 */ /* 0x008e620000000000 */
        /* <DEDUP_REMOVED lines=9> */
.L_x_7:
[----:B------:R-:W-:Y:S05]  /*04a0*/  BSYNC.RECONVERGENT B4 ;  /* 0x0000000000047941 */ /* 0x000fea0003800200 */
.L_x_6:
        /* <DEDUP_REMOVED lines=20> */
.L_x_9:
[----:B------:R-:W-:Y:S05]  /*05f0*/  BSYNC.RECONVERGENT B4 ;  /* 0x0000000000047941 */ /* 0x000fea0003800200 */
.L_x_8:
        /* <DEDUP_REMOVED lines=20> */
.L_x_11:
[----:B------:R-:W-:Y:S05]  /*0740*/  BSYNC.RECONVERGENT B4 ;  /* 0x0000000000047941 */ /* 0x000fea0003800200 */
.L_x_10:
        /* <DEDUP_REMOVED lines=20> */
.L_x_13:
[----:B------:R-:W-:Y:S05]  /*0890*/  BSYNC.RECONVERGENT B4 ;  /* 0x0000000000047941 */ /* 0x000fea0003800200 */
.L_x_12:
        /* <DEDUP_REMOVED lines=20> */
.L_x_15:
[----:B------:R-:W-:Y:S05]  /*09e0*/  BSYNC.RECONVERGENT B4 ;  /* 0x0000000000047941 */ /* 0x000fea0003800200 */
.L_x_14:
        /* <DEDUP_REMOVED lines=20> */
.L_x_17:
[----:B------:R-:W-:Y:S05]  /*0b30*/  BSYNC.RECONVERGENT B4 ;  /* 0x0000000000047941 */ /* 0x000fea0003800200 */
.L_x_16:
        /* <DEDUP_REMOVED lines=20> */
.L_x_19:
[----:B------:R-:W-:Y:S05]  /*0c80*/  BSYNC.RECONVERGENT B4 ;  /* 0x0000000000047941 */ /* 0x000fea0003800200 */
.L_x_18:
[----:B------:R-:W-:Y:S02]  /*0c90*/  FSETP.NE.AND P0, PT, |R0|, +INF , PT ;  /* 0x7f8000000000780b */ /* 0x000fe40003f05200 */
[----:B------:R-:W-:-:S11]  /*0ca0*/  IADD3 R8, PT, PT, R8, 0x8, RZ ;  /* 0x0000000808087810 */ /* 0x000fd60007ffe0ff */
[----:B------:R-:W-:Y:S01]  /*0cb0*/  @P0 FADD R5, R5, R0 ;  /* 0x0000000005050221 */ /* 0x000fe20000000000 */
[----:B------:R-:W-:Y:S06]  /*0cc0*/  @P2 BRA `(.L_x_20) ;  /* 0xfffffff400442947 */ /* 0x000fec000383ffff */
.L_x_3:
[----:B------:R-:W-:Y:S05]  /*0cd0*/  BSYNC.RECONVERGENT B3 ;  /* 0x0000000000037941 */ /* 0x000fea0003800200 */
.L_x_2:
[----:B------:R-:W-:-:S13]  /*0ce0*/  LOP3.LUT P0, R0, R6, 0x7, RZ, 0xc0, !PT ;  /* 0x0000000706007812 */ /* 0x000fda000780c0ff */
[----:B------:R-:W-:Y:S05]  /*0cf0*/  @!P0 BRA `(.L_x_1) ;  /* 0x0000000800f88947 */ /* 0x000fea0003800000 */
[----:B------:R-:W-:Y:S01]  /*0d00*/  ISETP.GE.U32.AND P0, PT, R0, 0x4, PT ;  /* 0x000000040000780c */ /* 0x000fe20003f06070 */
[----:B------:R-:W-:Y:S01]  /*0d10*/  BSSY.RECONVERGENT B3, `(.L_x_21) ;  /* 0x0000063000037945 */ /* 0x000fe20003800200 */
[----:B------:R-:W-:-:S11]  /*0d20*/  LOP3.LUT R7, R6, 0x3, RZ, 0xc0, !PT ;  /* 0x0000000306077812 */ /* 0x000fd600078ec0ff */
[----:B------:R-:W-:Y:S05]  /*0d30*/  @!P0 BRA `(.L_x_22) ;  /* 0x0000000400808947 */ /* 0x000fea0003800000 */
[----:B------:R-:W0:Y:S08]  /*0d40*/  LDC.64 R14, c[0x0][0x3c0] ;  /* 0x0000f000ff0e7b82 */ /* 0x000e300000000a00 */
[----:B------:R-:W1:Y:S08]  /*0d50*/  LDC.64 R10, c[0x0][0x3d0] ;  /* 0x0000f400ff0a7b82 */ /* 0x000e700000000a00 */
[----:B------:R-:W2:Y:S01]  /*0d60*/  LDC.64 R12, c[0x0][0x3c8] ;  /* 0x0000f200ff0c7b82 */ /* 0x000ea20000000a00 */
[----:B0-----:R-:W-:-:S07]  /*0d70*/  IMAD.WIDE R14, R8, 0x4, R14 ;  /* 0x00000004080e7825 */ /* 0x001fce00078e020e */
[----:B------:R-:W0:Y:S01]  /*0d80*/  LDC.64 R16, c[0x0][0x3b8] ;  /* 0x0000ee00ff107b82 */ /* 0x000e220000000a00 */
[----:B------:R-:W1:Y:S01]  /*0d90*/  LDG.E R9, desc[UR4][R14.64] ;  /* 0x000000040e097981 */ /* 0x000e62000c1e1900 */
[----:B--2---:R-:W-:-:S05]  /*0da0*/  IMAD.WIDE R12, R8, 0x4, R12 ;  /* 0x00000004080c7825 */ /* 0x004fca00078e020c */
[----:B------:R-:W2:Y:S01]  /*0db0*/  LDG.E R26, desc[UR4][R12.64] ;  /* 0x000000040c1a7981 */ /* 0x000ea2000c1e1900 */
[----:B0-----:R-:W-:-:S04]  /*0dc0*/  IMAD.WIDE R16, R8, 0x4, R16 ;  /* 0x0000000408107825 */ /* 0x001fc800078e0210 */
[----:B-1----:R-:W-:Y:S02]  /*0dd0*/  IMAD.WIDE R10, R9, 0x4, R10 ;  /* 0x00000004090a7825 */ /* 0x002fe400078e020a */
[----:B------:R-:W3:Y:S04]  /*0de0*/  LDG.E R9, desc[UR4][R16.64] ;  /* 0x0000000410097981 */ /* 0x000ee8000c1e1900 */
[----:B------:R-:W4:Y:S01]  /*0df0*/  LDG.E R11, desc[UR4][R10.64] ;  /* 0x000000040a0b7981 */ /* 0x000f22000c1e1900 */
[----:B------:R-:W-:Y:S01]  /*0e00*/  BSSY.RECONVERGENT B4, `(.L_x_23) ;  /* 0x000000d000047945 */ /* 0x000fe20003800200 */
[----:B----4-:R-:W0:Y:S08]  /*0e10*/  MUFU.RCP R0, R11 ;  /* 0x0000000b00007308 */ /* 0x010e300000001000 */
[----:B--2---:R-:W1:Y:S01]  /*0e20*/  FCHK P0, R26, R11 ;  /* 0x0000000b1a007302 */ /* 0x004e620000000000 */
[----:B0-----:R-:W-:-:S04]  /*0e30*/  FFMA R19, -R11, R0, 1 ;  /* 0x3f8000000b137423 */ /* 0x001fc80000000100 */
[----:B------:R-:W-:-:S04]  /*0e40*/  FFMA R19, R0, R19, R0 ;  /* 0x0000001300137223 */ /* 0x000fc80000000000 */
[----:B------:R-:W-:-:S04]  /*0e50*/  FFMA R0, R26, R19, RZ ;  /* 0x000000131a007223 */ /* 0x000fc800000000ff */
[----:B------:R-:W-:Y:S01]  /*0e60*/  FFMA R2, -R11, R0, R26 ;  /* 0x000000000b027223 */ /* 0x000fe2000000011a */
[----:B---3--:R-:W-:-:S03]  /*0e70*/  FADD R4, R4, R9 ;  /* 0x0000000904047221 */ /* 0x008fc60000000000 */
[----:B------:R-:W-:Y:S01]  /*0e80*/  FFMA R0, R19, R2, R0 ;  /* 0x0000000213007223 */ /* 0x000fe20000000000 */
[----:B-1----:R-:W-:Y:S06]  /*0e90*/  @!P0 BRA `(.L_x_24) ;  /* 0x00000000000c8947 */ /* 0x002fec0003800000 */
[----:B------:R-:W-:Y:S02]  /*0ea0*/  MOV R0, R11 ;  /* 0x0000000b00007202 */ /* 0x000fe40000000f00 */
[----:B------:R-:W-:-:S07]  /*0eb0*/  MOV R2, 0xed0 ;  /* 0x00000ed000027802 */ /* 0x000fce0000000f00 */
[----:B------:R-:W-:Y:S05]  /*0ec0*/  CALL.REL.NOINC `($__internal_0_$__cuda_sm3x_div_rn_noftz_f32_slowpath) ;  /* 0x00000024003c7944 */ /* 0x000fea0003c00000 */
.L_x_24:
[----:B------:R-:W-:Y:S05]  /*0ed0*/  BSYNC.RECONVERGENT B4 ;  /* 0x0000000000047941 */ /* 0x000fea0003800200 */
.L_x_23:
[----:B------:R-:W2:Y:S01]  /*0ee0*/  LDG.E R9, desc[UR4][R14.64+0x4] ;  /* 0x000004040e097981 */ /* 0x000ea2000c1e1900 */
[----:B------:R-:W2:Y:S03]  /*0ef0*/  LDC.64 R10, c[0x0][0x3d0] ;  /* 0x0000f400ff0a7b82 */ /* 0x000ea60000000a00 */
[----:B------:R-:W3:Y:S01]  /*0f00*/  LDG.E R26, desc[UR4][R12.64+0x4] ;  /* 0x000004040c1a7981 */ /* 0x000ee2000c1e1900 */
[----:B--2---:R-:W-:-:S03]  /*0f10*/  IMAD.WIDE R10, R9, 0x4, R10 ;  /* 0x00000004090a7825 */ /* 0x004fc600078e020a */
[----:B------:R-:W2:Y:S04]  /*0f20*/  LDG.E R9, desc[UR4][R16.64+0x4] ;  /* 0x0000040410097981 */ /* 0x000ea8000c1e1900 */
[----:B------:R-:W4:Y:S01]  /*0f30*/  LDG.E R11, desc[UR4][R10.64] ;  /* 0x000000040a0b7981 */ /* 0x000f22000c1e1900 */
[----:B------:R-:W-:Y:S01]  /*0f40*/  FSETP.NE.AND P1, PT, |R0|, +INF , PT ;  /* 0x7f8000000000780b */ /* 0x000fe20003f25200 */
[----:B------:R-:W-:Y:S01]  /*0f50*/  BSSY.RECONVERGENT B4, `(.L_x_25) ;  /* 0x000000f000047945 */ /* 0x000fe20003800200 */
[----:B----4-:R-:W0:Y:S08]  /*0f60*/  MUFU.RCP R2, R11 ;  /* 0x0000000b00027308 */ /* 0x010e300000001000 */
[----:B---3--:R-:W1:Y:S01]  /*0f70*/  FCHK P0, R26, R11 ;  /* 0x0000000b1a007302 */ /* 0x008e620000000000 */
[----:B0-----:R-:W-:-:S04]  /*0f80*/  FFMA R19, -R11, R2, 1 ;  /* 0x3f8000000b137423 */ /* 0x001fc80000000102 */
[----:B------:R-:W-:Y:S01]  /*0f90*/  FFMA R19, R2, R19, R2 ;  /* 0x0000001302137223 */ /* 0x000fe20000000002 */
[----:B------:R-:W-:-:S03]  /*0fa0*/  FADD R2, R5, R0 ;  /* 0x0000000005027221 */ /* 0x000fc60000000000 */
[----:B------:R-:W-:-:S04]  /*0fb0*/  FFMA R18, R26, R19, RZ ;  /* 0x000000131a127223 */ /* 0x000fc800000000ff */
[----:B------:R-:W-:Y:S01]  /*0fc0*/  FFMA R0, -R11, R18, R26 ;  /* 0x000000120b007223 */ /* 0x000fe2000000011a */
[----:B------:R-:W-:Y:S01]  /*0fd0*/  FSEL R5, R5, R2, !P1 ;  /* 0x0000000205057208 */ /* 0x000fe20004800000 */
[----:B--2---:R-:W-:Y:S02]  /*0fe0*/  FADD R4, R4, R9 ;  /* 0x0000000904047221 */ /* 0x004fe40000000000 */
[----:B------:R-:W-:Y:S01]  /*0ff0*/  FFMA R0, R19, R0, R18 ;  /* 0x0000000013007223 */ /* 0x000fe20000000012 */
[----:B-1----:R-:W-:Y:S06]  /*1000*/  @!P0 BRA `(.L_x_26) ;  /* 0x00000000000c8947 */ /* 0x002fec0003800000 */
[----:B------:R-:W-:Y:S02]  /*1010*/  MOV R0, R11 ;  /* 0x0000000b00007202 */ /* 0x000fe40000000f00 */
[----:B------:R-:W-:-:S07]  /*1020*/  MOV R2, 0x1040 ;  /* 0x0000104000027802 */ /* 0x000fce0000000f00 */
[----:B------:R-:W-:Y:S05]  /*1030*/  CALL.REL.NOINC `($__internal_0_$__cuda_sm3x_div_rn_noftz_f32_slowpath) ;  /* 0x0000002000e07944 */ /* 0x000fea0003c00000 */
.L_x_26:
[----:B------:R-:W-:Y:S05]  /*1040*/  BSYNC.RECONVERGENT B4 ;  /* 0x0000000000047941 */ /* 0x000fea0003800200 */
.L_x_25:
[----:B------:R-:W2:Y:S01]  /*1050*/  LDG.E R9, desc[UR4][R14.64+0x8] ;  /* 0x000008040e097981 */ /* 0x000ea2000c1e1900 */
[----:B------:R-:W2:Y:S03]  /*1060*/  LDC.64 R10, c[0x0][0x3d0] ;  /* 0x0000f400ff0a7b82 */ /* 0x000ea60000000a00 */
[----:B------:R-:W3:Y:S01]  /*1070*/  LDG.E R26, desc[UR4][R12.64+0x8] ;  /* 0x000008040c1a7981 */ /* 0x000ee2000c1e1900 */
[----:B--2---:R-:W-:-:S03]  /*1080*/  IMAD.WIDE R10, R9, 0x4, R10 ;  /* 0x00000004090a7825 */ /* 0x004fc600078e020a */
[----:B------:R-:W2:Y:S04]  /*1090*/  LDG.E R9, desc[UR4][R16.64+0x8] ;  /* 0x0000080410097981 */ /* 0x000ea8000c1e1900 */
[----:B------:R-:W4:Y:S01]  /*10a0*/  LDG.E R11, desc[UR4][R10.64] ;  /* 0x000000040a0b7981 */ /* 0x000f22000c1e1900 */
[----:B------:R-:W-:Y:S01]  /*10b0*/  FSETP.NE.AND P1, PT, |R0|, +INF , PT ;  /* 0x7f8000000000780b */ /* 0x000fe20003f25200 */
[----:B------:R-:W-:-:S12]  /*10c0*/  BSSY.RECONVERGENT B4, `(.L_x_27) ;  /* 0x000000e000047945 */ /* 0x000fd80003800200 */
[----:B------:R-:W-:Y:S01]  /*10d0*/  @P1 FADD R5, R5, R0 ;  /* 0x0000000005051221 */ /* 0x000fe20000000000 */
[----:B----4-:R-:W0:Y:S08]  /*10e0*/  MUFU.RCP R2, R11 ;  /* 0x0000000b00027308 */ /* 0x010e300000001000 */
[----:B---3--:R-:W1:Y:S01]  /*10f0*/  FCHK P0, R26, R11 ;  /* 0x0000000b1a007302 */ /* 0x008e620000000000 */
[----:B0-----:R-:W-:-:S04]  /*1100*/  FFMA R19, -R11, R2, 1 ;  /* 0x3f8000000b137423 */ /* 0x001fc80000000102 */
[----:B------:R-:W-:-:S04]  /*1110*/  FFMA R19, R2, R19, R2 ;  /* 0x0000001302137223 */ /* 0x000fc80000000002 */
[----:B------:R-:W-:-:S04]  /*1120*/  FFMA R2, R26, R19, RZ ;  /* 0x000000131a027223 */ /* 0x000fc800000000ff */
[----:B------:R-:W-:Y:S01]  /*1130*/  FFMA R18, -R11, R2, R26 ;  /* 0x000000020b127223 */ /* 0x000fe2000000011a */
[----:B--2---:R-:W-:-:S03]  /*1140*/  FADD R4, R4, R9 ;  /* 0x0000000904047221 */ /* 0x004fc60000000000 */
[----:B------:R-:W-:Y:S01]  /*1150*/  FFMA R0, R19, R18, R2 ;  /* 0x0000001213007223 */ /* 0x000fe20000000002 */
[----:B-1----:R-:W-:Y:S06]  /*1160*/  @!P0 BRA `(.L_x_28) ;  /* 0x00000000000c8947 */ /* 0x002fec0003800000 */
[----:B------:R-:W-:Y:S02]  /*1170*/  MOV R0, R11 ;  /* 0x0000000b00007202 */ /* 0x000fe40000000f00 */
[----:B------:R-:W-:-:S07]  /*1180*/  MOV R2, 0x11a0 ;  /* 0x000011a000027802 */ /* 0x000fce0000000f00 */
[----:B------:R-:W-:Y:S05]  /*1190*/  CALL.REL.NOINC `($__internal_0_$__cuda_sm3x_div_rn_noftz_f32_slowpath) ;  /* 0x0000002000887944 */ /* 0x000fea0003c00000 */
.L_x_28:
[----:B------:R-:W-:Y:S05]  /*11a0*/  BSYNC.RECONVERGENT B4 ;  /* 0x0000000000047941 */ /* 0x000fea0003800200 */
.L_x_27:
[----:B------:R-:W2:Y:S01]  /*11b0*/  LDG.E R15, desc[UR4][R14.64+0xc] ;  /* 0x00000c040e0f7981 */ /* 0x000ea2000c1e1900 */
[----:B------:R-:W2:Y:S03]  /*11c0*/  LDC.64 R10, c[0x0][0x3d0] ;  /* 0x0000f400ff0a7b82 */ /* 0x000ea60000000a00 */
        /* <DEDUP_REMOVED lines=19> */
.L_x_30:
[----:B------:R-:W-:Y:S05]  /*1300*/  BSYNC.RECONVERGENT B4 ;  /* 0x0000000000047941 */ /* 0x000fea0003800200 */
.L_x_29:
[----:B------:R-:W-:Y:S02]  /*1310*/  FSETP.NE.AND P0, PT, |R0|, +INF , PT ;  /* 0x7f8000000000780b */ /* 0x000fe40003f05200 */
[----:B------:R-:W-:-:S11]  /*1320*/  IADD3 R8, PT, PT, R8, 0x4, RZ ;  /* 0x0000000408087810 */ /* 0x000fd60007ffe0ff */
[----:B------:R-:W-:-:S07]  /*1330*/  @P0 FADD R5, R5, R0 ;  /* 0x0000000005050221 */ /* 0x000fce0000000000 */
.L_x_22:
[----:B------:R-:W-:Y:S05]  /*1340*/  BSYNC.RECONVERGENT B3 ;  /* 0x0000000000037941 */ /* 0x000fea0003800200 */
.L_x_21:
[----:B------:R-:W-:-:S13]  /*1350*/  ISETP.NE.AND P0, PT, R7, RZ, PT ;  /* 0x000000ff0700720c */ /* 0x000fda0003f05270 */
[----:B------:R-:W-:Y:S05]  /*1360*/  @!P0 BRA `(.L_x_1) ;  /* 0x00000004005c8947 */ /* 0x000fea0003800000 */
[----:B------:R-:W-:Y:S01]  /*1370*/  ISETP.NE.AND P0, PT, R7, 0x1, PT ;  /* 0x000000010700780c */ /* 0x000fe20003f05270 */
[----:B------:R-:W-:-:S12]  /*1380*/  BSSY.RECONVERGENT B3, `(.L_x_31) ;  /* 0x0000036000037945 */ /* 0x000fd80003800200 */
        /* <DEDUP_REMOVED lines=26> */
.L_x_34:
[----:B------:R-:W-:Y:S05]  /*1530*/  BSYNC.RECONVERGENT B4 ;  /* 0x0000000000047941 */ /* 0x000fea0003800200 */
.L_x_33:
        /* <DEDUP_REMOVED lines=8> */
[----:B----4-:R-:W-:Y:S01]  /*15c0*/  FADD R4, R4, R17 ;  /* 0x0000001104047221 */ /* 0x010fe20000000000 */
[----:B--2---:R-:W0:Y:S08]  /*15d0*/  MUFU.RCP R2, R11 ;  /* 0x0000000b00027308 */ /* 0x004e300000001000 */
[----:B---3--:R-:W1:Y:S01]  /*15e0*/  FCHK P0, R26, R11 ;  /* 0x0000000b1a007302 */ /* 0x008e620000000000 */
[----:B0-----:R-:W-:-:S04]  /*15f0*/  FFMA R7, -R11, R2, 1 ;  /* 0x3f8000000b077423 */ /* 0x001fc80000000102 */
[----:B------:R-:W-:Y:S01]  /*1600*/  FFMA R7, R2, R7, R2 ;  /* 0x0000000702077223 */ /* 0x000fe20000000002 */
[----:B------:R-:W-:-:S03]  /*1610*/  FADD R2, R5, R0 ;  /* 0x0000000005027221 */ /* 0x000fc60000000000 */
[----:B------:R-:W-:-:S04]  /*1620*/  FFMA R18, R26, R7, RZ ;  /* 0x000000071a127223 */ /* 0x000fc800000000ff */
[----:B------:R-:W-:Y:S01]  /*1630*/  FFMA R0, -R11, R18, R26 ;  /* 0x000000120b007223 */ /* 0x000fe2000000011a */
[----:B------:R-:W-:-:S03]  /*1640*/  FSEL R5, R5, R2, !P1 ;  /* 0x0000000205057208 */ /* 0x000fc60004800000 */
[----:B------:R-:W-:Y:S01]  /*1650*/  FFMA R0, R7, R0, R18 ;  /* 0x0000000007007223 */ /* 0x000fe20000000012 */
[----:B-1----:R-:W-:Y:S06]  /*1660*/  @!P0 BRA `(.L_x_36) ;  /* 0x00000000000c8947 */ /* 0x002fec0003800000 */
[----:B------:R-:W-:Y:S02]  /*1670*/  MOV R0, R11 ;  /* 0x0000000b00007202 */ /* 0x000fe40000000f00 */
[----:B------:R-:W-:-:S07]  /*1680*/  MOV R2, 0x16a0 ;  /* 0x000016a000027802 */ /* 0x000fce0000000f00 */
[----:B------:R-:W-:Y:S05]  /*1690*/  CALL.REL.NOINC `($__internal_0_$__cuda_sm3x_div_rn_noftz_f32_slowpath) ;  /* 0x0000001c00487944 */ /* 0x000fea0003c00000 */
.L_x_36:
[----:B------:R-:W-:Y:S05]  /*16a0*/  BSYNC.RECONVERGENT B4 ;  /* 0x0000000000047941 */ /* 0x000fea0003800200 */
.L_x_35:
[----:B------:R-:W-:Y:S02]  /*16b0*/  FSETP.NE.AND P0, PT, |R0|, +INF , PT ;  /* 0x7f8000000000780b */ /* 0x000fe40003f05200 */
[----:B------:R-:W-:-:S11]  /*16c0*/  IADD3 R8, PT, PT, R8, 0x2, RZ ;  /* 0x0000000208087810 */ /* 0x000fd60007ffe0ff */
[----:B------:R-:W-:-:S07]  /*16d0*/  @P0 FADD R5, R5, R0 ;  /* 0x0000000005050221 */ /* 0x000fce0000000000 */
.L_x_32:
[----:B------:R-:W-:Y:S05]  /*16e0*/  BSYNC.RECONVERGENT B3 ;  /* 0x0000000000037941 */ /* 0x000fea0003800200 */
.L_x_31:
[----:B------:R-:W-:-:S04]  /*16f0*/  LOP3.LUT R6, R6, 0x1, RZ, 0xc0, !PT ;  /* 0x0000000106067812 */ /* 0x000fc800078ec0ff */
[----:B------:R-:W-:-:S13]  /*1700*/  ISETP.NE.U32.AND P0, PT, R6, 0x1, PT ;  /* 0x000000010600780c */ /* 0x000fda0003f05070 */
[----:B------:R-:W-:Y:S05]  /*1710*/  @P0 BRA `(.L_x_1) ;  /* 0x0000000000700947 */ /* 0x000fea0003800000 */
[----:B------:R-:W0:Y:S08]  /*1720*/  LDC.64 R6, c[0x0][0x3c0] ;  /* 0x0000f000ff067b82 */ /* 0x000e300000000a00 */
[----:B------:R-:W1:Y:S08]  /*1730*/  LDC.64 R10, c[0x0][0x3d0] ;  /* 0x0000f400ff0a7b82 */ /* 0x000e700000000a00 */
[----:B------:R-:W2:Y:S01]  /*1740*/  LDC.64 R26, c[0x0][0x3c8] ;  /* 0x0000f200ff1a7b82 */ /* 0x000ea20000000a00 */
[----:B0-----:R-:W-:-:S07]  /*1750*/  IMAD.WIDE R6, R8, 0x4, R6 ;  /* 0x0000000408067825 */ /* 0x001fce00078e0206 */
[----:B------:R-:W0:Y:S01]  /*1760*/  LDC.64 R12, c[0x0][0x3b8] ;  /* 0x0000ee00ff0c7b82 */ /* 0x000e220000000a00 */
[----:B------:R-:W1:Y:S01]  /*1770*/  LDG.E R7, desc[UR4][R6.64] ;  /* 0x0000000406077981 */ /* 0x000e62000c1e1900 */
[----:B--2---:R-:W-:-:S06]  /*1780*/  IMAD.WIDE R26, R8, 0x4, R26 ;  /* 0x00000004081a7825 */ /* 0x004fcc00078e021a */
[----:B------:R-:W2:Y:S01]  /*1790*/  LDG.E R26, desc[UR4][R26.64] ;  /* 0x000000041a1a7981 */ /* 0x000ea2000c1e1900 */
[----:B0-----:R-:W-:-:S06]  /*17a0*/  IMAD.WIDE R8, R8, 0x4, R12 ;  /* 0x0000000408087825 */ /* 0x001fcc00078e020c */
[----:B------:R-:W3:Y:S01]  /*17b0*/  LDG.E R9, desc[UR4][R8.64] ;  /* 0x0000000408097981 */ /* 0x000ee2000c1e1900 */
[----:B-1----:R-:W-:-:S06]  /*17c0*/  IMAD.WIDE R10, R7, 0x4, R10 ;  /* 0x00000004070a7825 */ /* 0x002fcc00078e020a */
[----:B------:R-:W4:Y:S01]  /*17d0*/  LDG.E R11, desc[UR4][R10.64] ;  /* 0x000000040a0b7981 */ /* 0x000f22000c1e1900 */
[----:B------:R-:W-:Y:S01]  /*17e0*/  BSSY.RECONVERGENT B3, `(.L_x_37) ;  /* 0x000000d000037945 */ /* 0x000fe20003800200 */
        /* <DEDUP_REMOVED lines=12> */
.L_x_38:
[----:B------:R-:W-:Y:S05]  /*18b0*/  BSYNC.RECONVERGENT B3 ;  /* 0x0000000000037941 */ /* 0x000fea0003800200 */
.L_x_37:
[----:B------:R-:W-:-:S13]  /*18c0*/  FSETP.NE.AND P0, PT, |R0|, +INF , PT ;  /* 0x7f8000000000780b */ /* 0x000fda0003f05200 */
[----:B------:R-:W-:-:S07]  /*18d0*/  @P0 FADD R5, R5, R0 ;  /* 0x0000000005050221 */ /* 0x000fce0000000000 */
.L_x_1:
[----:B------:R-:W-:Y:S05]  /*18e0*/  BSYNC.RECONVERGENT B2 ;  /* 0x0000000000027941 */ /* 0x000fea0003800200 */
.L_x_0:
[----:B------:R-:W0:Y:S02]  /*18f0*/  LDC.64 R6, c[0x0][0x388] ;  /* 0x0000e200ff067b82 */ /* 0x000e240000000a00 */
[----:B0-----:R-:W-:-:S05]  /*1900*/  IMAD.WIDE R6, R3, 0x4, R6 ;  /* 0x0000000403067825 */ /* 0x001fca00078e0206 */
[----:B------:R-:W2:Y:S04]  /*1910*/  LDG.E R0, desc[UR4][R6.64] ;  /* 0x0000000406007981 */ /* 0x000ea8000c1e1900 */
[----:B------:R-:W2:Y:S01]  /*1920*/  LDG.E R9, desc[UR4][R6.64+0x4] ;  /* 0x0000040406097981 */ /* 0x000ea2000c1e1900 */
[----:B------:R-:W-:Y:S01]  /*1930*/  BSSY.RECONVERGENT B2, `(.L_x_39) ;  /* 0x0000193000027945 */ /* 0x000fe20003800200 */
[----:B------:R-:W-:Y:S01]  /*1940*/  HFMA2 R33, -RZ, RZ, 0, 0 ;  /* 0x00000000ff217431 */ /* 0x000fe200000001ff */
[----:B------:R-:W-:Y:S02]  /*1950*/  MOV R25, RZ ;  /* 0x000000ff00197202 */ /* 0x000fe40000000f00 */
[----:B--2---:R-:W-:-:S13]  /*1960*/  ISETP.GE.AND P0, PT, R0, R9, PT ;  /* 0x000000090000720c */ /* 0x004fda0003f06270 */
[----:B------:R-:W-:Y:S05]  /*1970*/  @P0 BRA `(.L_x_40) ;  /* 0x0000001800380947 */ /* 0x000fea0003800000 */
[----:B------:R-:W-:Y:S01]  /*1980*/  MOV R6, R0 ;  /* 0x0000000000067202 */ /* 0x000fe20000000f00 */
[----:B------:R-:W-:Y:S01]  /*1990*/  BSSY.RECONVERGENT B3, `(.L_x_41) ;  /* 0x00000cb000037945 */ /* 0x000fe20003800200 */
[----:B------:R-:W-:Y:S02]  /*19a0*/  MOV R25, RZ ;  /* 0x000000ff00197202 */ /* 0x000fe40000000f00 */
[CC--:B------:R-:W-:Y:S02]  /*19b0*/  IADD3 R0, PT, PT, -R9.reuse, R6.reuse, RZ ;  /* 0x0000000609007210 */ /* 0x0c0fe40007ffe1ff */
[----:B------:R-:W-:Y:S02]  /*19c0*/  IADD3 R7, PT, PT, R9, -R6, RZ ;  /* 0x8000000609077210 */ /* 0x000fe40007ffe0ff */
[----:B------:R-:W-:Y:S02]  /*19d0*/  ISETP.GT.U32.AND P0, PT, R0, -0x8, PT ;  /* 0xfffffff80000780c */ /* 0x000fe40003f04070 */
[----:B------:R-:W-:-:S02]  /*19e0*/  MOV R33, RZ ;  /* 0x000000ff00217202 */ /* 0x000fc40000000f00 */
[----:B------:R-:W-:-:S09]  /*19f0*/  LOP3.LUT R8, R7, 0x7, RZ, 0xc0, !PT ;  /* 0x0000000707087812 */ /* 0x000fd200078ec0ff */
[----:B------:R-:W-:Y:S05]  /*1a00*/  @P0 BRA `(.L_x_42) ;  /* 0x0000000c000c0947 */ /* 0x000fea0003800000 */
[----:B------:R-:W0:Y:S01]  /*1a10*/  LDC.64 R22, c[0x0][0x390] ;  /* 0x0000e400ff167b82 */ /* 0x000e220000000a00 */
[----:B------:R-:W-:Y:S01]  /*1a20*/  LOP3.LUT R9, R7, 0xfffffff8, RZ, 0xc0, !PT ;  /* 0xfffffff807097812 */ /* 0x000fe200078ec0ff */
[----:B------:R-:W-:-:S03]  /*1a30*/  HFMA2 R25, -RZ, RZ, 0, 0 ;  /* 0x00000000ff197431 */ /* 0x000fc600000001ff */
[----:B------:R-:W-:-:S03]  /*1a40*/  IADD3 R9, PT, PT, -R9, RZ, RZ ;  /* 0x000000ff09097210 */ /* 0x000fc60007ffe1ff */
[----:B------:R-:W1:Y:S08]  /*1a50*/  LDC.64 R20, c[0x0][0x398] ;  /* 0x0000e600ff147b82 */ /* 0x000e700000000a00 */
[----:B------:R-:W2:Y:S01]  /*1a60*/  LDC.64 R18, c[0x0][0x3a0] ;  /* 0x0000e800ff127b82 */ /* 0x000ea20000000a00 */
[----:B0-----:R-:W-:-:S04]  /*1a70*/  IADD3 R22, P0, PT, R22, 0x10, RZ ;  /* 0x0000001016167810 */ /* 0x001fc80007f1e0ff */
[----:B------:R-:W-:Y:S02]  /*1a80*/  IADD3.X R23, PT, PT, RZ, R23, RZ, P0, !PT ;  /* 0x00000017ff177210 */ /* 0x000fe400007fe4ff */
[----:B-1----:R-:W-:-:S04]  /*1a90*/  IADD3 R20, P1, PT, R20, 0x10, RZ ;  /* 0x0000001014147810 */ /* 0x002fc80007f3e0ff */
[----:B------:R-:W-:Y:S02]  /*1aa0*/  IADD3.X R21, PT, PT, RZ, R21, RZ, P1, !PT ;  /* 0x00000015ff157210 */ /* 0x000fe40000ffe4ff */
[----:B--2---:R-:W-:-:S04]  /*1ab0*/  IADD3 R18, P2, PT, R18, 0x10, RZ ;  /* 0x0000001012127810 */ /* 0x004fc80007f5e0ff */
[----:B------:R-:W-:-:S09]  /*1ac0*/  IADD3.X R19, PT, PT, RZ, R19, RZ, P2, !PT ;  /* 0x00000013ff137210 */ /* 0x000fd200017fe4ff */
.L_x_59:
[C---:B------:R-:W-:Y:S01]  /*1ad0*/  IMAD.WIDE R16, R6.reuse, 0x4, R20 ;  /* 0x0000000406107825 */ /* 0x040fe200078e0214 */
[----:B------:R-:W0:Y:S04]  /*1ae0*/  LDC.64 R10, c[0x0][0x3a8] ;  /* 0x0000ea00ff0a7b82 */ /* 0x000e280000000a00 */
[----:B------:R-:W0:Y:S01]  /*1af0*/  LDG.E R13, desc[UR4][R16.64+-0x10] ;  /* 0xfffff004100d7981 */ /* 0x000e22000c1e1900 */
[----:B------:R-:W-:-:S05]  /*1b00*/  IMAD.WIDE R14, R6, 0x4, R18 ;  /* 0x00000004060e7825 */ /* 0x000fca00078e0212 */
[----:B------:R-:W2:Y:S01]  /*1b10*/  LDG.E R26, desc[UR4][R14.64+-0x10] ;  /* 0xfffff0040e1a7981 */ /* 0x000ea2000c1e1900 */
[----:B0-----:R-:W-:-:S06]  /*1b20*/  IMAD.WIDE R10, R13, 0x4, R10 ;  /* 0x000000040d0a7825 */ /* 0x001fcc00078e020a */
[----:B------:R-:W3:Y:S01]  /*1b30*/  LDG.E R11, desc[UR4][R10.64] ;  /* 0x000000040a0b7981 */ /* 0x000ee2000c1e1900 */
[----:B------:R-:W-:-:S05]  /*1b40*/  IMAD.WIDE R12, R6, 0x4, R22 ;  /* 0x00000004060c7825 */ /* 0x000fca00078e0216 */
[----:B------:R-:W4:Y:S01]  /*1b50*/  LDG.E R24, desc[UR4][R12.64+-0x10] ;  /* 0xfffff0040c187981 */ /* 0x000f22000c1e1900 */
[----:B------:R-:W-:Y:S01]  /*1b60*/  IADD3 R9, PT, PT, R9, 0x8, RZ ;  /* 0x0000000809097810 */ /* 0x000fe20007ffe0ff */
[----:B------:R-:W-:Y:S03]  /*1b70*/  BSSY.RECONVERGENT B4, `(.L_x_43) ;  /* 0x000000e000047945 */ /* 0x000fe60003800200 */
[----:B------:R-:W-:Y:S01]  /*1b80*/  ISETP.NE.AND P2, PT, R9, RZ, PT ;  /* 0x000000ff0900720c */ /* 0x000fe20003f45270 */
[----:B---3--:R-:W0:Y:S08]  /*1b90*/  MUFU.RCP R0, R11 ;  /* 0x0000000b00007308 */ /* 0x008e300000001000 */
[----:B--2---:R-:W1:Y:S01]  /*1ba0*/  FCHK P0, R26, R11 ;  /* 0x0000000b1a007302 */ /* 0x004e620000000000 */
[----:B0-----:R-:W-:-:S04]  /*1bb0*/  FFMA R27, -R11, R0, 1 ;  /* 0x3f8000000b1b7423 */ /* 0x001fc80000000100 */
[----:B------:R-:W-:-:S04]  /*1bc0*/  FFMA R27, R0, R27, R0 ;  /* 0x0000001b001b7223 */ /* 0x000fc80000000000 */
[----:B------:R-:W-:-:S04]  /*1bd0*/  FFMA R0, R26, R27, RZ ;  /* 0x0000001b1a007223 */ /* 0x000fc800000000ff */
[----:B------:R-:W-:Y:S01]  /*1be0*/  FFMA R2, -R11, R0, R26 ;  /* 0x000000000b027223 */ /* 0x000fe2000000011a */
[----:B----4-:R-:W-:-:S03]  /*1bf0*/  FADD R24, R24, R33 ;  /* 0x0000002118187221 */ /* 0x010fc60000000000 */
[----:B------:R-:W-:Y:S01]  /*1c00*/  FFMA R0, R27, R2, R0 ;  /* 0x000000021b007223 */ /* 0x000fe20000000000 */
[----:B-1----:R-:W-:Y:S06]  /*1c10*/  @!P0 BRA `(.L_x_44) ;  /* 0x00000000000c8947 */ /* 0x002fec0003800000 */
[----:B------:R-:W-:Y:S02]  /*1c20*/  MOV R0, R11 ;  /* 0x0000000b00007202 */ /* 0x000fe40000000f00 */
[----:B------:R-:W-:-:S07]  /*1c30*/  MOV R2, 0x1c50 ;  /* 0x00001c5000027802 */ /* 0x000fce0000000f00 */
[----:B------:R-:W-:Y:S05]  /*1c40*/  CALL.REL.NOINC `($__internal_0_$__cuda_sm3x_div_rn_noftz_f32_slowpath) ;  /* 0x0000001400dc7944 */ /* 0x000fea0003c00000 */
.L_x_44:
[----:B------:R-:W-:Y:S05]  /*1c50*/  BSYNC.RECONVERGENT B4 ;  /* 0x0000000000047941 */ /* 0x000fea0003800200 */
.L_x_43:
        /* <DEDUP_REMOVED lines=21> */
.L_x_46:
[----:B------:R-:W-:Y:S05]  /*1db0*/  BSYNC.RECONVERGENT B4 ;  /* 0x0000000000047941 */ /* 0x000fea0003800200 */
.L_x_45:
        /* <DEDUP_REMOVED lines=21> */
.L_x_48:
[----:B------:R-:W-:Y:S05]  /*1f10*/  BSYNC.RECONVERGENT B4 ;  /* 0x0000000000047941 */ /* 0x000fea0003800200 */
.L_x_47:
        /* <DEDUP_REMOVED lines=21> */
.L_x_50:
[----:B------:R-:W-:Y:S05]  /*2070*/  BSYNC.RECONVERGENT B4 ;  /* 0x0000000000047941 */ /* 0x000fea0003800200 */
.L_x_49:
        /* <DEDUP_REMOVED lines=21> */
.L_x_52:
[----:B------:R-:W-:Y:S05]  /*21d0*/  BSYNC.RECONVERGENT B4 ;  /* 0x0000000000047941 */ /* 0x000fea0003800200 */
.L_x_51:
        /* <DEDUP_REMOVED lines=21> */
.L_x_54:
[----:B------:R-:W-:Y:S05]  /*2330*/  BSYNC.RECONVERGENT B4 ;  /* 0x0000000000047941 */ /* 0x000fea0003800200 */
.L_x_53:
        /* <DEDUP_REMOVED lines=21> */
.L_x_56:
[----:B------:R-:W-:Y:S05]  /*2490*/  BSYNC.RECONVERGENT B4 ;  /* 0x0000000000047941 */ /* 0x000fea0003800200 */
.L_x_55:
        /* <DEDUP_REMOVED lines=21> */
.L_x_58:
[----:B------:R-:W-:Y:S05]  /*25f0*/  BSYNC.RECONVERGENT B4 ;  /* 0x0000000000047941 */ /* 0x000fea0003800200 */
.L_x_57:
[----:B------:R-:W-:Y:S02]  /*2600*/  FSETP.NE.AND P0, PT, |R0|, +INF , PT ;  /* 0x7f8000000000780b */ /* 0x000fe40003f05200 */
[----:B------:R-:W-:-:S11]  /*2610*/  IADD3 R6, PT, PT, R6, 0x8, RZ ;  /* 0x0000000806067810 */ /* 0x000fd60007ffe0ff */
[----:B------:R-:W-:Y:S01]  /*2620*/  @P0 FADD R25, R25, R0 ;  /* 0x0000000019190221 */ /* 0x000fe20000000000 */
[----:B------:R-:W-:Y:S06]  /*2630*/  @P2 BRA `(.L_x_59) ;  /* 0xfffffff400242947 */ /* 0x000fec000383ffff */
.L_x_42:
[----:B------:R-:W-:Y:S05]  /*2640*/  BSYNC.RECONVERGENT B3 ;  /* 0x0000000000037941 */ /* 0x000fea0003800200 */
.L_x_41:
[----:B------:R-:W-:-:S13]  /*2650*/  ISETP.NE.AND P0, PT, R8, RZ, PT ;  /* 0x000000ff0800720c */ /* 0x000fda0003f05270 */
        /* <DEDUP_REMOVED lines=13> */
[----:B0-----:R-:W-:-:S05]  /*2730*/  IMAD.WIDE R16, R6, 0x4, R16 ;  /* 0x0000000406107825 */ /* 0x001fca00078e0210 */
        /* <DEDUP_REMOVED lines=16> */
.L_x_63:
[----:B------:R-:W-:Y:S05]  /*2840*/  BSYNC.RECONVERGENT B4 ;  /* 0x0000000000047941 */ /* 0x000fea0003800200 */
.L_x_62:
        /* <DEDUP_REMOVED lines=22> */
.L_x_65:
[----:B------:R-:W-:Y:S05]  /*29b0*/  BSYNC.RECONVERGENT B4 ;  /* 0x0000000000047941 */ /* 0x000fea0003800200 */
.L_x_64:
        /* <DEDUP_REMOVED lines=21> */
.L_x_67:
[----:B------:R-:W-:Y:S05]  /*2b10*/  BSYNC.RECONVERGENT B4 ;  /* 0x0000000000047941 */ /* 0x000fea0003800200 */
.L_x_66:
        /* <DEDUP_REMOVED lines=21> */
.L_x_69:
[----:B------:R-:W-:Y:S05]  /*2c70*/  BSYNC.RECONVERGENT B4 ;  /* 0x0000000000047941 */ /* 0x000fea0003800200 */
.L_x_68:
[----:B------:R-:W-:Y:S02]  /*2c80*/  FSETP.NE.AND P0, PT, |R0|, +INF , PT ;  /* 0x7f8000000000780b */ /* 0x000fe40003f05200 */
[----:B------:R-:W-:-:S11]  /*2c90*/  IADD3 R6, PT, PT, R6, 0x4, RZ ;  /* 0x0000000406067810 */ /* 0x000fd60007ffe0ff */
[----:B------:R-:W-:-:S05]  /*2ca0*/  @P0 FADD R9, R9, R0 ;  /* 0x0000000009090221 */ /* 0x000fca0000000000 */
[----:B------:R-:W-:-:S07]  /*2cb0*/  MOV R25, R9 ;  /* 0x0000000900197202 */ /* 0x000fce0000000f00 */
.L_x_61:
[----:B------:R-:W-:Y:S05]  /*2cc0*/  BSYNC.RECONVERGENT B3 ;  /* 0x0000000000037941 */ /* 0x000fea0003800200 */
.L_x_60:
        /* <DEDUP_REMOVED lines=8> */
[----:B0-----:R-:W-:-:S05]  /*2d50*/  IMAD.WIDE R12, R6, 0x4, R12 ;  /* 0x00000004060c7825 */ /* 0x001fca00078e020c */
[----:B------:R-:W1:Y:S01]  /*2d60*/  LDG.E R15, desc[UR4][R12.64] ;  /* 0x000000040c0f7981 */ /* 0x000e62000c1e1900 */
[----:B--2---:R-:W-:-:S05]  /*2d70*/  IMAD.WIDE R8, R6, 0x4, R8 ;  /* 0x0000000406087825 */ /* 0x004fca00078e0208 */
[----:B------:R-:W2:Y:S01]  /*2d80*/  LDG.E R26, desc[UR4][R8.64] ;  /* 0x00000004081a7981 */ /* 0x000ea2000c1e1900 */
[----:B-1----:R-:W-:Y:S02]  /*2d90*/  IMAD.WIDE R10, R15, 0x4, R10 ;  /* 0x000000040f0a7825 */ /* 0x002fe400078e020a */
[----:B------:R-:W0:Y:S04]  /*2da0*/  LDC.64 R14, c[0x0][0x390] ;  /* 0x0000e400ff0e7b82 */ /* 0x000e280000000a00 */
[----:B------:R-:W3:Y:S01]  /*2db0*/  LDG.E R11, desc[UR4][R10.64] ;  /* 0x000000040a0b7981 */ /* 0x000ee2000c1e1900 */
[----:B0-----:R-:W-:-:S05]  /*2dc0*/  IMAD.WIDE R14, R6, 0x4, R14 ;  /* 0x00000004060e7825 */ /* 0x001fca00078e020e */
[----:B------:R-:W4:Y:S01]  /*2dd0*/  LDG.E R0, desc[UR4][R14.64] ;  /* 0x000000040e007981 */ /* 0x000f22000c1e1900 */
[----:B------:R-:W-:Y:S01]  /*2de0*/  BSSY.RECONVERGENT B4, `(.L_x_72) ;  /* 0x000000d000047945 */ /* 0x000fe20003800200 */
[----:B---3--:R-:W0:Y:S08]  /*2df0*/  MUFU.RCP R2, R11 ;  /* 0x0000000b00027308 */ /* 0x008e300000001000 */
[----:B--2---:R-:W1:Y:S01]  /*2e00*/  FCHK P0, R26, R11 ;  /* 0x0000000b1a007302 */ /* 0x004e620000000000 */
[----:B0-----:R-:W-:-:S04]  /*2e10*/  FFMA R17, -R11, R2, 1 ;  /* 0x3f8000000b117423 */ /* 0x001fc80000000102 */
[----:B------:R-:W-:-:S04]  /*2e20*/  FFMA R17, R2, R17, R2 ;  /* 0x0000001102117223 */ /* 0x000fc80000000002 */
[----:B------:R-:W-:Y:S01]  /*2e30*/  FFMA R2, R26, R17, RZ ;  /* 0x000000111a027223 */ /* 0x000fe200000000ff */
[----:B----4-:R-:W-:-:S03]  /*2e40*/  FADD R33, R33, R0 ;  /* 0x0000000021217221 */ /* 0x010fc60000000000 */
[----:B------:R-:W-:-:S04]  /*2e50*/  FFMA R10, -R11, R2, R26 ;  /* 0x000000020b0a7223 */ /* 0x000fc8000000011a */
[----:B------:R-:W-:Y:S01]  /*2e60*/  FFMA R0, R17, R10, R2 ;  /* 0x0000000a11007223 */ /* 0x000fe20000000002 */
[----:B-1----:R-:W-:Y:S06]  /*2e70*/  @!P0 BRA `(.L_x_73) ;  /* 0x00000000000c8947 */ /* 0x002fec0003800000 */
[----:B------:R-:W-:Y:S02]  /*2e80*/  MOV R0, R11 ;  /* 0x0000000b00007202 */ /* 0x000fe40000000f00 */
[----:B------:R-:W-:-:S07]  /*2e90*/  MOV R2, 0x2eb0 ;  /* 0x00002eb000027802 */ /* 0x000fce0000000f00 */
[----:B------:R-:W-:Y:S05]  /*2ea0*/  CALL.REL.NOINC `($__internal_0_$__cuda_sm3x_div_rn_noftz_f32_slowpath) ;  /* 0x0000000400447944 */ /* 0x000fea0003c00000 */
.L_x_73:
[----:B------:R-:W-:Y:S05]  /*2eb0*/  BSYNC.RECONVERGENT B4 ;  /* 0x0000000000047941 */ /* 0x000fea0003800200 */
.L_x_72:
        /* <DEDUP_REMOVED lines=22> */
.L_x_75:
[----:B------:R-:W-:Y:S05]  /*3020*/  BSYNC.RECONVERGENT B4 ;  /* 0x0000000000047941 */ /* 0x000fea0003800200 */
.L_x_74:
[----:B------:R-:W-:Y:S02]  /*3030*/  FSETP.NE.AND P0, PT, |R0|, +INF , PT ;  /* 0x7f8000000000780b */ /* 0x000fe40003f05200 */
[----:B------:R-:W-:-:S11]  /*3040*/  IADD3 R6, PT, PT, R6, 0x2, RZ ;  /* 0x0000000206067810 */ /* 0x000fd60007ffe0ff */
[----:B------:R-:W-:-:S07]  /*3050*/  @P0 FADD R25, R25, R0 ;  /* 0x0000000019190221 */ /* 0x000fce0000000000 */
.L_x_71:
[----:B------:R-:W-:Y:S05]  /*3060*/  BSYNC.RECONVERGENT B3 ;  /* 0x0000000000037941 */ /* 0x000fea0003800200 */
.L_x_70:
        /* <DEDUP_REMOVED lines=28> */
.L_x_77:
[----:B------:R-:W-:Y:S05]  /*3230*/  BSYNC.RECONVERGENT B3 ;  /* 0x0000000000037941 */ /* 0x000fea0003800200 */
.L_x_76:
[----:B------:R-:W-:-:S13]  /*3240*/  FSETP.NE.AND P0, PT, |R0|, +INF , PT ;  /* 0x7f8000000000780b */ /* 0x000fda0003f05200 */
[----:B------:R-:W-:-:S07]  /*3250*/  @P0 FADD R25, R25, R0 ;  /* 0x0000000019190221 */ /* 0x000fce0000000000 */
.L_x_40:
[----:B------:R-:W-:Y:S05]  /*3260*/  BSYNC.RECONVERGENT B2 ;  /* 0x0000000000027941 */ /* 0x000fea0003800200 */
.L_x_39:
[----:B------:R-:W0:Y:S02]  /*3270*/  LDC.64 R6, c[0x0][0x380] ;  /* 0x0000e000ff067b82 */ /* 0x000e240000000a00 */
[----:B0-----:R-:W-:-:S05]  /*3280*/  IMAD.WIDE R6, R3, 0xc, R6 ;  /* 0x0000000c03067825 */ /* 0x001fca00078e0206 */
[----:B------:R-:W2:Y:S01]  /*3290*/  LDG.E R26, desc[UR4][R6.64+0x8] ;  /* 0x00000804061a7981 */ /* 0x000ea2000c1e1900 */
[----:B------:R-:W-:Y:S01]  /*32a0*/  FADD R33, R33, R4 ;  /* 0x0000000421217221 */ /* 0x000fe20000000000 */
[----:B------:R-:W-:Y:S03]  /*32b0*/  BSSY.RECONVERGENT B2, `(.L_x_78) ;  /* 0x000000c000027945 */ /* 0x000fe60003800200 */
[----:B------:R-:W0:Y:S02]  /*32c0*/  MUFU.RCP R0, R33 ;  /* 0x0000002100007308 */ /* 0x000e240000001000 */
[----:B0-----:R-:W-:-:S04]  /*32d0*/  FFMA R3, -R33, R0, 1 ;  /* 0x3f80000021037423 */ /* 0x001fc80000000100 */
[----:B------:R-:W-:Y:S02]  /*32e0*/  FFMA R3, R0, R3, R0 ;  /* 0x0000000300037223 */ /* 0x000fe40000000000 */
[----:B--2---:R-:W0:Y:S02]  /*32f0*/  FCHK P0, R26, R33 ;  /* 0x000000211a007302 */ /* 0x004e240000000000 */
[----:B------:R-:W-:-:S04]  /*3300*/  FFMA R0, R26, R3, RZ ;  /* 0x000000031a007223 */ /* 0x000fc800000000ff */
[----:B------:R-:W-:-:S04]  /*3310*/  FFMA R2, -R33, R0, R26 ;  /* 0x0000000021027223 */ /* 0x000fc8000000011a */
[----:B------:R-:W-:Y:S01]  /*3320*/  FFMA R0, R3, R2, R0 ;  /* 0x0000000203007223 */ /* 0x000fe20000000000 */
[----:B0-----:R-:W-:Y:S06]  /*3330*/  @!P0 BRA `(.L_x_79) ;  /* 0x00000000000c8947 */ /* 0x001fec0003800000 */
[----:B------:R-:W-:Y:S02]  /*3340*/  MOV R0, R33 ;  /* 0x0000002100007202 */ /* 0x000fe40000000f00 */
[----:B------:R-:W-:-:S07]  /*3350*/  MOV R2, 0x3370 ;  /* 0x0000337000027802 */ /* 0x000fce0000000f00 */
[----:B------:R-:W-:Y:S05]  /*3360*/  CALL.REL.NOINC `($__internal_0_$__cuda_sm3x_div_rn_noftz_f32_slowpath) ;  /* 0x0000000000147944 */ /* 0x000fea0003c00000 */
.L_x_79:
[----:B------:R-:W-:Y:S05]  /*3370*/  BSYNC.RECONVERGENT B2 ;  /* 0x0000000000027941 */ /* 0x000fea0003800200 */
.L_x_78:
[----:B------:R-:W-:-:S04]  /*3380*/  FADD R5, R25, R5 ;  /* 0x0000000519057221 */ /* 0x000fc80000000000 */
[----:B------:R-:W-:-:S05]  /*3390*/  FMUL R5, R5, R0 ;  /* 0x0000000005057220 */ /* 0x000fca0000400000 */
[----:B------:R-:W-:Y:S01]  /*33a0*/  STG.E desc[UR4][R6.64+0x8], R5 ;  /* 0x0000080506007986 */ /* 0x000fe2000c101904 */
[----:B------:R-:W-:Y:S05]  /*33b0*/  EXIT ;  /* 0x000000000000794d */ /* 0x000fea0003800000 */
        .weak           $__internal_0_$__cuda_sm3x_div_rn_noftz_f32_slowpath
        .type           $__internal_0_$__cuda_sm3x_div_rn_noftz_f32_slowpath,@function
        .size           $__internal_0_$__cuda_sm3x_div_rn_noftz_f32_slowpath,(.L_x_318 - $__internal_0_$__cuda_sm3x_div_rn_noftz_f32_slowpath)
$__internal_0_$__cuda_sm3x_div_rn_noftz_f32_slowpath:
[----:B------:R-:W-:Y:S01]  /*33c0*/  SHF.R.U32.HI R10, RZ, 0x17, R0 ;  /* 0x00000017ff0a7819 */ /* 0x000fe20000011600 */
[----:B------:R-:W-:Y:S01]  /*33d0*/  BSSY.RECONVERGENT B0, `(.L_x_80) ;  /* 0x0000062000007945 */ /* 0x000fe20003800200 */
[----:B------:R-:W-:Y:S02]  /*33e0*/  SHF.R.U32.HI R29, RZ, 0x17, R26 ;  /* 0x00000017ff1d7819 */ /* 0x000fe4000001161a */
[----:B------:R-:W-:Y:S02]  /*33f0*/  LOP3.LUT R10, R10, 0xff, RZ, 0xc0, !PT ;  /* 0x000000ff0a0a7812 */ /* 0x000fe400078ec0ff */
[----:B------:R-:W-:Y:S02]  /*3400*/  LOP3.LUT R29, R29, 0xff, RZ, 0xc0, !PT ;  /* 0x000000ff1d1d7812 */ /* 0x000fe400078ec0ff */
[----:B------:R-:W-:Y:S02]  /*3410*/  IADD3 R27, PT, PT, R10, -0x1, RZ ;  /* 0xffffffff0a1b7810 */ /* 0x000fe40007ffe0ff */
[----:B------:R-:W-:-:S02]  /*3420*/  IADD3 R28, PT, PT, R29, -0x1, RZ ;  /* 0xffffffff1d1c7810 */ /* 0x000fc40007ffe0ff */
[----:B------:R-:W-:-:S04]  /*3430*/  ISETP.GT.U32.AND P0, PT, R27, 0xfd, PT ;  /* 0x000000fd1b00780c */ /* 0x000fc80003f04070 */
[----:B------:R-:W-:-:S13]  /*3440*/  ISETP.GT.U32.OR P0, PT, R28, 0xfd, P0 ;  /* 0x000000fd1c00780c */ /* 0x000fda0000704470 */
[----:B------:R-:W-:Y:S01]  /*3450*/  @!P0 MOV R11, RZ ;  /* 0x000000ff000b8202 */ /* 0x000fe20000000f00 */
[----:B------:R-:W-:Y:S06]  /*3460*/  @!P0 BRA `(.L_x_81) ;  /* 0x00000000005c8947 */ /* 0x000fec0003800000 */
[----:B------:R-:W-:Y:S02]  /*3470*/  FSETP.GTU.FTZ.AND P0, PT, |R26|, +INF , PT ;  /* 0x7f8000001a00780b */ /* 0x000fe40003f1c200 */
[----:B------:R-:W-:-:S04]  /*3480*/  FSETP.GTU.FTZ.AND P1, PT, |R0|, +INF , PT ;  /* 0x7f8000000000780b */ /* 0x000fc80003f3c200 */
[----:B------:R-:W-:-:S13]  /*3490*/  PLOP3.LUT P0, PT, P0, P1, PT, 0xf8, 0x8f ;  /* 0x00000000008f781c */ /* 0x000fda0000703f70 */
[----:B------:R-:W-:Y:S05]  /*34a0*/  @P0 BRA `(.L_x_82) ;  /* 0x00000004004c0947 */ /* 0x000fea0003800000 */
[----:B------:R-:W-:-:S13]  /*34b0*/  LOP3.LUT P0, RZ, R0, 0x7fffffff, R26, 0xc8, !PT ;  /* 0x7fffffff00ff7812 */ /* 0x000fda000780c81a */
[----:B------:R-:W-:Y:S05]  /*34c0*/  @!P0 BRA `(.L_x_83) ;  /* 0x00000004003c8947 */ /* 0x000fea0003800000 */
[----:B------:R-:W-:Y:S02]  /*34d0*/  FSETP.NEU.FTZ.AND P3, PT, |R26|, +INF , PT ;  /* 0x7f8000001a00780b */ /* 0x000fe40003f7d200 */
[----:B------:R-:W-:Y:S02]  /*34e0*/  FSETP.NEU.FTZ.AND P1, PT, |R0|, +INF , PT ;  /* 0x7f8000000000780b */ /* 0x000fe40003f3d200 */
[----:B------:R-:W-:-:S11]  /*34f0*/  FSETP.NEU.FTZ.AND P0, PT, |R26|, +INF , PT ;  /* 0x7f8000001a00780b */ /* 0x000fd60003f1d200 */
[----:B------:R-:W-:Y:S05]  /*3500*/  @!P1 BRA !P3, `(.L_x_83) ;  /* 0x00000004002c9947 */ /* 0x000fea0005800000 */
[----:B------:R-:W-:-:S04]  /*3510*/  LOP3.LUT P3, RZ, R26, 0x7fffffff, RZ, 0xc0, !PT ;  /* 0x7fffffff1aff7812 */ /* 0x000fc8000786c0ff */
[----:B------:R-:W-:-:S13]  /*3520*/  PLOP3.LUT P1, PT, P1, P3, PT, 0x2f, 0xf2 ;  /* 0x0000000000f2781c */ /* 0x000fda0000f26577 */
[----:B------:R-:W-:Y:S05]  /*3530*/  @P1 BRA `(.L_x_84) ;  /* 0x0000000400181947 */ /* 0x000fea0003800000 */
[----:B------:R-:W-:-:S04]  /*3540*/  LOP3.LUT P1, RZ, R0, 0x7fffffff, RZ, 0xc0, !PT ;  /* 0x7fffffff00ff7812 */ /* 0x000fc8000782c0ff */
[----:B------:R-:W-:-:S13]  /*3550*/  PLOP3.LUT P0, PT, P0, P1, PT, 0x2f, 0xf2 ;  /* 0x0000000000f2781c */ /* 0x000fda0000702577 */
[----:B------:R-:W-:Y:S05]  /*3560*/  @P0 BRA `(.L_x_85) ;  /* 0x0000000400000947 */ /* 0x000fea0003800000 */
[----:B------:R-:W-:Y:S02]  /*3570*/  ISETP.GE.AND P0, PT, R28, RZ, PT ;  /* 0x000000ff1c00720c */ /* 0x000fe40003f06270 */
[----:B------:R-:W-:-:S11]  /*3580*/  ISETP.GE.AND P1, PT, R27, RZ, PT ;  /* 0x000000ff1b00720c */ /* 0x000fd60003f26270 */
[----:B------:R-:W-:Y:S01]  /*3590*/  @P0 MOV R11, RZ ;  /* 0x000000ff000b0202 */ /* 0x000fe20000000f00 */
[----:B------:R-:W-:Y:S01]  /*35a0*/  @!P0 FFMA R26, R26, 1.84467440737095516160e+19, RZ ;  /* 0x5f8000001a1a8823 */ /* 0x000fe200000000ff */
[----:B------:R-:W-:Y:S01]  /*35b0*/  @!P0 MOV R11, 0xffffffc0 ;  /* 0xffffffc0000b8802 */ /* 0x000fe20000000f00 */
[----:B------:R-:W-:-:S03]  /*35c0*/  @!P1 FFMA R0, R0, 1.84467440737095516160e+19, RZ ;  /* 0x5f80000000009823 */ /* 0x000fc600000000ff */
[----:B------:R-:W-:-:S07]  /*35d0*/  @!P1 IADD3 R11, PT, PT, R11, 0x40, RZ ;  /* 0x000000400b0b9810 */ /* 0x000fce0007ffe0ff */
.L_x_81:
[----:B------:R-:W-:Y:S01]  /*35e0*/  LEA R27, R10, 0xc0800000, 0x17 ;  /* 0xc08000000a1b7811 */ /* 0x000fe200078eb8ff */
[----:B------:R-:W-:Y:S01]  /*35f0*/  BSSY.RECONVERGENT B1, `(.L_x_86) ;  /* 0x0000036000017945 */ /* 0x000fe20003800200 */
[----:B------:R-:W-:Y:S02]  /*3600*/  IADD3 R29, PT, PT, R29, -0x7f, RZ ;  /* 0xffffff811d1d7810 */ /* 0x000fe40007ffe0ff */
[----:B------:R-:W-:-:S03]  /*3610*/  IADD3 R30, PT, PT, -R27, R0, RZ ;  /* 0x000000001b1e7210 */ /* 0x000fc60007ffe1ff */
[----:B------:R-:W-:Y:S01]  /*3620*/  IMAD R0, R29, -0x800000, R26 ;  /* 0xff8000001d007824 */ /* 0x000fe200078e021a */
[----:B------:R-:W0:Y:S01]  /*3630*/  MUFU.RCP R28, R30 ;  /* 0x0000001e001c7308 */ /* 0x000e220000001000 */
[----:B------:R-:W-:-:S04]  /*3640*/  FADD.FTZ R27, -R30, -RZ ;  /* 0x800000ff1e1b7221 */ /* 0x000fc80000010100 */
[----:B0-----:R-:W-:-:S04]  /*3650*/  FFMA R31, R28, R27, 1 ;  /* 0x3f8000001c1f7423 */ /* 0x001fc8000000001b */
[----:B------:R-:W-:-:S04]  /*3660*/  FFMA R31, R28, R31, R28 ;  /* 0x0000001f1c1f7223 */ /* 0x000fc8000000001c */
[----:B------:R-:W-:-:S04]  /*3670*/  FFMA R26, R0, R31, RZ ;  /* 0x0000001f001a7223 */ /* 0x000fc800000000ff */
[----:B------:R-:W-:-:S04]  /*3680*/  FFMA R28, R27, R26, R0 ;  /* 0x0000001a1b1c7223 */ /* 0x000fc80000000000 */
[----:B------:R-:W-:Y:S01]  /*3690*/  FFMA R28, R31, R28, R26 ;  /* 0x0000001c1f1c7223 */ /* 0x000fe2000000001a */
[----:B------:R-:W-:-:S03]  /*36a0*/  IADD3 R26, PT, PT, R29, 0x7f, -R10 ;  /* 0x0000007f1d1a7810 */ /* 0x000fc60007ffe80a */
[----:B------:R-:W-:Y:S01]  /*36b0*/  FFMA R27, R27, R28, R0 ;  /* 0x0000001c1b1b7223 */ /* 0x000fe20000000000 */
[----:B------:R-:W-:-:S03]  /*36c0*/  IADD3 R11, PT, PT, R26, R11, RZ ;  /* 0x0000000b1a0b7210 */ /* 0x000fc60007ffe0ff */
[----:B------:R-:W-:-:S05]  /*36d0*/  FFMA R0, R31, R27, R28 ;  /* 0x0000001b1f007223 */ /* 0x000fca000000001c */
[----:B------:R-:W-:-:S04]  /*36e0*/  SHF.R.U32.HI R10, RZ, 0x17, R0 ;  /* 0x00000017ff0a7819 */ /* 0x000fc80000011600 */
[----:B------:R-:W-:-:S04]  /*36f0*/  LOP3.LUT R10, R10, 0xff, RZ, 0xc0, !PT ;  /* 0x000000ff0a0a7812 */ /* 0x000fc800078ec0ff */
[----:B------:R-:W-:-:S04]  /*3700*/  IADD3 R10, PT, PT, R10, R11, RZ ;  /* 0x0000000b0a0a7210 */ /* 0x000fc80007ffe0ff */
[----:B------:R-:W-:-:S04]  /*3710*/  IADD3 R26, PT, PT, R10, -0x1, RZ ;  /* 0xffffffff0a1a7810 */ /* 0x000fc80007ffe0ff */
[----:B------:R-:W-:-:S13]  /*3720*/  ISETP.GE.U32.AND P0, PT, R26, 0xfe, PT ;  /* 0x000000fe1a00780c */ /* 0x000fda0003f06070 */
[----:B------:R-:W-:Y:S05]  /*3730*/  @!P0 BRA `(.L_x_87) ;  /* 0x0000000000808947 */ /* 0x000fea0003800000 */
[----:B------:R-:W-:-:S13]  /*3740*/  ISETP.GT.AND P0, PT, R10, 0xfe, PT ;  /* 0x000000fe0a00780c */ /* 0x000fda0003f04270 */
[----:B------:R-:W-:Y:S05]  /*3750*/  @P0 BRA `(.L_x_88) ;  /* 0x00000000006c0947 */ /* 0x000fea0003800000 */
[----:B------:R-:W-:-:S13]  /*3760*/  ISETP.GE.AND P0, PT, R10, 0x1, PT ;  /* 0x000000010a00780c */ /* 0x000fda0003f06270 */
[----:B------:R-:W-:Y:S05]  /*3770*/  @P0 BRA `(.L_x_89) ;  /* 0x0000000000740947 */ /* 0x000fea0003800000 */
[----:B------:R-:W-:Y:S02]  /*3780*/  ISETP.GE.AND P0, PT, R10, -0x18, PT ;  /* 0xffffffe80a00780c */ /* 0x000fe40003f06270 */
[----:B------:R-:W-:-:S11]  /*3790*/  LOP3.LUT R0, R0, 0x80000000, RZ, 0xc0, !PT ;  /* 0x8000000000007812 */ /* 0x000fd600078ec0ff */
[----:B------:R-:W-:Y:S05]  /*37a0*/  @!P0 BRA `(.L_x_89) ;  /* 0x0000000000688947 */ /* 0x000fea0003800000 */
[CCC-:B------:R-:W-:Y:S01]  /*37b0*/  FFMA.RZ R11, R31.reuse, R27.reuse, R28.reuse ;  /* 0x0000001b1f0b7223 */ /* 0x1c0fe2000000c01c */
[CCC-:B------:R-:W-:Y:S01]  /*37c0*/  FFMA.RP R26, R31.reuse, R27.reuse, R28.reuse ;  /* 0x0000001b1f1a7223 */ /* 0x1c0fe2000000801c */
[----:B------:R-:W-:Y:S01]  /*37d0*/  FFMA.RM R31, R31, R27, R28 ;  /* 0x0000001b1f1f7223 */ /* 0x000fe2000000401c */
[C---:B------:R-:W-:Y:S02]  /*37e0*/  IADD3 R27, PT, PT, R10.reuse, 0x20, RZ ;  /* 0x000000200a1b7810 */ /* 0x040fe40007ffe0ff */
[----:B------:R-:W-:Y:S02]  /*37f0*/  LOP3.LUT R11, R11, 0x7fffff, RZ, 0xc0, !PT ;  /* 0x007fffff0b0b7812 */ /* 0x000fe400078ec0ff */
[C---:B------:R-:W-:Y:S02]  /*3800*/  ISETP.NE.AND P3, PT, R10.reuse, RZ, PT ;  /* 0x000000ff0a00720c */ /* 0x040fe40003f65270 */
[----:B------:R-:W-:Y:S02]  /*3810*/  LOP3.LUT R28, R11, 0x800000, RZ, 0xfc, !PT ;  /* 0x008000000b1c7812 */ /* 0x000fe400078efcff */
[----:B------:R-:W-:-:S02]  /*3820*/  ISETP.NE.AND P1, PT, R10, RZ, PT ;  /* 0x000000ff0a00720c */ /* 0x000fc40003f25270 */
[----:B------:R-:W-:Y:S02]  /*3830*/  IADD3 R10, PT, PT, -R10, RZ, RZ ;  /* 0x000000ff0a0a7210 */ /* 0x000fe40007ffe1ff */
[----:B------:R-:W-:Y:S02]  /*3840*/  SHF.L.U32 R27, R28, R27, RZ ;  /* 0x0000001b1c1b7219 */ /* 0x000fe400000006ff */
[----:B------:R-:W-:Y:S02]  /*3850*/  FSETP.NEU.FTZ.AND P0, PT, R26, R31, PT ;  /* 0x0000001f1a00720b */ /* 0x000fe40003f1d000 */
[----:B------:R-:W-:Y:S02]  /*3860*/  SEL R11, R10, RZ, P3 ;  /* 0x000000ff0a0b7207 */ /* 0x000fe40001800000 */
[----:B------:R-:W-:Y:S02]  /*3870*/  ISETP.NE.AND P1, PT, R27, RZ, P1 ;  /* 0x000000ff1b00720c */ /* 0x000fe40000f25270 */
[----:B------:R-:W-:-:S02]  /*3880*/  SHF.R.U32.HI R27, RZ, R11, R28 ;  /* 0x0000000bff1b7219 */ /* 0x000fc4000001161c */
[----:B------:R-:W-:Y:S02]  /*3890*/  PLOP3.LUT P0, PT, P0, P1, PT, 0xf8, 0x8f ;  /* 0x00000000008f781c */ /* 0x000fe40000703f70 */
[----:B------:R-:W-:Y:S02]  /*38a0*/  SHF.R.U32.HI R11, RZ, 0x1, R27 ;  /* 0x00000001ff0b7819 */ /* 0x000fe4000001161b */
[----:B------:R-:W-:-:S04]  /*38b0*/  SEL R10, RZ, 0x1, !P0 ;  /* 0x00000001ff0a7807 */ /* 0x000fc80004000000 */
[----:B------:R-:W-:-:S04]  /*38c0*/  LOP3.LUT R10, R10, 0x1, R11, 0xf8, !PT ;  /* 0x000000010a0a7812 */ /* 0x000fc800078ef80b */
[----:B------:R-:W-:-:S04]  /*38d0*/  LOP3.LUT R10, R10, R27, RZ, 0xc0, !PT ;  /* 0x0000001b0a0a7212 */ /* 0x000fc800078ec0ff */
[----:B------:R-:W-:-:S04]  /*38e0*/  IADD3 R11, PT, PT, R11, R10, RZ ;  /* 0x0000000a0b0b7210 */ /* 0x000fc80007ffe0ff */
[----:B------:R-:W-:Y:S01]  /*38f0*/  LOP3.LUT R0, R11, R0, RZ, 0xfc, !PT ;  /* 0x000000000b007212 */ /* 0x000fe200078efcff */
[----:B------:R-:W-:Y:S06]  /*3900*/  BRA `(.L_x_89) ;  /* 0x0000000000107947 */ /* 0x000fec0003800000 */
.L_x_88:
[----:B------:R-:W-:-:S04]  /*3910*/  LOP3.LUT R0, R0, 0x80000000, RZ, 0xc0, !PT ;  /* 0x8000000000007812 */ /* 0x000fc800078ec0ff */
[----:B------:R-:W-:Y:S01]  /*3920*/  LOP3.LUT R0, R0, 0x7f800000, RZ, 0xfc, !PT ;  /* 0x7f80000000007812 */ /* 0x000fe200078efcff */
[----:B------:R-:W-:Y:S06]  /*3930*/  BRA `(.L_x_89) ;  /* 0x0000000000047947 */ /* 0x000fec0003800000 */
.L_x_87:
[----:B------:R-:W-:-:S07]  /*3940*/  LEA R0, R11, R0, 0x17 ;  /* 0x000000000b007211 */ /* 0x000fce00078eb8ff */
.L_x_89:
[----:B------:R-:W-:Y:S05]  /*3950*/  BSYNC.RECONVERGENT B1 ;  /* 0x0000000000017941 */ /* 0x000fea0003800200 */
.L_x_86:
[----:B------:R-:W-:Y:S05]  /*3960*/  BRA `(.L_x_90) ;  /* 0x0000000000207947 */ /* 0x000fea0003800000 */
.L_x_85:
[----:B------:R-:W-:-:S04]  /*3970*/  LOP3.LUT R0, R0, 0x80000000, R26, 0x48, !PT ;  /* 0x8000000000007812 */ /* 0x000fc800078e481a */
[----:B------:R-:W-:Y:S01]  /*3980*/  LOP3.LUT R0, R0, 0x7f800000, RZ, 0xfc, !PT ;  /* 0x7f80000000007812 */ /* 0x000fe200078efcff */
[----:B------:R-:W-:Y:S06]  /*3990*/  BRA `(.L_x_90) ;  /* 0x0000000000147947 */ /* 0x000fec0003800000 */
.L_x_84:
[----:B------:R-:W-:Y:S01]  /*39a0*/  LOP3.LUT R0, R0, 0x80000000, R26, 0x48, !PT ;  /* 0x8000000000007812 */ /* 0x000fe200078e481a */
[----:B------:R-:W-:Y:S06]  /*39b0*/  BRA `(.L_x_90) ;  /* 0x00000000000c7947 */ /* 0x000fec0003800000 */
.L_x_83:
[----:B------:R-:W0:Y:S01]  /*39c0*/  MUFU.RSQ R0, -QNAN ;  /* 0xffc0000000007908 */ /* 0x000e220000001400 */
[----:B------:R-:W-:Y:S05]  /*39d0*/  BRA `(.L_x_90) ;  /* 0x0000000000047947 */ /* 0x000fea0003800000 */
.L_x_82:
[----:B------:R-:W-:-:S07]  /*39e0*/  FADD.FTZ R0, R26, R0 ;  /* 0x000000001a007221 */ /* 0x000fce0000010000 */
.L_x_90:
[----:B------:R-:W-:Y:S05]  /*39f0*/  BSYNC.RECONVERGENT B0 ;  /* 0x0000000000007941 */ /* 0x000fea0003800200 */
.L_x_80:
[----:B------:R-:W-:Y:S01]  /*3a00*/  HFMA2 R11, -RZ, RZ, 0, 0 ;  /* 0x00000000ff0b7431 */ /* 0x000fe200000001ff */
[----:B------:R-:W-:-:S04]  /*3a10*/  MOV R10, R2 ;  /* 0x00000002000a7202 */ /* 0x000fc80000000f00 */
[----:B0-----:R-:W-:Y:S05]  /*3a20*/  RET.REL.NODEC R10 `(_Z9mlem_stepP5voxelPiPfS1_S2_S2_S1_S2_S1_S2_S2_i) ;  /* 0xffffffc40a747950 */ /* 0x001fea0003c3ffff */
.L_x_91:
[----:B------:R-:W-:-:S00]  /*3a30*/  BRA `(.L_x_91) ;  /* 0xfffffffc00fc7947 */ /* 0x000fc0000383ffff */
[----:B------:R-:W-:-:S00]  /*3a40*/  NOP ;  /* 0x0000000000007918 */ /* 0x000fc00000000000 */
        /* <DEDUP_REMOVED lines=11> */
.L_x_318:


//--------------------- .text._Z13forward_denomPfPiS0_S_S0_P5voxeli --------------------------
	.section	.text._Z13forward_denomPfPiS0_S_S0_P5voxeli,"ax",@progbits
	.align	128
        .global         _Z13forward_denomPfPiS0_S_S0_P5voxeli
        .type           _Z13forward_denomPfPiS0_S_S0_P5voxeli,@function
        .size           _Z13forward_denomPfPiS0_S_S0_P5voxeli,(.L_x_328 - _Z13forward_denomPfPiS0_S_S0_P5voxeli)
        .other          _Z13forward_denomPfPiS0_S_S0_P5voxeli,@"STO_CUDA_ENTRY STV_DEFAULT"
_Z13forward_denomPfPiS0_S_S0_P5voxeli:
.text._Z13forward_denomPfPiS0_S_S0_P5voxeli:
        /* <DEDUP_REMOVED lines=14> */
[----:B------:R-:W-:Y:S01]  /*00e0*/  HFMA2 R8, -RZ, RZ, 0, 0 ;  /* 0x00000000ff087431 */ /* 0x000fe200000001ff */
[----:B--2---:R-:W-:-:S13]  /*00f0*/  ISETP.GE.AND P0, PT, R4, R6, PT ;  /* 0x000000060400720c */ /* 0x004fda0003f06270 */
[----:B------:R-:W-:Y:S05]  /*0100*/  @P0 BRA `(.L_x_93) ;  /* 0x0000000c00400947 */ /* 0x000fea0003800000 */
[----:B------:R-:W-:Y:S01]  /*0110*/  MOV R3, R4 ;  /* 0x0000000400037202 */ /* 0x000fe20000000f00 */
[----:B------:R-:W-:Y:S01]  /*0120*/  BSSY.RECONVERGENT B1, `(.L_x_94) ;  /* 0x0000068000017945 */ /* 0x000fe20003800200 */
[----:B------:R-:W-:Y:S02]  /*0130*/  MOV R8, RZ ;  /* 0x000000ff00087202 */ /* 0x000fe40000000f00 */
[CC--:B------:R-:W-:Y:S02]  /*0140*/  IADD3 R4, PT, PT, R6.reuse, -R3.reuse, RZ ;  /* 0x8000000306047210 */ /* 0x0c0fe40007ffe0ff */
[----:B------:R-:W-:Y:S02]  /*0150*/  IADD3 R6, PT, PT, -R6, R3, RZ ;  /* 0x0000000306067210 */ /* 0x000fe40007ffe1ff */
[----:B------:R-:W-:Y:S02]  /*0160*/  LOP3.LUT R5, R4, 0xf, RZ, 0xc0, !PT ;  /* 0x0000000f04057812 */ /* 0x000fe400078ec0ff */
[----:B------:R-:W-:-:S02]  /*0170*/  ISETP.GT.U32.AND P1, PT, R6, -0x10, PT ;  /* 0xfffffff00600780c */ /* 0x000fc40003f24070 */
[----:B------:R-:W-:-:S11]  /*0180*/  ISETP.NE.AND P0, PT, R5, RZ, PT ;  /* 0x000000ff0500720c */ /* 0x000fd60003f05270 */
[----:B------:R-:W-:Y:S05]  /*0190*/  @P1 BRA `(.L_x_95) ;  /* 0x0000000400801947 */ /* 0x000fea0003800000 */
[----:B------:R-:W0:Y:S01]  /*01a0*/  LDC.64 R12, c[0x0][0x3a0] ;  /* 0x0000e800ff0c7b82 */ /* 0x000e220000000a00 */
[----:B------:R-:W-:Y:S02]  /*01b0*/  LOP3.LUT R2, R4, 0xfffffff0, RZ, 0xc0, !PT ;  /* 0xfffffff004027812 */ /* 0x000fe400078ec0ff */
[----:B------:R-:W-:Y:S02]  /*01c0*/  MOV R8, RZ ;  /* 0x000000ff00087202 */ /* 0x000fe40000000f00 */
[----:B------:R-:W-:-:S03]  /*01d0*/  IADD3 R2, PT, PT, -R2, RZ, RZ ;  /* 0x000000ff02027210 */ /* 0x000fc60007ffe1ff */
[----:B------:R-:W1:Y:S01]  /*01e0*/  LDC.64 R14, c[0x0][0x398] ;  /* 0x0000e600ff0e7b82 */ /* 0x000e620000000a00 */
[----:B0-----:R-:W-:-:S04]  /*01f0*/  IADD3 R12, P1, PT, R12, 0x20, RZ ;  /* 0x000000200c0c7810 */ /* 0x001fc80007f3e0ff */
[----:B------:R-:W-:Y:S02]  /*0200*/  IADD3.X R13, PT, PT, RZ, R13, RZ, P1, !PT ;  /* 0x0000000dff0d7210 */ /* 0x000fe40000ffe4ff */
[----:B-1----:R-:W-:-:S04]  /*0210*/  IADD3 R14, P2, PT, R14, 0x20, RZ ;  /* 0x000000200e0e7810 */ /* 0x002fc80007f5e0ff */
[----:B------:R-:W-:-:S09]  /*0220*/  IADD3.X R15, PT, PT, RZ, R15, RZ, P2, !PT ;  /* 0x0000000fff0f7210 */ /* 0x000fd200017fe4ff */
.L_x_96:
[C---:B------:R-:W-:Y:S01]  /*0230*/  IMAD.WIDE R20, R3.reuse, 0x4, R12 ;  /* 0x0000000403147825 */ /* 0x040fe200078e020c */
[----:B------:R-:W0:Y:S04]  /*0240*/  LDC.64 R16, c[0x0][0x3a8] ;  /* 0x0000ea00ff107b82 */ /* 0x000e280000000a00 */
[----:B------:R-:W0:Y:S04]  /*0250*/  LDG.E R29, desc[UR4][R20.64+-0x20] ;  /* 0xffffe004141d7981 */ /* 0x000e28000c1e1900 */
[----:B------:R-:W2:Y:S04]  /*0260*/  LDG.E R7, desc[UR4][R20.64+-0x1c] ;  /* 0xffffe40414077981 */ /* 0x000ea8000c1e1900 */
[----:B------:R-:W3:Y:S01]  /*0270*/  LDG.E R19, desc[UR4][R20.64+-0x18] ;  /* 0xffffe80414137981 */ /* 0x000ee2000c1e1900 */
[----:B------:R-:W-:-:S03]  /*0280*/  IMAD.WIDE R26, R3, 0x4, R14 ;  /* 0x00000004031a7825 */ /* 0x000fc600078e020e */
[----:B------:R-:W4:Y:S04]  /*0290*/  LDG.E R25, desc[UR4][R20.64+-0x14] ;  /* 0xffffec0414197981 */ /* 0x000f28000c1e1900 */
[----:B------:R-:W5:Y:S04]  /*02a0*/  LDG.E R9, desc[UR4][R26.64+-0x20] ;  /* 0xffffe0041a097981 */ /* 0x000f68000c1e1900 */
[----:B------:R-:W5:Y:S04]  /*02b0*/  LDG.E R11, desc[UR4][R20.64+-0x10] ;  /* 0xfffff004140b7981 */ /* 0x000f68000c1e1900 */
[----:B------:R-:W5:Y:S01]  /*02c0*/  LDG.E R23, desc[UR4][R26.64+-0x18] ;  /* 0xffffe8041a177981 */ /* 0x000f62000c1e1900 */
[----:B0-----:R-:W-:-:S06]  /*02d0*/  IMAD.WIDE R28, R29, 0xc, R16 ;  /* 0x0000000c1d1c7825 */ /* 0x001fcc00078e0210 */
[----:B------:R-:W5:Y:S01]  /*02e0*/  LDG.E R29, desc[UR4][R28.64+0x8] ;  /* 0x000008041c1d7981 */ /* 0x000f62000c1e1900 */
[----:B--2---:R-:W-:-:S06]  /*02f0*/  IMAD.WIDE R6, R7, 0xc, R16 ;  /* 0x0000000c07067825 */ /* 0x004fcc00078e0210 */
[----:B------:R-:W2:Y:S01]  /*0300*/  LDG.E R6, desc[UR4][R6.64+0x8] ;  /* 0x0000080406067981 */ /* 0x000ea2000c1e1900 */
[----:B---3--:R-:W-:-:S06]  /*0310*/  IMAD.WIDE R18, R19, 0xc, R16 ;  /* 0x0000000c13127825 */ /* 0x008fcc00078e0210 */
[----:B------:R-:W3:Y:S04]  /*0320*/  LDG.E R18, desc[UR4][R18.64+0x8] ;  /* 0x0000080412127981 */ /* 0x000ee8000c1e1900 */
[----:B------:R-:W2:Y:S01]  /*0330*/  LDG.E R7, desc[UR4][R26.64+-0x1c] ;  /* 0xffffe4041a077981 */ /* 0x000ea2000c1e1900 */
[----:B----4-:R-:W-:-:S03]  /*0340*/  IMAD.WIDE R24, R25, 0xc, R16 ;  /* 0x0000000c19187825 */ /* 0x010fc600078e0210 */
[----:B------:R-:W4:Y:S04]  /*0350*/  LDG.E R19, desc[UR4][R20.64+-0xc] ;  /* 0xfffff40414137981 */ /* 0x000f28000c1e1900 */
[----:B------:R-:W4:Y:S04]  /*0360*/  LDG.E R25, desc[UR4][R24.64+0x8] ;  /* 0x0000080418197981 */ /* 0x000f28000c1e1900 */
[----:B------:R-:W4:Y:S01]  /*0370*/  LDG.E R24, desc[UR4][R26.64+0x4] ;  /* 0x000004041a187981 */ /* 0x000f22000c1e1900 */
[----:B-----5:R-:W-:-:S03]  /*0380*/  FFMA R10, R29, R9, R8 ;  /* 0x000000091d0a7223 */ /* 0x020fc60000000008 */
[----:B------:R-:W5:Y:S04]  /*0390*/  LDG.E R29, desc[UR4][R20.64+-0x8] ;  /* 0xfffff804141d7981 */ /* 0x000f68000c1e1900 */
[----:B------:R-:W5:Y:S04]  /*03a0*/  LDG.E R8, desc[UR4][R26.64+-0x14] ;  /* 0xffffec041a087981 */ /* 0x000f68000c1e1900 */
[----:B------:R-:W5:Y:S01]  /*03b0*/  LDG.E R9, desc[UR4][R20.64+-0x4] ;  /* 0xfffffc0414097981 */ /* 0x000f62000c1e1900 */
[----:B--2---:R-:W-:Y:S01]  /*03c0*/  FFMA R22, R6, R7, R10 ;  /* 0x0000000706167223 */ /* 0x004fe2000000000a */
[----:B------:R-:W-:-:S02]  /*03d0*/  IMAD.WIDE R10, R11, 0xc, R16 ;  /* 0x0000000c0b0a7825 */ /* 0x000fc400078e0210 */
[----:B------:R-:W2:Y:S04]  /*03e0*/  LDG.E R6, desc[UR4][R26.64+-0x10] ;  /* 0xfffff0041a067981 */ /* 0x000ea8000c1e1900 */
[----:B------:R-:W2:Y:S04]  /*03f0*/  LDG.E R7, desc[UR4][R20.64] ;  /* 0x0000000414077981 */ /* 0x000ea8000c1e1900 */
[----:B------:R-:W2:Y:S01]  /*0400*/  LDG.E R10, desc[UR4][R10.64+0x8] ;  /* 0x000008040a0a7981 */ /* 0x000ea2000c1e1900 */
[----:B---3--:R-:W-:Y:S01]  /*0410*/  FFMA R22, R18, R23, R22 ;  /* 0x0000001712167223 */ /* 0x008fe20000000016 */
[----:B----4-:R-:W-:-:S02]  /*0420*/  IMAD.WIDE R18, R19, 0xc, R16 ;  /* 0x0000000c13127825 */ /* 0x010fc400078e0210 */
[----:B------:R-:W3:Y:S04]  /*0430*/  LDG.E R23, desc[UR4][R26.64+-0xc] ;  /* 0xfffff4041a177981 */ /* 0x000ee8000c1e1900 */
[----:B------:R-:W3:Y:S04]  /*0440*/  LDG.E R18, desc[UR4][R18.64+0x8] ;  /* 0x0000080412127981 */ /* 0x000ee8000c1e1900 */
[----:B------:R-:W4:Y:S04]  /*0450*/  LDG.E R11, desc[UR4][R20.64+0x4] ;  /* 0x00000404140b7981 */ /* 0x000f28000c1e1900 */
[----:B------:R-:W3:Y:S01]  /*0460*/  LDG.E R19, desc[UR4][R26.64+-0x8] ;  /* 0xfffff8041a137981 */ /* 0x000ee2000c1e1900 */
[----:B-----5:R-:W-:-:S04]  /*0470*/  IMAD.WIDE R28, R29, 0xc, R16 ;  /* 0x0000000c1d1c7825 */ /* 0x020fc800078e0210 */
[----:B------:R-:W-:Y:S02]  /*0480*/  FFMA R25, R25, R8, R22 ;  /* 0x0000000819197223 */ /* 0x000fe40000000016 */
[----:B------:R-:W5:Y:S01]  /*0490*/  LDG.E R28, desc[UR4][R28.64+0x8] ;  /* 0x000008041c1c7981 */ /* 0x000f62000c1e1900 */
[----:B------:R-:W-:-:S03]  /*04a0*/  IMAD.WIDE R8, R9, 0xc, R16 ;  /* 0x0000000c09087825 */ /* 0x000fc600078e0210 */
[----:B------:R-:W5:Y:S04]  /*04b0*/  LDG.E R22, desc[UR4][R20.64+0x8] ;  /* 0x0000080414167981 */ /* 0x000f68000c1e1900 */
[----:B------:R-:W5:Y:S04]  /*04c0*/  LDG.E R8, desc[UR4][R8.64+0x8] ;  /* 0x0000080408087981 */ /* 0x000f68000c1e1900 */
[----:B------:R-:W5:Y:S04]  /*04d0*/  LDG.E R29, desc[UR4][R20.64+0x1c] ;  /* 0x00001c04141d7981 */ /* 0x000f68000c1e1900 */
[----:B------:R-:W5:Y:S01]  /*04e0*/  LDG.E R9, desc[UR4][R26.64+-0x4] ;  /* 0xfffffc041a097981 */ /* 0x000f62000c1e1900 */
[----:B--2---:R-:W-:Y:S01]  /*04f0*/  FFMA R25, R10, R6, R25 ;  /* 0x000000060a197223 */ /* 0x004fe20000000019 */
[----:B------:R-:W-:-:S06]  /*0500*/  IMAD.WIDE R6, R7, 0xc, R16 ;  /* 0x0000000c07067825 */ /* 0x000fcc00078e0210 */
[----:B------:R-:W2:Y:S01]  /*0510*/  LDG.E R6, desc[UR4][R6.64+0x8] ;  /* 0x0000080406067981 */ /* 0x000ea2000c1e1900 */
[----:B----4-:R-:W-:-:S03]  /*0520*/  IMAD.WIDE R10, R11, 0xc, R16 ;  /* 0x0000000c0b0a7825 */ /* 0x010fc600078e0210 */
[----:B------:R-:W2:Y:S01]  /*0530*/  LDG.E R7, desc[UR4][R26.64] ;  /* 0x000000041a077981 */ /* 0x000ea2000c1e1900 */
[----:B---3--:R-:W-:-:S03]  /*0540*/  FFMA R23, R18, R23, R25 ;  /* 0x0000001712177223 */ /* 0x008fc60000000019 */
[----:B------:R-:W3:Y:S04]  /*0550*/  LDG.E R10, desc[UR4][R10.64+0x8] ;  /* 0x000008040a0a7981 */ /* 0x000ee8000c1e1900 */
[----:B------:R-:W4:Y:S04]  /*0560*/  LDG.E R18, desc[UR4][R20.64+0xc] ;  /* 0x00000c0414127981 */ /* 0x000f28000c1e1900 */
[----:B------:R-:W4:Y:S04]  /*0570*/  LDG.E R25, desc[UR4][R20.64+0x14] ;  /* 0x0000140414197981 */ /* 0x000f28000c1e1900 */
[----:B------:R-:W4:Y:S01]  /*0580*/  LDG.E R11, desc[UR4][R26.64+0x18] ;  /* 0x000018041a0b7981 */ /* 0x000f22000c1e1900 */
[----:B-----5:R-:W-:-:S03]  /*0590*/  FFMA R19, R28, R19, R23 ;  /* 0x000000131c137223 */ /* 0x020fc60000000017 */
[----:B------:R-:W5:Y:S01]  /*05a0*/  LDG.E R23, desc[UR4][R20.64+0x10] ;  /* 0x0000100414177981 */ /* 0x000f62000c1e1900 */
[----:B------:R-:W-:-:S03]  /*05b0*/  FFMA R9, R8, R9, R19 ;  /* 0x0000000908097223 */ /* 0x000fc60000000013 */
[----:B------:R0:W5:Y:S04]  /*05c0*/  LDG.E R19, desc[UR4][R20.64+0x18] ;  /* 0x0000180414137981 */ /* 0x000168000c1e1900 */
[----:B------:R-:W5:Y:S01]  /*05d0*/  LDG.E R8, desc[UR4][R26.64+0xc] ;  /* 0x00000c041a087981 */ /* 0x000f62000c1e1900 */
[----:B0-----:R-:W-:-:S04]  /*05e0*/  IMAD.WIDE R20, R22, 0xc, R16 ;  /* 0x0000000c16147825 */ /* 0x001fc800078e0210 */
[----:B--2---:R-:W-:Y:S02]  /*05f0*/  FFMA R7, R6, R7, R9 ;  /* 0x0000000706077223 */ /* 0x004fe40000000009 */
[----:B------:R-:W2:Y:S02]  /*0600*/  LDG.E R9, desc[UR4][R26.64+0x10] ;  /* 0x000010041a097981 */ /* 0x000ea4000c1e1900 */
[----:B---3--:R-:W-:Y:S02]  /*0610*/  FFMA R6, R10, R24, R7 ;  /* 0x000000180a067223 */ /* 0x008fe40000000007 */
[----:B------:R-:W3:Y:S04]  /*0620*/  LDG.E R7, desc[UR4][R26.64+0x8] ;  /* 0x000008041a077981 */ /* 0x000ee8000c1e1900 */
[----:B------:R-:W2:Y:S04]  /*0630*/  LDG.E R10, desc[UR4][R26.64+0x14] ;  /* 0x000014041a0a7981 */ /* 0x000ea8000c1e1900 */
[----:B------:R-:W2:Y:S01]  /*0640*/  LDG.E R26, desc[UR4][R26.64+0x1c] ;  /* 0x00001c041a1a7981 */ /* 0x000ea2000c1e1900 */
[----:B----4-:R-:W-:-:S06]  /*0650*/  IMAD.WIDE R24, R25, 0xc, R16 ;  /* 0x0000000c19187825 */ /* 0x010fcc00078e0210 */
[----:B------:R-:W4:Y:S04]  /*0660*/  LDG.E R25, desc[UR4][R24.64+0x8] ;  /* 0x0000080418197981 */ /* 0x000f28000c1e1900 */
[----:B------:R0:W3:Y:S02]  /*0670*/  LDG.E R27, desc[UR4][R20.64+0x8] ;  /* 0x00000804141b7981 */ /* 0x0000e4000c1e1900 */
[----:B0-----:R-:W-:-:S06]  /*0680*/  IMAD.WIDE R20, R18, 0xc, R16 ;  /* 0x0000000c12147825 */ /* 0x001fcc00078e0210 */
[----:B------:R-:W2:Y:S01]  /*0690*/  LDG.E R21, desc[UR4][R20.64+0x8] ;  /* 0x0000080414157981 */ /* 0x000ea2000c1e1900 */
[----:B-----5:R-:W-:-:S06]  /*06a0*/  IMAD.WIDE R22, R23, 0xc, R16 ;  /* 0x0000000c17167825 */ /* 0x020fcc00078e0210 */
[----:B------:R-:W5:Y:S01]  /*06b0*/  LDG.E R22, desc[UR4][R22.64+0x8] ;  /* 0x0000080416167981 */ /* 0x000f62000c1e1900 */
[----:B------:R-:W-:-:S04]  /*06c0*/  IMAD.WIDE R18, R19, 0xc, R16 ;  /* 0x0000000c13127825 */ /* 0x000fc800078e0210 */
[----:B------:R-:W-:Y:S02]  /*06d0*/  IMAD.WIDE R16, R29, 0xc, R16 ;  /* 0x0000000c1d107825 */ /* 0x000fe400078e0210 */
[----:B------:R-:W4:Y:S04]  /*06e0*/  LDG.E R19, desc[UR4][R18.64+0x8] ;  /* 0x0000080412137981 */ /* 0x000f28000c1e1900 */
[----:B------:R-:W4:Y:S01]  /*06f0*/  LDG.E R16, desc[UR4][R16.64+0x8] ;  /* 0x0000080410107981 */ /* 0x000f22000c1e1900 */
[----:B------:R-:W-:-:S04]  /*0700*/  IADD3 R2, PT, PT, R2, 0x10, RZ ;  /* 0x0000001002027810 */ /* 0x000fc80007ffe0ff */
[----:B------:R-:W-:Y:S02]  /*0710*/  ISETP.NE.AND P1, PT, R2, RZ, PT ;  /* 0x000000ff0200720c */ /* 0x000fe40003f25270 */
[----:B------:R-:W-:Y:S01]  /*0720*/  IADD3 R3, PT, PT, R3, 0x10, RZ ;  /* 0x0000001003037810 */ /* 0x000fe20007ffe0ff */
[----:B---3--:R-:W-:-:S04]  /*0730*/  FFMA R6, R27, R7, R6 ;  /* 0x000000071b067223 */ /* 0x008fc80000000006 */
[----:B--2---:R-:W-:-:S04]  /*0740*/  FFMA R7, R21, R8, R6 ;  /* 0x0000000815077223 */ /* 0x004fc80000000006 */
[----:B-----5:R-:W-:-:S04]  /*0750*/  FFMA R6, R22, R9, R7 ;  /* 0x0000000916067223 */ /* 0x020fc80000000007 */
[----:B----4-:R-:W-:-:S04]  /*0760*/  FFMA R6, R25, R10, R6 ;  /* 0x0000000a19067223 */ /* 0x010fc80000000006 */
[----:B------:R-:W-:-:S04]  /*0770*/  FFMA R11, R19, R11, R6 ;  /* 0x0000000b130b7223 */ /* 0x000fc80000000006 */
[----:B------:R-:W-:Y:S01]  /*0780*/  FFMA R8, R16, R26, R11 ;  /* 0x0000001a10087223 */ /* 0x000fe2000000000b */
[----:B------:R-:W-:Y:S06]  /*0790*/  @P1 BRA `(.L_x_96) ;  /* 0xfffffff800a41947 */ /* 0x000fec000383ffff */
.L_x_95:
[----:B------:R-:W-:Y:S05]  /*07a0*/  BSYNC.RECONVERGENT B1 ;  /* 0x0000000000017941 */ /* 0x000fea0003800200 */
.L_x_94:
[----:B------:R-:W-:Y:S05]  /*07b0*/  @!P0 BRA `(.L_x_93) ;  /* 0x0000000400948947 */ /* 0x000fea0003800000 */
[----:B------:R-:W-:Y:S01]  /*07c0*/  ISETP.GE.U32.AND P0, PT, R5, 0x8, PT ;  /* 0x000000080500780c */ /* 0x000fe20003f06070 */
[----:B------:R-:W-:Y:S01]  /*07d0*/  BSSY.RECONVERGENT B1, `(.L_x_97) ;  /* 0x0000032000017945 */ /* 0x000fe20003800200 */
[----:B------:R-:W-:-:S04]  /*07e0*/  LOP3.LUT R24, R4, 0x7, RZ, 0xc0, !PT ;  /* 0x0000000704187812 */ /* 0x000fc800078ec0ff */
[----:B------:R-:W-:-:S07]  /*07f0*/  ISETP.NE.AND P1, PT, R24, RZ, PT ;  /* 0x000000ff1800720c */ /* 0x000fce0003f25270 */
[----:B------:R-:W-:Y:S06]  /*0800*/  @!P0 BRA `(.L_x_98) ;  /* 0x0000000000b88947 */ /* 0x000fec0003800000 */
[----:B------:R-:W0:Y:S08]  /*0810*/  LDC.64 R20, c[0x0][0x3a0] ;  /* 0x0000e800ff147b82 */ /* 0x000e300000000a00 */
[----:B------:R-:W1:Y:S08]  /*0820*/  LDC.64 R6, c[0x0][0x3a8] ;  /* 0x0000ea00ff067b82 */ /* 0x000e700000000a00 */
[----:B------:R-:W2:Y:S01]  /*0830*/  LDC.64 R10, c[0x0][0x398] ;  /* 0x0000e600ff0a7b82 */ /* 0x000ea20000000a00 */
[----:B0-----:R-:W-:-:S05]  /*0840*/  IMAD.WIDE R20, R3, 0x4, R20 ;  /* 0x0000000403147825 */ /* 0x001fca00078e0214 */
[----:B------:R-:W1:Y:S04]  /*0850*/  LDG.E R29, desc[UR4][R20.64] ;  /* 0x00000004141d7981 */ /* 0x000e68000c1e1900 */
[----:B------:R-:W3:Y:S04]  /*0860*/  LDG.E R27, desc[UR4][R20.64+0x4] ;  /* 0x00000404141b7981 */ /* 0x000ee8000c1e1900 */
[----:B------:R-:W4:Y:S04]  /*0870*/  LDG.E R23, desc[UR4][R20.64+0x8] ;  /* 0x0000080414177981 */ /* 0x000f28000c1e1900 */
[----:B------:R-:W5:Y:S04]  /*0880*/  LDG.E R13, desc[UR4][R20.64+0xc] ;  /* 0x00000c04140d7981 */ /* 0x000f68000c1e1900 */
[----:B------:R-:W5:Y:S04]  /*0890*/  LDG.E R15, desc[UR4][R20.64+0x10] ;  /* 0x00001004140f7981 */ /* 0x000f68000c1e1900 */
[----:B------:R-:W5:Y:S04]  /*08a0*/  LDG.E R17, desc[UR4][R20.64+0x14] ;  /* 0x0000140414117981 */ /* 0x000f68000c1e1900 */
[----:B------:R-:W5:Y:S04]  /*08b0*/  LDG.E R19, desc[UR4][R20.64+0x18] ;  /* 0x0000180414137981 */ /* 0x000f68000c1e1900 */
[----:B------:R4:W5:Y:S01]  /*08c0*/  LDG.E R9, desc[UR4][R20.64+0x1c] ;  /* 0x00001c0414097981 */ /* 0x000962000c1e1900 */
[----:B--2---:R-:W-:-:S05]  /*08d0*/  IMAD.WIDE R10, R3, 0x4, R10 ;  /* 0x00000004030a7825 */ /* 0x004fca00078e020a */
[----:B------:R-:W2:Y:S04]  /*08e0*/  LDG.E R2, desc[UR4][R10.64] ;  /* 0x000000040a027981 */ /* 0x000ea8000c1e1900 */
[----:B------:R-:W2:Y:S01]  /*08f0*/  LDG.E R25, desc[UR4][R10.64+0x8] ;  /* 0x000008040a197981 */ /* 0x000ea2000c1e1900 */
[----:B-1----:R-:W-:-:S04]  /*0900*/  IMAD.WIDE R28, R29, 0xc, R6 ;  /* 0x0000000c1d1c7825 */ /* 0x002fc800078e0206 */
[--C-:B---3--:R-:W-:Y:S01]  /*0910*/  IMAD.WIDE R26, R27, 0xc, R6.reuse ;  /* 0x0000000c1b1a7825 */ /* 0x108fe200078e0206 */
[----:B------:R-:W2:Y:S03]  /*0920*/  LDG.E R5, desc[UR4][R28.64+0x8] ;  /* 0x000008041c057981 */ /* 0x000ea6000c1e1900 */
[--C-:B----4-:R-:W-:Y:S01]  /*0930*/  IMAD.WIDE R20, R23, 0xc, R6.reuse ;  /* 0x0000000c17147825 */ /* 0x110fe200078e0206 */
[----:B------:R-:W3:Y:S04]  /*0940*/  LDG.E R22, desc[UR4][R26.64+0x8] ;  /* 0x000008041a167981 */ /* 0x000ee8000c1e1900 */
[----:B------:R-:W3:Y:S01]  /*0950*/  LDG.E R23, desc[UR4][R10.64+0x4] ;  /* 0x000004040a177981 */ /* 0x000ee2000c1e1900 */
[----:B-----5:R-:W-:-:S03]  /*0960*/  IMAD.WIDE R12, R13, 0xc, R6 ;  /* 0x0000000c0d0c7825 */ /* 0x020fc600078e0206 */
[----:B------:R-:W4:Y:S01]  /*0970*/  LDG.E R20, desc[UR4][R20.64+0x8] ;  /* 0x0000080414147981 */ /* 0x000f22000c1e1900 */
[----:B------:R-:W-:-:S03]  /*0980*/  IMAD.WIDE R14, R15, 0xc, R6 ;  /* 0x0000000c0f0e7825 */ /* 0x000fc600078e0206 */
[----:B------:R-:W5:Y:S01]  /*0990*/  LDG.E R12, desc[UR4][R12.64+0x8] ;  /* 0x000008040c0c7981 */ /* 0x000f62000c1e1900 */
[----:B------:R-:W-:-:S03]  /*09a0*/  IMAD.WIDE R16, R17, 0xc, R6 ;  /* 0x0000000c11107825 */ /* 0x000fc600078e0206 */
[----:B------:R-:W5:Y:S01]  /*09b0*/  LDG.E R29, desc[UR4][R10.64+0xc] ;  /* 0x00000c040a1d7981 */ /* 0x000f62000c1e1900 */
[----:B------:R-:W-:-:S03]  /*09c0*/  IMAD.WIDE R18, R19, 0xc, R6 ;  /* 0x0000000c13127825 */ /* 0x000fc600078e0206 */
[----:B------:R-:W5:Y:S04]  /*09d0*/  LDG.E R14, desc[UR4][R14.64+0x8] ;  /* 0x000008040e0e7981 */ /* 0x000f68000c1e1900 */
[----:B------:R-:W5:Y:S01]  /*09e0*/  LDG.E R28, desc[UR4][R10.64+0x10] ;  /* 0x000010040a1c7981 */ /* 0x000f62000c1e1900 */
[----:B------:R-:W-:-:S03]  /*09f0*/  IMAD.WIDE R6, R9, 0xc, R6 ;  /* 0x0000000c09067825 */ /* 0x000fc600078e0206 */
[----:B------:R-:W5:Y:S04]  /*0a00*/  LDG.E R16, desc[UR4][R16.64+0x8] ;  /* 0x0000080410107981 */ /* 0x000f68000c1e1900 */
[----:B------:R-:W5:Y:S04]  /*0a10*/  LDG.E R27, desc[UR4][R10.64+0x14] ;  /* 0x000014040a1b7981 */ /* 0x000f68000c1e1900 */
[----:B------:R-:W5:Y:S04]  /*0a20*/  LDG.E R18, desc[UR4][R18.64+0x8] ;  /* 0x0000080412127981 */ /* 0x000f68000c1e1900 */
[----:B------:R-:W5:Y:S04]  /*0a30*/  LDG.E R9, desc[UR4][R10.64+0x18] ;  /* 0x000018040a097981 */ /* 0x000f68000c1e1900 */
[----:B------:R-:W5:Y:S04]  /*0a40*/  LDG.E R13, desc[UR4][R10.64+0x1c] ;  /* 0x00001c040a0d7981 */ /* 0x000f68000c1e1900 */
[----:B------:R-:W5:Y:S01]  /*0a50*/  LDG.E R7, desc[UR4][R6.64+0x8] ;  /* 0x0000080406077981 */ /* 0x000f62000c1e1900 */
[----:B------:R-:W-:Y:S01]  /*0a60*/  IADD3 R3, PT, PT, R3, 0x8, RZ ;  /* 0x0000000803037810 */ /* 0x000fe20007ffe0ff */
[----:B--2---:R-:W-:-:S04]  /*0a70*/  FFMA R5, R5, R2, R8 ;  /* 0x0000000205057223 */ /* 0x004fc80000000008 */
[----:B---3--:R-:W-:-:S04]  /*0a80*/  FFMA R5, R22, R23, R5 ;  /* 0x0000001716057223 */ /* 0x008fc80000000005 */
[----:B----4-:R-:W-:-:S04]  /*0a90*/  FFMA R5, R20, R25, R5 ;  /* 0x0000001914057223 */ /* 0x010fc80000000005 */
[----:B-----5:R-:W-:-:S04]  /*0aa0*/  FFMA R5, R12, R29, R5 ;  /* 0x0000001d0c057223 */ /* 0x020fc80000000005 */
[----:B------:R-:W-:-:S04]  /*0ab0*/  FFMA R5, R14, R28, R5 ;  /* 0x0000001c0e057223 */ /* 0x000fc80000000005 */
[----:B------:R-:W-:-:S04]  /*0ac0*/  FFMA R5, R16, R27, R5 ;  /* 0x0000001b10057223 */ /* 0x000fc80000000005 */
[----:B------:R-:W-:-:S04]  /*0ad0*/  FFMA R18, R18, R9, R5 ;  /* 0x0000000912127223 */ /* 0x000fc80000000005 */
[----:B------:R-:W-:-:S07]  /*0ae0*/  FFMA R8, R7, R13, R18 ;  /* 0x0000000d07087223 */ /* 0x000fce0000000012 */
.L_x_98:
[----:B------:R-:W-:Y:S05]  /*0af0*/  BSYNC.RECONVERGENT B1 ;  /* 0x0000000000017941 */ /* 0x000fea0003800200 */
.L_x_97:
[----:B------:R-:W-:Y:S05]  /*0b00*/  @!P1 BRA `(.L_x_93) ;  /* 0x0000000000c09947 */ /* 0x000fea0003800000 */
[----:B------:R-:W-:Y:S01]  /*0b10*/  ISETP.GE.U32.AND P0, PT, R24, 0x4, PT ;  /* 0x000000041800780c */ /* 0x000fe20003f06070 */
[----:B------:R-:W-:Y:S01]  /*0b20*/  BSSY.RECONVERGENT B1, `(.L_x_99) ;  /* 0x000001e000017945 */ /* 0x000fe20003800200 */
[----:B------:R-:W-:-:S04]  /*0b30*/  LOP3.LUT R4, R4, 0x3, RZ, 0xc0, !PT ;  /* 0x0000000304047812 */ /* 0x000fc800078ec0ff */
[----:B------:R-:W-:-:S07]  /*0b40*/  ISETP.NE.AND P1, PT, R4, RZ, PT ;  /* 0x000000ff0400720c */ /* 0x000fce0003f25270 */
[----:B------:R-:W-:Y:S06]  /*0b50*/  @!P0 BRA `(.L_x_100) ;  /* 0x0000000000688947 */ /* 0x000fec0003800000 */
[----:B------:R-:W0:Y:S08]  /*0b60*/  LDC.64 R6, c[0x0][0x3a0] ;  /* 0x0000e800ff067b82 */ /* 0x000e300000000a00 */
[----:B------:R-:W1:Y:S01]  /*0b70*/  LDC.64 R10, c[0x0][0x398] ;  /* 0x0000e600ff0a7b82 */ /* 0x000e620000000a00 */
[----:B0-----:R-:W-:-:S07]  /*0b80*/  IMAD.WIDE R12, R3, 0x4, R6 ;  /* 0x00000004030c7825 */ /* 0x001fce00078e0206 */
[----:B------:R-:W0:Y:S01]  /*0b90*/  LDC.64 R6, c[0x0][0x3a8] ;  /* 0x0000ea00ff067b82 */ /* 0x000e220000000a00 */
[----:B------:R-:W0:Y:S04]  /*0ba0*/  LDG.E R15, desc[UR4][R12.64] ;  /* 0x000000040c0f7981 */ /* 0x000e28000c1e1900 */
[----:B------:R-:W2:Y:S04]  /*0bb0*/  LDG.E R17, desc[UR4][R12.64+0x4] ;  /* 0x000004040c117981 */ /* 0x000ea8000c1e1900 */
[----:B------:R-:W3:Y:S04]  /*0bc0*/  LDG.E R19, desc[UR4][R12.64+0x8] ;  /* 0x000008040c137981 */ /* 0x000ee8000c1e1900 */
[----:B------:R-:W4:Y:S01]  /*0bd0*/  LDG.E R9, desc[UR4][R12.64+0xc] ;  /* 0x00000c040c097981 */ /* 0x000f22000c1e1900 */
[----:B-1----:R-:W-:-:S05]  /*0be0*/  IMAD.WIDE R10, R3, 0x4, R10 ;  /* 0x00000004030a7825 */ /* 0x002fca00078e020a */
[----:B------:R-:W5:Y:S04]  /*0bf0*/  LDG.E R2, desc[UR4][R10.64] ;  /* 0x000000040a027981 */ /* 0x000f68000c1e1900 */
[----:B------:R-:W5:Y:S04]  /*0c00*/  LDG.E R5, desc[UR4][R10.64+0x4] ;  /* 0x000004040a057981 */ /* 0x000f68000c1e1900 */
[----:B------:R-:W5:Y:S01]  /*0c10*/  LDG.E R12, desc[UR4][R10.64+0xc] ;  /* 0x00000c040a0c7981 */ /* 0x000f62000c1e1900 */
[----:B0-----:R-:W-:-:S04]  /*0c20*/  IMAD.WIDE R14, R15, 0xc, R6 ;  /* 0x0000000c0f0e7825 */ /* 0x001fc800078e0206 */
[--C-:B--2---:R-:W-:Y:S02]  /*0c30*/  IMAD.WIDE R16, R17, 0xc, R6.reuse ;  /* 0x0000000c11107825 */ /* 0x104fe400078e0206 */
[----:B------:R-:W5:Y:S02]  /*0c40*/  LDG.E R15, desc[UR4][R14.64+0x8] ;  /* 0x000008040e0f7981 */ /* 0x000f64000c1e1900 */
[--C-:B---3--:R-:W-:Y:S02]  /*0c50*/  IMAD.WIDE R18, R19, 0xc, R6.reuse ;  /* 0x0000000c13127825 */ /* 0x108fe400078e0206 */
[----:B------:R-:W2:Y:S02]  /*0c60*/  LDG.E R17, desc[UR4][R16.64+0x8] ;  /* 0x0000080410117981 */ /* 0x000ea4000c1e1900 */
[----:B----4-:R-:W-:Y:S02]  /*0c70*/  IMAD.WIDE R6, R9, 0xc, R6 ;  /* 0x0000000c09067825 */ /* 0x010fe400078e0206 */
[----:B------:R-:W3:Y:S04]  /*0c80*/  LDG.E R19, desc[UR4][R18.64+0x8] ;  /* 0x0000080412137981 */ /* 0x000ee8000c1e1900 */
[----:B------:R-:W3:Y:S04]  /*0c90*/  LDG.E R9, desc[UR4][R10.64+0x8] ;  /* 0x000008040a097981 */ /* 0x000ee8000c1e1900 */
[----:B------:R-:W4:Y:S01]  /*0ca0*/  LDG.E R7, desc[UR4][R6.64+0x8] ;  /* 0x0000080406077981 */ /* 0x000f22000c1e1900 */
[----:B------:R-:W-:Y:S01]  /*0cb0*/  IADD3 R3, PT, PT, R3, 0x4, RZ ;  /* 0x0000000403037810 */ /* 0x000fe20007ffe0ff */
[----:B-----5:R-:W-:-:S04]  /*0cc0*/  FFMA R2, R15, R2, R8 ;  /* 0x000000020f027223 */ /* 0x020fc80000000008 */
[----:B--2---:R-:W-:-:S04]  /*0cd0*/  FFMA R2, R17, R5, R2 ;  /* 0x0000000511027223 */ /* 0x004fc80000000002 */
[----:B---3--:R-:W-:-:S04]  /*0ce0*/  FFMA R2, R19, R9, R2 ;  /* 0x0000000913027223 */ /* 0x008fc80000000002 */
[----:B----4-:R-:W-:-:S07]  /*0cf0*/  FFMA R8, R7, R12, R2 ;  /* 0x0000000c07087223 */ /* 0x010fce0000000002 */
.L_x_100:
[----:B------:R-:W-:Y:S05]  /*0d00*/  BSYNC.RECONVERGENT B1 ;  /* 0x0000000000017941 */ /* 0x000fea0003800200 */
.L_x_99:
[----:B------:R-:W-:Y:S05]  /*0d10*/  @!P1 BRA `(.L_x_93) ;  /* 0x00000000003c9947 */ /* 0x000fea0003800000 */
[----:B------:R-:W0:Y:S01]  /*0d20*/  LDC.64 R12, c[0x0][0x398] ;  /* 0x0000e600ff0c7b82 */ /* 0x000e220000000a00 */
[----:B------:R-:W-:-:S07]  /*0d30*/  IADD3 R2, PT, PT, -R4, RZ, RZ ;  /* 0x000000ff04027210 */ /* 0x000fce0007ffe1ff */
[----:B------:R-:W1:Y:S08]  /*0d40*/  LDC.64 R14, c[0x0][0x3a0] ;  /* 0x0000e800ff0e7b82 */ /* 0x000e700000000a00 */
[----:B------:R-:W2:Y:S02]  /*0d50*/  LDC.64 R16, c[0x0][0x3a8] ;  /* 0x0000ea00ff107b82 */ /* 0x000ea40000000a00 */
.L_x_101:
[----:B-1----:R-:W-:-:S06]  /*0d60*/  IMAD.WIDE R6, R3, 0x4, R14 ;  /* 0x0000000403067825 */ /* 0x002fcc00078e020e */
[----:B------:R-:W2:Y:S01]  /*0d70*/  LDG.E R7, desc[UR4][R6.64] ;  /* 0x0000000406077981 */ /* 0x000ea2000c1e1900 */
[----:B0-----:R-:W-:-:S06]  /*0d80*/  IMAD.WIDE R4, R3, 0x4, R12 ;  /* 0x0000000403047825 */ /* 0x001fcc00078e020c */
[----:B------:R-:W3:Y:S01]  /*0d90*/  LDG.E R4, desc[UR4][R4.64] ;  /* 0x0000000404047981 */ /* 0x000ee2000c1e1900 */
[----:B------:R-:W-:Y:S01]  /*0da0*/  IADD3 R2, PT, PT, R2, 0x1, RZ ;  /* 0x0000000102027810 */ /* 0x000fe20007ffe0ff */
[----:B--2---:R-:W-:-:S06]  /*0db0*/  IMAD.WIDE R10, R7, 0xc, R16 ;  /* 0x0000000c070a7825 */ /* 0x004fcc00078e0210 */
[----:B------:R-:W3:Y:S01]  /*0dc0*/  LDG.E R11, desc[UR4][R10.64+0x8] ;  /* 0x000008040a0b7981 */ /* 0x000ee2000c1e1900 */
[----:B------:R-:W-:Y:S02]  /*0dd0*/  ISETP.NE.AND P0, PT, R2, RZ, PT ;  /* 0x000000ff0200720c */ /* 0x000fe40003f05270 */
[----:B------:R-:W-:Y:S01]  /*0de0*/  IADD3 R3, PT, PT, R3, 0x1, RZ ;  /* 0x0000000103037810 */ /* 0x000fe20007ffe0ff */
[----:B---3--:R-:W-:-:S10]  /*0df0*/  FFMA R8, R11, R4, R8 ;  /* 0x000000040b087223 */ /* 0x008fd40000000008 */
[----:B------:R-:W-:Y:S05]  /*0e00*/  @P0 BRA `(.L_x_101) ;  /* 0xfffffffc00d40947 */ /* 0x000fea000383ffff */
.L_x_93:
[----:B------:R-:W-:Y:S05]  /*0e10*/  BSYNC.RECONVERGENT B0 ;  /* 0x0000000000007941 */ /* 0x000fea0003800200 */
.L_x_92:
[----:B------:R-:W0:Y:S08]  /*0e20*/  LDC.64 R2, c[0x0][0x390] ;  /* 0x0000e400ff027b82 */ /* 0x000e300000000a00 */
[----:B------:R-:W1:Y:S01]  /*0e30*/  LDC.64 R4, c[0x0][0x380] ;  /* 0x0000e000ff047b82 */ /* 0x000e620000000a00 */
[----:B0-----:R-:W-:-:S06]  /*0e40*/  IMAD.WIDE R2, R0, 0x4, R2 ;  /* 0x0000000400027825 */ /* 0x001fcc00078e0202 */
[----:B------:R-:W1:Y:S02]  /*0e50*/  LDG.E R3, desc[UR4][R2.64] ;  /* 0x0000000402037981 */ /* 0x000e64000c1e1900 */
[----:B-1----:R-:W-:-:S05]  /*0e60*/  IMAD.WIDE R4, R3, 0x4, R4 ;  /* 0x0000000403047825 */ /* 0x002fca00078e0204 */
[----:B------:R-:W-:Y:S01]  /*0e70*/  STG.E desc[UR4][R4.64], R8 ;  /* 0x0000000804007986 */ /* 0x000fe2000c101904 */
[----:B------:R-:W-:Y:S05]  /*0e80*/  EXIT ;  /* 0x000000000000794d */ /* 0x000fea0003800000 */
.L_x_102:
        /* <DEDUP_REMOVED lines=15> */
.L_x_328:


//--------------------- .text._Z20compact_sensor_startPiS_S_S_Pbi --------------------------
	.section	.text._Z20compact_sensor_startPiS_S_S_Pbi,"ax",@progbits
	.align	128
        .global         _Z20compact_sensor_startPiS_S_S_Pbi
        .type           _Z20compact_sensor_startPiS_S_S_Pbi,@function
        .size           _Z20compact_sensor_startPiS_S_S_Pbi,(.L_x_319 - _Z20compact_sensor_startPiS_S_S_Pbi)
        .other          _Z20compact_sensor_startPiS_S_S_Pbi,@"STO_CUDA_ENTRY STV_DEFAULT"
_Z20compact_sensor_startPiS_S_S_Pbi:
.text._Z20compact_sensor_startPiS_S_S_Pbi:
[----:B------:R-:W-:Y:S08]  /*0000*/  LDC R1, c[0x0][0x37c] ;  /* 0x0000df00ff017b82 */ /* 0x000ff00000000800 */
[----:B------:R-:W0:Y:S01]  /*0010*/  LDC R0, c[0x0][0x360] ;  /* 0x0000d800ff007b82 */ /* 0x000e220000000800 */
[----:B------:R-:W0:Y:S02]  /*0020*/  LDCU UR4, c[0x0][0x370] ;  /* 0x00006e00ff0477ac */ /* 0x000e240008000800 */
[----:B0-----:R-:W-:Y:S01]  /*0030*/  IMAD R2, R0, UR4, RZ ;  /* 0x0000000400027c24 */ /* 0x001fe2000f8e02ff */
[----:B------:R-:W0:Y:S04]  /*0040*/  LDCU UR4, c[0x0][0x3a8] ;  /* 0x00007500ff0477ac */ /* 0x000e280008000800 */
[----:B------:R-:W-:-:S04]  /*0050*/  I2FP.F32.U32 R3, R2 ;  /* 0x0000000200037245 */ /* 0x000fc80000201000 */
[----:B------:R-:W1:Y:S01]  /*0060*/  MUFU.RCP R4, R3 ;  /* 0x0000000300047308 */ /* 0x000e620000001000 */
[----:B0-----:R-:W-:-:S07]  /*0070*/  I2FP.F32.S32 R2, UR4 ;  /* 0x0000000400027c45 */ /* 0x001fce0008201400 */
[----:B------:R-:W0:Y:S01]  /*0080*/  FCHK P0, R2, R3 ;  /* 0x0000000302007302 */ /* 0x000e220000000000 */
[----:B-1----:R-:W-:-:S04]  /*0090*/  FFMA R5, -R3, R4, 1 ;  /* 0x3f80000003057423 */ /* 0x002fc80000000104 */
[----:B------:R-:W-:-:S04]  /*00a0*/  FFMA R5, R4, R5, R4 ;  /* 0x0000000504057223 */ /* 0x000fc80000000004 */
[----:B------:R-:W-:-:S04]  /*00b0*/  FFMA R4, R2, R5, RZ ;  /* 0x0000000502047223 */ /* 0x000fc800000000ff */
[----:B------:R-:W-:-:S04]  /*00c0*/  FFMA R6, -R3, R4, R2 ;  /* 0x0000000403067223 */ /* 0x000fc80000000102 */
[----:B------:R-:W-:Y:S01]  /*00d0*/  FFMA R9, R5, R6, R4 ;  /* 0x0000000605097223 */ /* 0x000fe20000000004 */
[----:B0-----:R-:W-:Y:S06]  /*00e0*/  @!P0 BRA `(.L_x_103) ;  /* 0x00000000000c8947 */ /* 0x001fec0003800000 */
[----:B------:R-:W-:-:S07]  /*00f0*/  MOV R4, 0x110 ;  /* 0x0000011000047802 */ /* 0x000fce0000000f00 */
[----:B------:R-:W-:Y:S05]  /*0100*/  CALL.REL.NOINC `($__internal_1_$__cuda_sm3x_div_rn_noftz_f32_slowpath) ;  /* 0x0000000800847944 */ /* 0x000fea0003c00000 */
[----:B------:R-:W-:-:S07]  /*0110*/  IMAD.MOV.U32 R9, RZ, RZ, R2 ;  /* 0x000000ffff097224 */ /* 0x000fce00078e0002 */
.L_x_103:
[----:B------:R-:W0:Y:S01]  /*0120*/  S2R R6, SR_CTAID.X ;  /* 0x0000000000067919 */ /* 0x000e220000002500 */
[----:B------:R-:W1:Y:S01]  /*0130*/  LDC.64 R4, c[0x0][0x398] ;  /* 0x0000e600ff047b82 */ /* 0x000e620000000a00 */
[----:B------:R-:W2:Y:S01]  /*0140*/  LDCU.64 UR4, c[0x0][0x358] ;  /* 0x00006b00ff0477ac */ /* 0x000ea20008000a00 */
[----:B------:R-:W0:Y:S06]  /*0150*/  S2R R3, SR_TID.X ;  /* 0x0000000000037919 */ /* 0x000e2c0000002100 */
[----:B------:R-:W3:Y:S08]  /*0160*/  LDC.64 R10, c[0x0][0x380] ;  /* 0x0000e000ff0a7b82 */ /* 0x000ef00000000a00 */
[----:B------:R-:W4:Y:S08]  /*0170*/  LDC.64 R12, c[0x0][0x388] ;  /* 0x0000e200ff0c7b82 */ /* 0x000f300000000a00 */
[----:B------:R-:W5:Y:S01]  /*0180*/  LDC.64 R14, c[0x0][0x390] ;  /* 0x0000e400ff0e7b82 */ /* 0x000f620000000a00 */
[----:B0-----:R-:W-:-:S13]  /*0190*/  LOP3.LUT P0, RZ, R3, R6, RZ, 0xfc, !PT ;  /* 0x0000000603ff7212 */ /* 0x001fda000780fcff */
[----:B------:R-:W1:Y:S02]  /*01a0*/  @!P0 LDC R7, c[0x0][0x3a8] ;  /* 0x0000ea00ff078b82 */ /* 0x000e640000000800 */
[----:B-1----:R-:W-:-:S04]  /*01b0*/  @!P0 IMAD.WIDE R4, R7, 0x4, R4 ;  /* 0x0000000407048825 */ /* 0x002fc800078e0204 */
[C---:B---3--:R-:W-:Y:S02]  /*01c0*/  @!P0 IMAD.WIDE R10, R7.reuse, 0x4, R10 ;  /* 0x00000004070a8825 */ /* 0x048fe400078e020a */
[----:B--2---:R-:W4:Y:S04]  /*01d0*/  @!P0 LDG.E R5, desc[UR4][R4.64+-0x4] ;  /* 0xfffffc0404058981 */ /* 0x004f28000c1e1900 */
[----:B------:R-:W2:Y:S01]  /*01e0*/  @!P0 LDG.E R11, desc[UR4][R10.64+-0x4] ;  /* 0xfffffc040a0b8981 */ /* 0x000ea2000c1e1900 */
[----:B------:R-:W0:Y:S01]  /*01f0*/  F2I.CEIL.NTZ R9, R9 ;  /* 0x0000000900097305 */ /* 0x000e22000020b100 */
[----:B------:R-:W-:Y:S01]  /*0200*/  @!P0 VIADD R7, R7, 0xffffffff ;  /* 0xffffffff07078836 */ /* 0x000fe20000000000 */
[----:B0-----:R-:W-:Y:S01]  /*0210*/  ISETP.GE.AND P1, PT, R9, 0x1, PT ;  /* 0x000000010900780c */ /* 0x001fe20003f26270 */
[----:B----4-:R-:W-:-:S04]  /*0220*/  @!P0 IMAD.WIDE R12, R5, 0x4, R12 ;  /* 0x00000004050c8825 */ /* 0x010fc800078e020c */
[----:B-----5:R-:W-:Y:S01]  /*0230*/  @!P0 IMAD.WIDE R14, R5, 0x4, R14 ;  /* 0x00000004050e8825 */ /* 0x020fe200078e020e */
[----:B--2---:R0:W-:Y:S04]  /*0240*/  @!P0 STG.E desc[UR4][R12.64], R11 ;  /* 0x0000000b0c008986 */ /* 0x0041e8000c101904 */
[----:B------:R0:W-:Y:S03]  /*0250*/  @!P0 STG.E desc[UR4][R14.64], R7 ;  /* 0x000000070e008986 */ /* 0x0001e6000c101904 */
[----:B------:R-:W-:Y:S05]  /*0260*/  @!P1 EXIT ;  /* 0x000000000000994d */ /* 0x000fea0003800000 */
[C---:B------:R-:W-:Y:S01]  /*0270*/  ISETP.GE.U32.AND P0, PT, R9.reuse, 0x4, PT ;  /* 0x000000040900780c */ /* 0x040fe20003f06070 */
[C---:B------:R-:W-:Y:S01]  /*0280*/  IMAD R5, R9.reuse, R6, RZ ;  /* 0x0000000609057224 */ /* 0x040fe200078e02ff */
[----:B------:R-:W-:Y:S01]  /*0290*/  LOP3.LUT R2, R9, 0x3, RZ, 0xc0, !PT ;  /* 0x0000000309027812 */ /* 0x000fe200078ec0ff */
[----:B------:R-:W-:-:S10]  /*02a0*/  IMAD.MOV.U32 R4, RZ, RZ, RZ ;  /* 0x000000ffff047224 */ /* 0x000fd400078e00ff */
[----:B------:R-:W-:Y:S05]  /*02b0*/  @!P0 BRA `(.L_x_104) ;  /* 0x00000004008c8947 */ /* 0x000fea0003800000 */
[----:B0-----:R-:W0:Y:S01]  /*02c0*/  LDC.64 R14, c[0x0][0x390] ;  /* 0x0000e400ff0e7b82 */ /* 0x001e220000000a00 */
[CC--:B------:R-:W-:Y:S01]  /*02d0*/  IMAD R7, R9.reuse, R0.reuse, RZ ;  /* 0x0000000009077224 */ /* 0x0c0fe200078e02ff */
[----:B------:R-:W-:Y:S01]  /*02e0*/  LOP3.LUT R4, R9, 0x7ffffffc, RZ, 0xc0, !PT ;  /* 0x7ffffffc09047812 */ /* 0x000fe200078ec0ff */
[C---:B------:R-:W-:Y:S01]  /*02f0*/  IMAD R8, R5.reuse, R0, R0 ;  /* 0x0000000005087224 */ /* 0x040fe200078e0200 */
[----:B------:R-:W1:Y:S01]  /*0300*/  LDCU UR10, c[0x0][0x3a8] ;  /* 0x00007500ff0a77ac */ /* 0x000e620008000800 */
[C---:B------:R-:W-:Y:S02]  /*0310*/  VIADD R11, R5.reuse, 0x2 ;  /* 0x00000002050b7836 */ /* 0x040fe40000000000 */
[----:B------:R-:W-:Y:S01]  /*0320*/  VIADD R13, R5, 0x3 ;  /* 0x00000003050d7836 */ /* 0x000fe20000000000 */
[----:B------:R-:W2:Y:S01]  /*0330*/  LDC.64 R16, c[0x0][0x380] ;  /* 0x0000e000ff107b82 */ /* 0x000ea20000000a00 */
[--C-:B------:R-:W-:Y:S01]  /*0340*/  IMAD R7, R7, R6, R3.reuse ;  /* 0x0000000607077224 */ /* 0x100fe200078e0203 */
[----:B------:R-:W3:Y:S01]  /*0350*/  LDCU.64 UR6, c[0x0][0x3a0] ;  /* 0x00007400ff0677ac */ /* 0x000ee20008000a00 */
[----:B------:R-:W-:-:S02]  /*0360*/  IMAD.IADD R9, R8, 0x1, R3 ;  /* 0x0000000108097824 */ /* 0x000fc400078e0203 */
[-CC-:B------:R-:W-:Y:S01]  /*0370*/  IMAD R11, R11, R0.reuse, R3.reuse ;  /* 0x000000000b0b7224 */ /* 0x180fe200078e0203 */
[----:B------:R-:W4:Y:S01]  /*0380*/  LDCU.64 UR8, c[0x0][0x398] ;  /* 0x00007300ff0877ac */ /* 0x000f220008000a00 */
[----:B------:R-:W-:Y:S01]  /*0390*/  IMAD R13, R13, R0, R3 ;  /* 0x000000000d0d7224 */ /* 0x000fe200078e0203 */
[----:B------:R-:W0:Y:S01]  /*03a0*/  LDC.64 R18, c[0x0][0x388] ;  /* 0x0000e200ff127b82 */ /* 0x000e220000000a00 */
[----:B------:R-:W-:-:S07]  /*03b0*/  IMAD.MOV R6, RZ, RZ, -R4 ;  /* 0x000000ffff067224 */ /* 0x000fce00078e0a04 */
.L_x_113:
[----:B-1----:R-:W-:Y:S01]  /*03c0*/  ISETP.GE.AND P4, PT, R7, UR10, PT ;  /* 0x0000000a07007c0c */ /* 0x002fe2000bf86270 */
[----:B------:R-:W-:Y:S01]  /*03d0*/  VIADD R6, R6, 0x4 ;  /* 0x0000000406067836 */ /* 0x000fe20000000000 */
[----:B------:R-:W-:Y:S01]  /*03e0*/  BSSY.RECONVERGENT B0, `(.L_x_105) ;  /* 0x0000015000007945 */ /* 0x000fe20003800200 */
[----:B------:R-:W-:Y:S02]  /*03f0*/  ISETP.GE.AND P0, PT, R9, UR10, PT ;  /* 0x0000000a09007c0c */ /* 0x000fe4000bf06270 */
[----:B------:R-:W-:Y:S02]  /*0400*/  ISETP.GE.AND P1, PT, R11, UR10, PT ;  /* 0x0000000a0b007c0c */ /* 0x000fe4000bf26270 */
[----:B------:R-:W-:Y:S02]  /*0410*/  ISETP.GE.AND P2, PT, R13, UR10, PT ;  /* 0x0000000a0d007c0c */ /* 0x000fe4000bf46270 */
[----:B------:R-:W-:-:S04]  /*0420*/  ISETP.NE.AND P3, PT, R6, RZ, PT ;  /* 0x000000ff0600720c */ /* 0x000fc80003f65270 */
[----:B------:R-:W-:Y:S09]  /*0430*/  @P4 BRA `(.L_x_106) ;  /* 0x00000000003c4947 */ /* 0x000ff20003800000 */
[----:B------:R-:W-:Y:S02]  /*0440*/  SHF.R.S32.HI R8, RZ, 0x1f, R7 ;  /* 0x0000001fff087819 */ /* 0x000fe40000011407 */
[----:B---3--:R-:W-:-:S04]  /*0450*/  IADD3 R20, P4, PT, R7, UR6, RZ ;  /* 0x0000000607147c10 */ /* 0x008fc8000ff9e0ff */
[----:B------:R-:W-:-:S05]  /*0460*/  IADD3.X R21, PT, PT, R8, UR7, RZ, P4, !PT ;  /* 0x0000000708157c10 */ /* 0x000fca000a7fe4ff */
[----:B------:R-:W3:Y:S02]  /*0470*/  LDG.E.U8 R20, desc[UR4][R20.64] ;  /* 0x0000000414147981 */ /* 0x000ee4000c1e1100 */
[----:B---3--:R-:W-:-:S13]  /*0480*/  ISETP.NE.AND P4, PT, R20, RZ, PT ;  /* 0x000000ff1400720c */ /* 0x008fda0003f85270 */
[----:B------:R-:W-:Y:S05]  /*0490*/  @!P4 BRA `(.L_x_106) ;  /* 0x000000000024c947 */ /* 0x000fea0003800000 */
[C---:B----4-:R-:W-:Y:S01]  /*04a0*/  LEA R24, P4, R7.reuse, UR8, 0x2 ;  /* 0x0000000807187c11 */ /* 0x050fe2000f8810ff */
[----:B--2---:R-:W-:-:S03]  /*04b0*/  IMAD.WIDE R26, R7, 0x4, R16 ;  /* 0x00000004071a7825 */ /* 0x004fc600078e0210 */
[----:B------:R-:W-:-:S03]  /*04c0*/  LEA.HI.X R25, R7, UR9, R8, 0x2, P4 ;  /* 0x0000000907197c11 */ /* 0x000fc6000a0f1408 */
[----:B------:R-:W2:Y:S04]  /*04d0*/  LDG.E R27, desc[UR4][R26.64] ;  /* 0x000000041a1b7981 */ /* 0x000ea8000c1e1900 */
[----:B------:R-:W0:Y:S02]  /*04e0*/  LDG.E R25, desc[UR4][R24.64] ;  /* 0x0000000418197981 */ /* 0x000e24000c1e1900 */
[----:B0-----:R-:W-:-:S04]  /*04f0*/  IMAD.WIDE R22, R25, 0x4, R18 ;  /* 0x0000000419167825 */ /* 0x001fc800078e0212 */
[----:B------:R-:W-:Y:S01]  /*0500*/  IMAD.WIDE R20, R25, 0x4, R14 ;  /* 0x0000000419147825 */ /* 0x000fe200078e020e */
[----:B--2---:R1:W-:Y:S04]  /*0510*/  STG.E desc[UR4][R22.64], R27 ;  /* 0x0000001b16007986 */ /* 0x0043e8000c101904 */
[----:B------:R1:W-:Y:S02]  /*0520*/  STG.E desc[UR4][R20.64], R7 ;  /* 0x0000000714007986 */ /* 0x0003e4000c101904 */
.L_x_106:
[----:B---34-:R-:W-:Y:S05]  /*0530*/  BSYNC.RECONVERGENT B0 ;  /* 0x0000000000007941 */ /* 0x018fea0003800200 */
.L_x_105:
[----:B------:R-:W-:Y:S04]  /*0540*/  BSSY.RECONVERGENT B0, `(.L_x_107) ;  /* 0x0000011000007945 */ /* 0x000fe80003800200 */
[----:B------:R-:W-:Y:S05]  /*0550*/  @P0 BRA `(.L_x_108) ;  /* 0x00000000003c0947 */ /* 0x000fea0003800000 */
[----:B------:R-:W-:Y:S02]  /*0560*/  SHF.R.S32.HI R8, RZ, 0x1f, R9 ;  /* 0x0000001fff087819 */ /* 0x000fe40000011409 */
[----:B-1----:R-:W-:-:S04]  /*0570*/  IADD3 R20, P0, PT, R9, UR6, RZ ;  /* 0x0000000609147c10 */ /* 0x002fc8000ff1e0ff */
[----:B------:R-:W-:-:S05]  /*0580*/  IADD3.X R21, PT, PT, R8, UR7, RZ, P0, !PT ;  /* 0x0000000708157c10 */ /* 0x000fca00087fe4ff */
[----:B------:R-:W3:Y:S02]  /*0590*/  LDG.E.U8 R20, desc[UR4][R20.64] ;  /* 0x0000000414147981 */ /* 0x000ee4000c1e1100 */
[----:B---3--:R-:W-:-:S13]  /*05a0*/  ISETP.NE.AND P0, PT, R20, RZ, PT ;  /* 0x000000ff1400720c */ /* 0x008fda0003f05270 */
[----:B------:R-:W-:Y:S05]  /*05b0*/  @!P0 BRA `(.L_x_108) ;  /* 0x0000000000248947 */ /* 0x000fea0003800000 */
[C---:B------:R-:W-:Y:S01]  /*05c0*/  LEA R24, P0, R9.reuse, UR8, 0x2 ;  /* 0x0000000809187c11 */ /* 0x040fe2000f8010ff */
        /* <DEDUP_REMOVED lines=8> */
.L_x_108:
[----:B------:R-:W-:Y:S05]  /*0650*/  BSYNC.RECONVERGENT B0 ;  /* 0x0000000000007941 */ /* 0x000fea0003800200 */
.L_x_107:
[----:B------:R-:W-:Y:S04]  /*0660*/  BSSY.RECONVERGENT B0, `(.L_x_109) ;  /* 0x0000011000007945 */ /* 0x000fe80003800200 */
[----:B------:R-:W-:Y:S05]  /*0670*/  @P1 BRA `(.L_x_110) ;  /* 0x00000000003c1947 */ /* 0x000fea0003800000 */
[----:B------:R-:W-:Y:S02]  /*0680*/  SHF.R.S32.HI R8, RZ, 0x1f, R11 ;  /* 0x0000001fff087819 */ /* 0x000fe4000001140b */
[----:B-1-3--:R-:W-:-:S04]  /*0690*/  IADD3 R20, P0, PT, R11, UR6, RZ ;  /* 0x000000060b147c10 */ /* 0x00afc8000ff1e0ff */
        /* <DEDUP_REMOVED lines=13> */
.L_x_110:
[----:B------:R-:W-:Y:S05]  /*0770*/  BSYNC.RECONVERGENT B0 ;  /* 0x0000000000007941 */ /* 0x000fea0003800200 */
.L_x_109:
[----:B------:R-:W-:Y:S04]  /*0780*/  BSSY.RECONVERGENT B0, `(.L_x_111) ;  /* 0x0000011000007945 */ /* 0x000fe80003800200 */
[----:B------:R-:W-:Y:S05]  /*0790*/  @P2 BRA `(.L_x_112) ;  /* 0x00000000003c2947 */ /* 0x000fea0003800000 */
[----:B------:R-:W-:Y:S02]  /*07a0*/  SHF.R.S32.HI R8, RZ, 0x1f, R13 ;  /* 0x0000001fff087819 */ /* 0x000fe4000001140d */
[----:B-1-34-:R-:W-:-:S04]  /*07b0*/  IADD3 R20, P0, PT, R13, UR6, RZ ;  /* 0x000000060d147c10 */ /* 0x01afc8000ff1e0ff */
        /* <DEDUP_REMOVED lines=13> */
.L_x_112:
[----:B------:R-:W-:Y:S05]  /*0890*/  BSYNC.RECONVERGENT B0 ;  /* 0x0000000000007941 */ /* 0x000fea0003800200 */
.L_x_111:
[C---:B---3--:R-:W-:Y:S02]  /*08a0*/  IMAD R9, R0.reuse, 0x4, R9 ;  /* 0x0000000400097824 */ /* 0x048fe400078e0209 */
[C---:B----4-:R-:W-:Y:S02]  /*08b0*/  IMAD R11, R0.reuse, 0x4, R11 ;  /* 0x00000004000b7824 */ /* 0x050fe400078e020b */
[C---:B0-----:R-:W-:Y:S02]  /*08c0*/  IMAD R13, R0.reuse, 0x4, R13 ;  /* 0x00000004000d7824 */ /* 0x041fe400078e020d */
[----:B-1----:R-:W-:Y:S01]  /*08d0*/  IMAD R7, R0, 0x4, R7 ;  /* 0x0000000400077824 */ /* 0x002fe200078e0207 */
[----:B------:R-:W-:Y:S06]  /*08e0*/  @P3 BRA `(.L_x_113) ;  /* 0xfffffff800b43947 */ /* 0x000fec000383ffff */
.L_x_104:
[----:B------:R-:W-:-:S13]  /*08f0*/  ISETP.NE.AND P0, PT, R2, RZ, PT ;  /* 0x000000ff0200720c */ /* 0x000fda0003f05270 */
[----:B------:R-:W-:Y:S05]  /*0900*/  @!P0 EXIT ;  /* 0x000000000000894d */ /* 0x000fea0003800000 */
[----:B0-----:R-:W0:Y:S01]  /*0910*/  LDC.64 R10, c[0x0][0x390] ;  /* 0x0000e400ff0a7b82 */ /* 0x001e220000000a00 */
[----:B------:R-:W-:Y:S01]  /*0920*/  IMAD.IADD R4, R5, 0x1, R4 ;  /* 0x0000000105047824 */ /* 0x000fe200078e0204 */
[----:B------:R-:W1:Y:S01]  /*0930*/  LDCU UR6, c[0x0][0x3a8] ;  /* 0x00007500ff0677ac */ /* 0x000e620008000800 */
[----:B--2---:R-:W-:Y:S02]  /*0940*/  IMAD.MOV R16, RZ, RZ, -R2 ;  /* 0x000000ffff107224 */ /* 0x004fe400078e0a02 */
[----:B------:R-:W-:Y:S01]  /*0950*/  IMAD R17, R4, R0, R3 ;  /* 0x0000000004117224 */ /* 0x000fe200078e0203 */
[----:B------:R-:W2:Y:S02]  /*0960*/  LDCU.64 UR8, c[0x0][0x3a0] ;  /* 0x00007400ff0877ac */ /* 0x000ea40008000a00 */
[----:B------:R-:W3:Y:S01]  /*0970*/  LDC.64 R8, c[0x0][0x380] ;  /* 0x0000e000ff087b82 */ /* 0x000ee20000000a00 */
[----:B------:R-:W4:Y:S07]  /*0980*/  LDCU.64 UR10, c[0x0][0x398] ;  /* 0x00007300ff0a77ac */ /* 0x000f2e0008000a00 */
[----:B------:R-:W0:Y:S02]  /*0990*/  LDC.64 R6, c[0x0][0x388] ;  /* 0x0000e200ff067b82 */ /* 0x000e240000000a00 */
.L_x_116:
[----:B-1----:R-:W-:Y:S01]  /*09a0*/  ISETP.GE.AND P0, PT, R17, UR6, PT ;  /* 0x0000000611007c0c */ /* 0x002fe2000bf06270 */
[----:B------:R-:W-:Y:S01]  /*09b0*/  VIADD R16, R16, 0x1 ;  /* 0x0000000110107836 */ /* 0x000fe20000000000 */
[----:B------:R-:W-:Y:S04]  /*09c0*/  BSSY.RECONVERGENT B0, `(.L_x_114) ;  /* 0x0000012000007945 */ /* 0x000fe80003800200 */
[----:B------:R-:W-:-:S07]  /*09d0*/  ISETP.NE.AND P1, PT, R16, RZ, PT ;  /* 0x000000ff1000720c */ /* 0x000fce0003f25270 */
[----:B------:R-:W-:Y:S06]  /*09e0*/  @P0 BRA `(.L_x_115) ;  /* 0x00000000003c0947 */ /* 0x000fec0003800000 */
[----:B------:R-:W-:Y:S02]  /*09f0*/  SHF.R.S32.HI R4, RZ, 0x1f, R17 ;  /* 0x0000001fff047819 */ /* 0x000fe40000011411 */
[----:B--2---:R-:W-:-:S04]  /*0a00*/  IADD3 R2, P0, PT, R17, UR8, RZ ;  /* 0x0000000811027c10 */ /* 0x004fc8000ff1e0ff */
[----:B------:R-:W-:-:S05]  /*0a10*/  IADD3.X R3, PT, PT, R4, UR9, RZ, P0, !PT ;  /* 0x0000000904037c10 */ /* 0x000fca00087fe4ff */
[----:B------:R-:W2:Y:S02]  /*0a20*/  LDG.E.U8 R2, desc[UR4][R2.64] ;  /* 0x0000000402027981 */ /* 0x000ea4000c1e1100 */
[----:B--2---:R-:W-:-:S13]  /*0a30*/  ISETP.NE.AND P0, PT, R2, RZ, PT ;  /* 0x000000ff0200720c */ /* 0x004fda0003f05270 */
[----:B------:R-:W-:Y:S05]  /*0a40*/  @!P0 BRA `(.L_x_115) ;  /* 0x0000000000248947 */ /* 0x000fea0003800000 */
[C---:B----4-:R-:W-:Y:S01]  /*0a50*/  LEA R14, P0, R17.reuse, UR10, 0x2 ;  /* 0x0000000a110e7c11 */ /* 0x050fe2000f8010ff */
[----:B---3--:R-:W-:-:S03]  /*0a60*/  IMAD.WIDE R2, R17, 0x4, R8 ;  /* 0x0000000411027825 */ /* 0x008fc600078e0208 */
[----:B------:R-:W-:-:S03]  /*0a70*/  LEA.HI.X R15, R17, UR11, R4, 0x2, P0 ;  /* 0x0000000b110f7c11 */ /* 0x000fc600080f1404 */
[----:B------:R-:W2:Y:S04]  /*0a80*/  LDG.E R3, desc[UR4][R2.64] ;  /* 0x0000000402037981 */ /* 0x000ea8000c1e1900 */
[----:B------:R-:W0:Y:S02]  /*0a90*/  LDG.E R15, desc[UR4][R14.64] ;  /* 0x000000040e0f7981 */ /* 0x000e24000c1e1900 */
[----:B0-----:R-:W-:-:S04]  /*0aa0*/  IMAD.WIDE R4, R15, 0x4, R6 ;  /* 0x000000040f047825 */ /* 0x001fc800078e0206 */
[----:B------:R-:W-:Y:S01]  /*0ab0*/  IMAD.WIDE R12, R15, 0x4, R10 ;  /* 0x000000040f0c7825 */ /* 0x000fe200078e020a */
[----:B--2---:R1:W-:Y:S04]  /*0ac0*/  STG.E desc[UR4][R4.64], R3 ;  /* 0x0000000304007986 */ /* 0x0043e8000c101904 */
[----:B------:R1:W-:Y:S02]  /*0ad0*/  STG.E desc[UR4][R12.64], R17 ;  /* 0x000000110c007986 */ /* 0x0003e4000c101904 */
.L_x_115:
[----:B--2-4-:R-:W-:Y:S05]  /*0ae0*/  BSYNC.RECONVERGENT B0 ;  /* 0x0000000000007941 */ /* 0x014fea0003800200 */
.L_x_114:
[----:B-1----:R-:W-:Y:S01]  /*0af0*/  IMAD.IADD R17, R0, 0x1, R17 ;  /* 0x0000000100117824 */ /* 0x002fe200078e0211 */
[----:B------:R-:W-:Y:S06]  /*0b00*/  @P1 BRA `(.L_x_116) ;  /* 0xfffffffc00a41947 */ /* 0x000fec000383ffff */
[----:B------:R-:W-:Y:S05]  /*0b10*/  EXIT ;  /* 0x000000000000794d */ /* 0x000fea0003800000 */
        .weak           $__internal_1_$__cuda_sm3x_div_rn_noftz_f32_slowpath
        .type           $__internal_1_$__cuda_sm3x_div_rn_noftz_f32_slowpath,@function
        .size           $__internal_1_$__cuda_sm3x_div_rn_noftz_f32_slowpath,(.L_x_319 - $__internal_1_$__cuda_sm3x_div_rn_noftz_f32_slowpath)
$__internal_1_$__cuda_sm3x_div_rn_noftz_f32_slowpath:
[--C-:B------:R-:W-:Y:S01]  /*0b20*/  SHF.R.U32.HI R6, RZ, 0x17, R3.reuse ;  /* 0x00000017ff067819 */ /* 0x100fe20000011603 */
[--C-:B------:R-:W-:Y:S01]  /*0b30*/  IMAD.MOV.U32 R7, RZ, RZ, R2.reuse ;  /* 0x000000ffff077224 */ /* 0x100fe200078e0002 */
[----:B------:R-:W-:Y:S01]  /*0b40*/  SHF.R.U32.HI R5, RZ, 0x17, R2 ;  /* 0x00000017ff057819 */ /* 0x000fe20000011602 */
[----:B------:R-:W-:Y:S01]  /*0b50*/  IMAD.MOV.U32 R8, RZ, RZ, R3 ;  /* 0x000000ffff087224 */ /* 0x000fe200078e0003 */
[----:B------:R-:W-:Y:S02]  /*0b60*/  LOP3.LUT R6, R6, 0xff, RZ, 0xc0, !PT ;  /* 0x000000ff06067812 */ /* 0x000fe400078ec0ff */
[----:B------:R-:W-:-:S03]  /*0b70*/  LOP3.LUT R5, R5, 0xff, RZ, 0xc0, !PT ;  /* 0x000000ff05057812 */ /* 0x000fc600078ec0ff */
[----:B------:R-:W-:Y:S02]  /*0b80*/  VIADD R11, R6, 0xffffffff ;  /* 0xffffffff060b7836 */ /* 0x000fe40000000000 */
[----:B------:R-:W-:-:S03]  /*0b90*/  VIADD R10, R5, 0xffffffff ;  /* 0xffffffff050a7836 */ /* 0x000fc60000000000 */
[----:B------:R-:W-:-:S04]  /*0ba0*/  ISETP.GT.U32.AND P0, PT, R11, 0xfd, PT ;  /* 0x000000fd0b00780c */ /* 0x000fc80003f04070 */
[----:B------:R-:W-:-:S13]  /*0bb0*/  ISETP.GT.U32.OR P0, PT, R10, 0xfd, P0 ;  /* 0x000000fd0a00780c */ /* 0x000fda0000704470 */
[----:B------:R-:W-:Y:S01]  /*0bc0*/  @!P0 IMAD.MOV.U32 R9, RZ, RZ, RZ ;  /* 0x000000ffff098224 */ /* 0x000fe200078e00ff */
[----:B------:R-:W-:Y:S06]  /*0bd0*/  @!P0 BRA `(.L_x_117) ;  /* 0x00000000005c8947 */ /* 0x000fec0003800000 */
[----:B------:R-:W-:Y:S02]  /*0be0*/  FSETP.GTU.FTZ.AND P0, PT, |R2|, +INF , PT ;  /* 0x7f8000000200780b */ /* 0x000fe40003f1c200 */
[----:B------:R-:W-:-:S04]  /*0bf0*/  FSETP.GTU.FTZ.AND P1, PT, |R3|, +INF , PT ;  /* 0x7f8000000300780b */ /* 0x000fc80003f3c200 */
[----:B------:R-:W-:-:S13]  /*0c00*/  PLOP3.LUT P0, PT, P0, P1, PT, 0xf8, 0x8f ;  /* 0x00000000008f781c */ /* 0x000fda0000703f70 */
[----:B------:R-:W-:Y:S05]  /*0c10*/  @P0 BRA `(.L_x_118) ;  /* 0x0000000400440947 */ /* 0x000fea0003800000 */
[----:B------:R-:W-:-:S13]  /*0c20*/  LOP3.LUT P0, RZ, R8, 0x7fffffff, R7, 0xc8, !PT ;  /* 0x7fffffff08ff7812 */ /* 0x000fda000780c807 */
[----:B------:R-:W-:Y:S05]  /*0c30*/  @!P0 BRA `(.L_x_119) ;  /* 0x0000000400348947 */ /* 0x000fea0003800000 */
[C---:B------:R-:W-:Y:S02]  /*0c40*/  FSETP.NEU.FTZ.AND P2, PT, |R2|.reuse, +INF , PT ;  /* 0x7f8000000200780b */ /* 0x040fe40003f5d200 */
        /* <DEDUP_REMOVED lines=11> */
[----:B------:R-:W-:Y:S02]  /*0d00*/  @P0 IMAD.MOV.U32 R9, RZ, RZ, RZ ;  /* 0x000000ffff090224 */ /* 0x000fe400078e00ff */
[----:B------:R-:W-:Y:S01]  /*0d10*/  @!P0 FFMA R7, R2, 1.84467440737095516160e+19, RZ ;  /* 0x5f80000002078823 */ /* 0x000fe200000000ff */
[----:B------:R-:W-:Y:S02]  /*0d20*/  @!P0 IMAD.MOV.U32 R9, RZ, RZ, -0x40 ;  /* 0xffffffc0ff098424 */ /* 0x000fe400078e00ff */
[----:B------:R-:W-:Y:S02]  /*0d30*/  @!P1 FFMA R8, R3, 1.84467440737095516160e+19, RZ ;  /* 0x5f80000003089823 */ /* 0x000fe400000000ff */
[----:B------:R-:W-:-:S07]  /*0d40*/  @!P1 VIADD R9, R9, 0x40 ;  /* 0x0000004009099836 */ /* 0x000fce0000000000 */
.L_x_117:
[----:B------:R-:W-:Y:S01]  /*0d50*/  LEA R3, R6, 0xc0800000, 0x17 ;  /* 0xc080000006037811 */ /* 0x000fe200078eb8ff */
[----:B------:R-:W-:-:S04]  /*0d60*/  VIADD R5, R5, 0xffffff81 ;  /* 0xffffff8105057836 */ /* 0x000fc80000000000 */
[----:B------:R-:W-:Y:S01]  /*0d70*/  IMAD.IADD R3, R8, 0x1, -R3 ;  /* 0x0000000108037824 */ /* 0x000fe200078e0a03 */
[C---:B------:R-:W-:Y:S01]  /*0d80*/  IADD3 R6, PT, PT, R5.reuse, 0x7f, -R6 ;  /* 0x0000007f05067810 */ /* 0x040fe20007ffe806 */
[----:B------:R-:W-:Y:S02]  /*0d90*/  IMAD R2, R5, -0x800000, R7 ;  /* 0xff80000005027824 */ /* 0x000fe400078e0207 */
[----:B------:R-:W0:Y:S01]  /*0da0*/  MUFU.RCP R8, R3 ;  /* 0x0000000300087308 */ /* 0x000e220000001000 */
[----:B------:R-:W-:Y:S01]  /*0db0*/  FADD.FTZ R11, -R3, -RZ ;  /* 0x800000ff030b7221 */ /* 0x000fe20000010100 */
[----:B------:R-:W-:-:S03]  /*0dc0*/  IMAD.IADD R6, R6, 0x1, R9 ;  /* 0x0000000106067824 */ /* 0x000fc600078e0209 */
[----:B0-----:R-:W-:-:S04]  /*0dd0*/  FFMA R13, R8, R11, 1 ;  /* 0x3f800000080d7423 */ /* 0x001fc8000000000b */
[----:B------:R-:W-:-:S04]  /*0de0*/  FFMA R10, R8, R13, R8 ;  /* 0x0000000d080a7223 */ /* 0x000fc80000000008 */
[----:B------:R-:W-:-:S04]  /*0df0*/  FFMA R7, R2, R10, RZ ;  /* 0x0000000a02077223 */ /* 0x000fc800000000ff */
[----:B------:R-:W-:-:S04]  /*0e00*/  FFMA R8, R11, R7, R2 ;  /* 0x000000070b087223 */ /* 0x000fc80000000002 */
[----:B------:R-:W-:-:S04]  /*0e10*/  FFMA R7, R10, R8, R7 ;  /* 0x000000080a077223 */ /* 0x000fc80000000007 */
[----:B------:R-:W-:-:S04]  /*0e20*/  FFMA R8, R11, R7, R2 ;  /* 0x000000070b087223 */ /* 0x000fc80000000002 */
[----:B------:R-:W-:-:S05]  /*0e30*/  FFMA R2, R10, R8, R7 ;  /* 0x000000080a027223 */ /* 0x000fca0000000007 */
[----:B------:R-:W-:-:S04]  /*0e40*/  SHF.R.U32.HI R3, RZ, 0x17, R2 ;  /* 0x00000017ff037819 */ /* 0x000fc80000011602 */
[----:B------:R-:W-:-:S05]  /*0e50*/  LOP3.LUT R3, R3, 0xff, RZ, 0xc0, !PT ;  /* 0x000000ff03037812 */ /* 0x000fca00078ec0ff */
[----:B------:R-:W-:-:S04]  /*0e60*/  IMAD.IADD R9, R3, 0x1, R6 ;  /* 0x0000000103097824 */ /* 0x000fc800078e0206 */
[----:B------:R-:W-:-:S05]  /*0e70*/  VIADD R3, R9, 0xffffffff ;  /* 0xffffffff09037836 */ /* 0x000fca0000000000 */
        /* <DEDUP_REMOVED lines=10> */
[CCC-:B------:R-:W-:Y:S01]  /*0f20*/  FFMA.RM R6, R10.reuse, R8.reuse, R7.reuse ;  /* 0x000000080a067223 */ /* 0x1c0fe20000004007 */
[C---:B------:R-:W-:Y:S02]  /*0f30*/  ISETP.NE.AND P2, PT, R9.reuse, RZ, PT ;  /* 0x000000ff0900720c */ /* 0x040fe40003f45270 */
[----:B------:R-:W-:Y:S02]  /*0f40*/  ISETP.NE.AND P1, PT, R9, RZ, PT ;  /* 0x000000ff0900720c */ /* 0x000fe40003f25270 */
[----:B------:R-:W-:Y:S01]  /*0f50*/  LOP3.LUT R5, R3, 0x7fffff, RZ, 0xc0, !PT ;  /* 0x007fffff03057812 */ /* 0x000fe200078ec0ff */
[----:B------:R-:W-:Y:S01]  /*0f60*/  FFMA.RP R3, R10, R8, R7 ;  /* 0x000000080a037223 */ /* 0x000fe20000008007 */
[----:B------:R-:W-:Y:S02]  /*0f70*/  VIADD R8, R9, 0x20 ;  /* 0x0000002009087836 */ /* 0x000fe40000000000 */
[----:B------:R-:W-:Y:S01]  /*0f80*/  LOP3.LUT R5, R5, 0x800000, RZ, 0xfc, !PT ;  /* 0x0080000005057812 */ /* 0x000fe200078efcff */
[----:B------:R-:W-:Y:S01]  /*0f90*/  IMAD.MOV R7, RZ, RZ, -R9 ;  /* 0x000000ffff077224 */ /* 0x000fe200078e0a09 */
[----:B------:R-:W-:-:S02]  /*0fa0*/  FSETP.NEU.FTZ.AND P0, PT, R3, R6, PT ;  /* 0x000000060300720b */ /* 0x000fc40003f1d000 */
[----:B------:R-:W-:Y:S02]  /*0fb0*/  SHF.L.U32 R8, R5, R8, RZ ;  /* 0x0000000805087219 */ /* 0x000fe400000006ff */
[----:B------:R-:W-:Y:S02]  /*0fc0*/  SEL R6, R7, RZ, P2 ;  /* 0x000000ff07067207 */ /* 0x000fe40001000000 */
[----:B------:R-:W-:Y:S02]  /*0fd0*/  ISETP.NE.AND P1, PT, R8, RZ, P1 ;  /* 0x000000ff0800720c */ /* 0x000fe40000f25270 */
[----:B------:R-:W-:Y:S02]  /*0fe0*/  SHF.R.U32.HI R6, RZ, R6, R5 ;  /* 0x00000006ff067219 */ /* 0x000fe40000011605 */
[----:B------:R-:W-:Y:S02]  /*0ff0*/  PLOP3.LUT P0, PT, P0, P1, PT, 0xf8, 0x8f ;  /* 0x00000000008f781c */ /* 0x000fe40000703f70 */
[----:B------:R-:W-:-:S02]  /*1000*/  SHF.R.U32.HI R8, RZ, 0x1, R6 ;  /* 0x00000001ff087819 */ /* 0x000fc40000011606 */
[----:B------:R-:W-:-:S04]  /*1010*/  SEL R3, RZ, 0x1, !P0 ;  /* 0x00000001ff037807 */ /* 0x000fc80004000000 */
[----:B------:R-:W-:-:S04]  /*1020*/  LOP3.LUT R3, R3, 0x1, R8, 0xf8, !PT ;  /* 0x0000000103037812 */ /* 0x000fc800078ef808 */
[----:B------:R-:W-:-:S05]  /*1030*/  LOP3.LUT R3, R3, R6, RZ, 0xc0, !PT ;  /* 0x0000000603037212 */ /* 0x000fca00078ec0ff */
[----:B------:R-:W-:-:S05]  /*1040*/  IMAD.IADD R3, R8, 0x1, R3 ;  /* 0x0000000108037824 */ /* 0x000fca00078e0203 */
[----:B------:R-:W-:Y:S01]  /*1050*/  LOP3.LUT R2, R3, R2, RZ, 0xfc, !PT ;  /* 0x0000000203027212 */ /* 0x000fe200078efcff */
[----:B------:R-:W-:Y:S06]  /*1060*/  BRA `(.L_x_124) ;  /* 0x0000000000347947 */ /* 0x000fec0003800000 */
.L_x_123:
[----:B------:R-:W-:-:S04]  /*1070*/  LOP3.LUT R2, R2, 0x80000000, RZ, 0xc0, !PT ;  /* 0x8000000002027812 */ /* 0x000fc800078ec0ff */
[----:B------:R-:W-:Y:S01]  /*1080*/  LOP3.LUT R2, R2, 0x7f800000, RZ, 0xfc, !PT ;  /* 0x7f80000002027812 */ /* 0x000fe200078efcff */
[----:B------:R-:W-:Y:S06]  /*1090*/  BRA `(.L_x_124) ;  /* 0x0000000000287947 */ /* 0x000fec0003800000 */
.L_x_122:
[----:B------:R-:W-:Y:S01]  /*10a0*/  IMAD R2, R6, 0x800000, R2 ;  /* 0x0080000006027824 */ /* 0x000fe200078e0202 */
[----:B------:R-:W-:Y:S06]  /*10b0*/  BRA `(.L_x_124) ;  /* 0x0000000000207947 */ /* 0x000fec0003800000 */
.L_x_121:
[----:B------:R-:W-:-:S04]  /*10c0*/  LOP3.LUT R2, R8, 0x80000000, R7, 0x48, !PT ;  /* 0x8000000008027812 */ /* 0x000fc800078e4807 */
[----:B------:R-:W-:Y:S01]  /*10d0*/  LOP3.LUT R2, R2, 0x7f800000, RZ, 0xfc, !PT ;  /* 0x7f80000002027812 */ /* 0x000fe200078efcff */
[----:B------:R-:W-:Y:S06]  /*10e0*/  BRA `(.L_x_124) ;  /* 0x0000000000147947 */ /* 0x000fec0003800000 */
.L_x_120:
[----:B------:R-:W-:Y:S01]  /*10f0*/  LOP3.LUT R2, R8, 0x80000000, R7, 0x48, !PT ;  /* 0x8000000008027812 */ /* 0x000fe200078e4807 */
[----:B------:R-:W-:Y:S06]  /*1100*/  BRA `(.L_x_124) ;  /* 0x00000000000c7947 */ /* 0x000fec0003800000 */
.L_x_119:
[----:B------:R-:W0:Y:S01]  /*1110*/  MUFU.RSQ R2, -QNAN ;  /* 0xffc0000000027908 */ /* 0x000e220000001400 */
[----:B------:R-:W-:Y:S05]  /*1120*/  BRA `(.L_x_124) ;  /* 0x0000000000047947 */ /* 0x000fea0003800000 */
.L_x_118:
[----:B------:R-:W-:-:S07]  /*1130*/  FADD.FTZ R2, R2, R3 ;  /* 0x0000000302027221 */ /* 0x000fce0000010000 */
.L_x_124:
[----:B------:R-:W-:-:S04]  /*1140*/  IMAD.MOV.U32 R5, RZ, RZ, 0x0 ;  /* 0x00000000ff057424 */ /* 0x000fc800078e00ff */
[----:B0-----:R-:W-:Y:S05]  /*1150*/  RET.REL.NODEC R4 `(_Z20compact_sensor_startPiS_S_S_Pbi) ;  /* 0xffffffec04a87950 */ /* 0x001fea0003c3ffff */
.L_x_125:
        /* <DEDUP_REMOVED lines=10> */
.L_x_319:


//--------------------- .text._Z13compact_probsPfS_S_PiS0_S0_S0_PbiiiS_ --------------------------
	.section	.text._Z13compact_probsPfS_S_PiS0_S0_S0_PbiiiS_,"ax",@progbits
	.align	128
        .global         _Z13compact_probsPfS_S_PiS0_S0_S0_PbiiiS_
        .type           _Z13compact_probsPfS_S_PiS0_S0_S0_PbiiiS_,@function
        .size           _Z13compact_probsPfS_S_PiS0_S0_S0_PbiiiS_,(.L_x_320 - _Z13compact_probsPfS_S_PiS0_S0_S0_PbiiiS_)
        .other          _Z13compact_probsPfS_S_PiS0_S0_S0_PbiiiS_,@"STO_CUDA_ENTRY STV_DEFAULT"
_Z13compact_probsPfS_S_PiS0_S0_S0_PbiiiS_:
.text._Z13compact_probsPfS_S_PiS0_S0_S0_PbiiiS_:
        /* <DEDUP_REMOVED lines=16> */
[----:B------:R-:W-:Y:S05]  /*0100*/  CALL.REL.NOINC `($__internal_2_$__cuda_sm3x_div_rn_noftz_f32_slowpath) ;  /* 0x0000000800d07944 */ /* 0x000fea0003c00000 */
[----:B------:R-:W-:-:S07]  /*0110*/  IMAD.MOV.U32 R4, RZ, RZ, R2 ;  /* 0x000000ffff047224 */ /* 0x000fce00078e0002 */
.L_x_126:
[----:B------:R-:W0:Y:S02]  /*0120*/  F2I.CEIL.NTZ R23, R4 ;  /* 0x0000000400177305 */ /* 0x000e24000020b100 */
[----:B0-----:R-:W-:-:S13]  /*0130*/  ISETP.GE.AND P0, PT, R23, 0x1, PT ;  /* 0x000000011700780c */ /* 0x001fda0003f06270 */
[----:B------:R-:W-:Y:S05]  /*0140*/  @!P0 EXIT ;  /* 0x000000000000894d */ /* 0x000fea0003800000 */
[----:B------:R-:W0:Y:S01]  /*0150*/  S2R R6, SR_CTAID.X ;  /* 0x0000000000067919 */ /* 0x000e220000002500 */
[C---:B------:R-:W-:Y:S01]  /*0160*/  ISETP.GE.U32.AND P0, PT, R23.reuse, 0x4, PT ;  /* 0x000000041700780c */ /* 0x040fe20003f06070 */
[----:B------:R-:W1:Y:S01]  /*0170*/  LDCU.64 UR4, c[0x0][0x358] ;  /* 0x00006b00ff0477ac */ /* 0x000e620008000a00 */
[C---:B------:R-:W-:Y:S01]  /*0180*/  LOP3.LUT R2, R23.reuse, 0x3, RZ, 0xc0, !PT ;  /* 0x0000000317027812 */ /* 0x040fe200078ec0ff */
[----:B------:R-:W-:Y:S02]  /*0190*/  IMAD.MOV.U32 R3, RZ, RZ, RZ ;  /* 0x000000ffff037224 */ /* 0x000fe400078e00ff */
[----:B0-----:R-:W-:-:S08]  /*01a0*/  IMAD R4, R23, R6, RZ ;  /* 0x0000000617047224 */ /* 0x001fd000078e02ff */
[----:B-1----:R-:W-:Y:S05]  /*01b0*/  @!P0 BRA `(.L_x_127) ;  /* 0x0000000400ec8947 */ /* 0x002fea0003800000 */
[----:B------:R-:W0:Y:S01]  /*01c0*/  S2R R22, SR_TID.X ;  /* 0x0000000000167919 */ /* 0x000e220000002100 */
[----:B------:R-:W1:Y:S01]  /*01d0*/  LDC.64 R20, c[0x0][0x3a0] ;  /* 0x0000e800ff147b82 */ /* 0x000e620000000a00 */
[CC--:B------:R-:W-:Y:S01]  /*01e0*/  IMAD R5, R23.reuse, R0.reuse, RZ ;  /* 0x0000000017057224 */ /* 0x0c0fe200078e02ff */
[C---:B------:R-:W-:Y:S01]  /*01f0*/  IADD3 R27, PT, PT, R4.reuse, 0x3, RZ ;  /* 0x00000003041b7810 */ /* 0x040fe20007ffe0ff */
[C---:B------:R-:W-:Y:S01]  /*0200*/  IMAD R7, R4.reuse, R0, R0 ;  /* 0x0000000004077224 */ /* 0x040fe200078e0200 */
[----:B------:R-:W-:Y:S01]  /*0210*/  LOP3.LUT R3, R23, 0x7ffffffc, RZ, 0xc0, !PT ;  /* 0x7ffffffc17037812 */ /* 0x000fe200078ec0ff */
[----:B------:R-:W-:Y:S01]  /*0220*/  VIADD R25, R4, 0x2 ;  /* 0x0000000204197836 */ /* 0x000fe20000000000 */
[----:B------:R-:W2:Y:S02]  /*0230*/  LDCU UR8, c[0x0][0x3c0] ;  /* 0x00007800ff0877ac */ /* 0x000ea40008000800 */
[----:B------:R-:W3:Y:S01]  /*0240*/  LDC.64 R18, c[0x0][0x3d0] ;  /* 0x0000f400ff127b82 */ /* 0x000ee20000000a00 */
[----:B------:R-:W4:Y:S07]  /*0250*/  LDCU.64 UR6, c[0x0][0x3b8] ;  /* 0x00007700ff0677ac */ /* 0x000f2e0008000a00 */
[----:B------:R-:W1:Y:S08]  /*0260*/  LDC.64 R16, c[0x0][0x380] ;  /* 0x0000e000ff107b82 */ /* 0x000e700000000a00 */
[----:B------:R-:W1:Y:S01]  /*0270*/  LDC.64 R14, c[0x0][0x388] ;  /* 0x0000e200ff0e7b82 */ /* 0x000e620000000a00 */
[----:B0-----:R-:W-:-:S07]  /*0280*/  IMAD R5, R5, R6, R22 ;  /* 0x0000000605057224 */ /* 0x001fce00078e0216 */
[----:B------:R-:W0:Y:S01]  /*0290*/  LDC.64 R12, c[0x0][0x390] ;  /* 0x0000e400ff0c7b82 */ /* 0x000e220000000a00 */
[--C-:B------:R-:W-:Y:S02]  /*02a0*/  IMAD.IADD R7, R7, 0x1, R22.reuse ;  /* 0x0000000107077824 */ /* 0x100fe400078e0216 */
[-CC-:B------:R-:W-:Y:S02]  /*02b0*/  IMAD R25, R25, R0.reuse, R22.reuse ;  /* 0x0000000019197224 */ /* 0x180fe400078e0216 */
[----:B------:R-:W-:Y:S02]  /*02c0*/  IMAD R27, R27, R0, R22 ;  /* 0x000000001b1b7224 */ /* 0x000fe400078e0216 */
[----:B------:R-:W-:Y:S01]  /*02d0*/  IMAD.MOV R6, RZ, RZ, -R3 ;  /* 0x000000ffff067224 */ /* 0x000fe200078e0a03 */
[----:B------:R-:W0:Y:S08]  /*02e0*/  LDC.64 R10, c[0x0][0x398] ;  /* 0x0000e600ff0a7b82 */ /* 0x000e300000000a00 */
[----:B--2-4-:R-:W0:Y:S02]  /*02f0*/  LDC.64 R8, c[0x0][0x3b0] ;  /* 0x0000ec00ff087b82 */ /* 0x014e240000000a00 */
.L_x_136:
[----:B------:R-:W-:Y:S01]  /*0300*/  ISETP.GE.AND P3, PT, R5, UR8, PT ;  /* 0x0000000805007c0c */ /* 0x000fe2000bf66270 */
[----:B------:R-:W-:Y:S01]  /*0310*/  BSSY.RECONVERGENT B0, `(.L_x_128) ;  /* 0x0000019000007945 */ /* 0x000fe20003800200 */
[----:B------:R-:W-:Y:S02]  /*0320*/  ISETP.GE.AND P0, PT, R7, UR8, PT ;  /* 0x0000000807007c0c */ /* 0x000fe4000bf06270 */
[----:B------:R-:W-:Y:S02]  /*0330*/  ISETP.GE.AND P1, PT, R25, UR8, PT ;  /* 0x0000000819007c0c */ /* 0x000fe4000bf26270 */
[----:B------:R-:W-:-:S07]  /*0340*/  ISETP.GE.AND P2, PT, R27, UR8, PT ;  /* 0x000000081b007c0c */ /* 0x000fce000bf46270 */
[----:B0-2-4-:R-:W-:Y:S06]  /*0350*/  @P3 BRA `(.L_x_129) ;  /* 0x0000000000503947 */ /* 0x015fec0003800000 */
[----:B------:R-:W-:-:S04]  /*0360*/  IADD3 R22, P3, PT, R5, UR6, RZ ;  /* 0x0000000605167c10 */ /* 0x000fc8000ff7e0ff */
[----:B------:R-:W-:-:S05]  /*0370*/  LEA.HI.X.SX32 R23, R5, UR7, 0x1, P3 ;  /* 0x0000000705177c11 */ /* 0x000fca00098f0eff */
[----:B------:R-:W2:Y:S02]  /*0380*/  LDG.E.U8 R22, desc[UR4][R22.64] ;  /* 0x0000000416167981 */ /* 0x000ea4000c1e1100 */
[----:B--2---:R-:W-:-:S13]  /*0390*/  ISETP.NE.AND P3, PT, R22, RZ, PT ;  /* 0x000000ff1600720c */ /* 0x004fda0003f65270 */
[----:B------:R-:W-:Y:S05]  /*03a0*/  @!P3 BRA `(.L_x_129) ;  /* 0x00000000003cb947 */ /* 0x000fea0003800000 */
[----:B0-----:R-:W-:-:S04]  /*03b0*/  IMAD.WIDE R28, R5, 0x4, R8 ;  /* 0x00000004051c7825 */ /* 0x001fc800078e0208 */
[C---:B-1----:R-:W-:Y:S02]  /*03c0*/  IMAD.WIDE R22, R5.reuse, 0x4, R16 ;  /* 0x0000000405167825 */ /* 0x042fe400078e0210 */
[----:B------:R-:W2:Y:S04]  /*03d0*/  LDG.E R29, desc[UR4][R28.64] ;  /* 0x000000041c1d7981 */ /* 0x000ea8000c1e1900 */
[----:B------:R0:W4:Y:S02]  /*03e0*/  LDG.E R24, desc[UR4][R22.64] ;  /* 0x0000000416187981 */ /* 0x000124000c1e1900 */
[----:B0-----:R-:W-:-:S05]  /*03f0*/  IMAD.WIDE R22, R5, 0x4, R10 ;  /* 0x0000000405167825 */ /* 0x001fca00078e020a */
[----:B------:R2:W5:Y:S02]  /*0400*/  LDG.E R26, desc[UR4][R22.64] ;  /* 0x00000004161a7981 */ /* 0x000564000c1e1900 */
[----:B--2---:R-:W-:-:S05]  /*0410*/  IMAD.WIDE R22, R29, 0x4, R14 ;  /* 0x000000041d167825 */ /* 0x004fca00078e020e */
[----:B----4-:R0:W-:Y:S02]  /*0420*/  STG.E desc[UR4][R22.64], R24 ;  /* 0x0000001816007986 */ /* 0x0101e4000c101904 */
[----:B0-----:R-:W-:-:S05]  /*0430*/  IMAD.WIDE R22, R29, 0x4, R20 ;  /* 0x000000041d167825 */ /* 0x001fca00078e0214 */
[----:B-----5:R3:W-:Y:S02]  /*0440*/  STG.E desc[UR4][R22.64], R26 ;  /* 0x0000001a16007986 */ /* 0x0207e4000c101904 */
[----:B---3--:R-:W-:-:S05]  /*0450*/  IMAD.WIDE R22, R26, 0x4, R18 ;  /* 0x000000041a167825 */ /* 0x008fca00078e0212 */
[----:B------:R-:W2:Y:S02]  /*0460*/  LDG.E R28, desc[UR4][R22.64] ;  /* 0x00000004161c7981 */ /* 0x000ea4000c1e1900 */
[----:B--2---:R-:W-:Y:S01]  /*0470*/  FMUL R24, R24, R28 ;  /* 0x0000001c18187220 */ /* 0x004fe20000400000 */
[----:B------:R-:W-:-:S05]  /*0480*/  IMAD.WIDE R28, R29, 0x4, R12 ;  /* 0x000000041d1c7825 */ /* 0x000fca00078e020c */
[----:B------:R2:W-:Y:S02]  /*0490*/  STG.E desc[UR4][R28.64], R24 ;  /* 0x000000181c007986 */ /* 0x0005e4000c101904 */
.L_x_129:
[----:B------:R-:W-:Y:S05]  /*04a0*/  BSYNC.RECONVERGENT B0 ;  /* 0x0000000000007941 */ /* 0x000fea0003800200 */
.L_x_128:
[----:B------:R-:W-:Y:S04]  /*04b0*/  BSSY.RECONVERGENT B0, `(.L_x_130) ;  /* 0x0000016000007945 */ /* 0x000fe80003800200 */
[----:B------:R-:W-:Y:S05]  /*04c0*/  @P0 BRA `(.L_x_131) ;  /* 0x0000000000500947 */ /* 0x000fea0003800000 */
[----:B------:R-:W-:-:S04]  /*04d0*/  IADD3 R22, P0, PT, R7, UR6, RZ ;  /* 0x0000000607167c10 */ /* 0x000fc8000ff1e0ff */
[----:B------:R-:W-:-:S05]  /*04e0*/  LEA.HI.X.SX32 R23, R7, UR7, 0x1, P0 ;  /* 0x0000000707177c11 */ /* 0x000fca00080f0eff */
[----:B------:R-:W4:Y:S02]  /*04f0*/  LDG.E.U8 R22, desc[UR4][R22.64] ;  /* 0x0000000416167981 */ /* 0x000f24000c1e1100 */
[----:B----4-:R-:W-:-:S13]  /*0500*/  ISETP.NE.AND P0, PT, R22, RZ, PT ;  /* 0x000000ff1600720c */ /* 0x010fda0003f05270 */
[----:B------:R-:W-:Y:S05]  /*0510*/  @!P0 BRA `(.L_x_131) ;  /* 0x00000000003c8947 */ /* 0x000fea0003800000 */
[----:B0-2---:R-:W-:-:S04]  /*0520*/  IMAD.WIDE R28, R7, 0x4, R8 ;  /* 0x00000004071c7825 */ /* 0x005fc800078e0208 */
        /* <DEDUP_REMOVED lines=14> */
.L_x_131:
[----:B------:R-:W-:Y:S05]  /*0610*/  BSYNC.RECONVERGENT B0 ;  /* 0x0000000000007941 */ /* 0x000fea0003800200 */
.L_x_130:
[----:B------:R-:W-:Y:S04]  /*0620*/  BSSY.RECONVERGENT B0, `(.L_x_132) ;  /* 0x0000016000007945 */ /* 0x000fe80003800200 */
[----:B------:R-:W-:Y:S05]  /*0630*/  @P1 BRA `(.L_x_133) ;  /* 0x0000000000501947 */ /* 0x000fea0003800000 */
[----:B------:R-:W-:-:S04]  /*0640*/  IADD3 R22, P0, PT, R25, UR6, RZ ;  /* 0x0000000619167c10 */ /* 0x000fc8000ff1e0ff */
[----:B------:R-:W-:-:S05]  /*0650*/  LEA.HI.X.SX32 R23, R25, UR7, 0x1, P0 ;  /* 0x0000000719177c11 */ /* 0x000fca00080f0eff */
[----:B------:R-:W5:Y:S02]  /*0660*/  LDG.E.U8 R22, desc[UR4][R22.64] ;  /* 0x0000000416167981 */ /* 0x000f64000c1e1100 */
[----:B-----5:R-:W-:-:S13]  /*0670*/  ISETP.NE.AND P0, PT, R22, RZ, PT ;  /* 0x000000ff1600720c */ /* 0x020fda0003f05270 */
[----:B------:R-:W-:Y:S05]  /*0680*/  @!P0 BRA `(.L_x_133) ;  /* 0x00000000003c8947 */ /* 0x000fea0003800000 */
[----:B0-2-4-:R-:W-:-:S04]  /*0690*/  IMAD.WIDE R28, R25, 0x4, R8 ;  /* 0x00000004191c7825 */ /* 0x015fc800078e0208 */
        /* <DEDUP_REMOVED lines=14> */
.L_x_133:
[----:B------:R-:W-:Y:S05]  /*0780*/  BSYNC.RECONVERGENT B0 ;  /* 0x0000000000007941 */ /* 0x000fea0003800200 */
.L_x_132:
        /* <DEDUP_REMOVED lines=22> */
.L_x_135:
[----:B------:R-:W-:Y:S05]  /*08f0*/  BSYNC.RECONVERGENT B0 ;  /* 0x0000000000007941 */ /* 0x000fea0003800200 */
.L_x_134:
[----:B------:R-:W-:Y:S01]  /*0900*/  IADD3 R6, PT, PT, R6, 0x4, RZ ;  /* 0x0000000406067810 */ /* 0x000fe20007ffe0ff */
[C---:B------:R-:W-:Y:S01]  /*0910*/  IMAD R7, R0.reuse, 0x4, R7 ;  /* 0x0000000400077824 */ /* 0x040fe200078e0207 */
[C---:B------:R-:W-:Y:S01]  /*0920*/  LEA R27, R0.reuse, R27, 0x2 ;  /* 0x0000001b001b7211 */ /* 0x040fe200078e10ff */
[----:B------:R-:W-:Y:S01]  /*0930*/  IMAD R25, R0, 0x4, R25 ;  /* 0x0000000400197824 */ /* 0x000fe200078e0219 */
[----:B------:R-:W-:Y:S01]  /*0940*/  ISETP.NE.AND P0, PT, R6, RZ, PT ;  /* 0x000000ff0600720c */ /* 0x000fe20003f05270 */
[----:B------:R-:W-:-:S12]  /*0950*/  IMAD R5, R0, 0x4, R5 ;  /* 0x0000000400057824 */ /* 0x000fd800078e0205 */
[----:B------:R-:W-:Y:S05]  /*0960*/  @P0 BRA `(.L_x_136) ;  /* 0xfffffff800640947 */ /* 0x000fea000383ffff */
.L_x_127:
[----:B------:R-:W-:-:S13]  /*0970*/  ISETP.NE.AND P0, PT, R2, RZ, PT ;  /* 0x000000ff0200720c */ /* 0x000fda0003f05270 */
[----:B------:R-:W-:Y:S05]  /*0980*/  @!P0 EXIT ;  /* 0x000000000000894d */ /* 0x000fea0003800000 */
[----:B------:R-:W5:Y:S01]  /*0990*/  S2R R5, SR_TID.X ;  /* 0x0000000000057919 */ /* 0x000f620000002100 */
[----:B------:R-:W2:Y:S01]  /*09a0*/  LDC.64 R6, c[0x0][0x3a0] ;  /* 0x0000e800ff067b82 */ /* 0x000ea20000000a00 */
[----:B------:R-:W-:Y:S01]  /*09b0*/  IMAD.IADD R3, R4, 0x1, R3 ;  /* 0x0000000104037824 */ /* 0x000fe200078e0203 */
[----:B------:R-:W-:Y:S01]  /*09c0*/  IADD3 R2, PT, PT, -R2, RZ, RZ ;  /* 0x000000ff02027210 */ /* 0x000fe20007ffe1ff */
[----:B------:R-:W1:Y:S01]  /*09d0*/  LDCU UR8, c[0x0][0x3c0] ;  /* 0x00007800ff0877ac */ /* 0x000e620008000800 */
[----:B------:R-:W1:Y:S04]  /*09e0*/  LDCU.64 UR10, c[0x0][0x3b8] ;  /* 0x00007700ff0a77ac */ /* 0x000e680008000a00 */
[----:B0-----:R-:W0:Y:S01]  /*09f0*/  LDC.64 R8, c[0x0][0x3d0] ;  /* 0x0000f400ff087b82 */ /* 0x001e220000000a00 */
[----:B------:R-:W0:Y:S07]  /*0a00*/  LDCU.64 UR6, c[0x0][0x3b0] ;  /* 0x00007600ff0677ac */ /* 0x000e2e0008000a00 */
[----:B------:R-:W0:Y:S08]  /*0a10*/  LDC.64 R10, c[0x0][0x380] ;  /* 0x0000e000ff0a7b82 */ /* 0x000e300000000a00 */
[----:B------:R-:W0:Y:S01]  /*0a20*/  LDC.64 R12, c[0x0][0x388] ;  /* 0x0000e200ff0c7b82 */ /* 0x000e220000000a00 */
[----:B-----5:R-:W-:-:S07]  /*0a30*/  IMAD R3, R3, R0, R5 ;  /* 0x0000000003037224 */ /* 0x020fce00078e0205 */
[----:B-1----:R-:W1:Y:S08]  /*0a40*/  LDC.64 R14, c[0x0][0x390] ;  /* 0x0000e400ff0e7b82 */ /* 0x002e700000000a00 */
[----:B------:R-:W0:Y:S02]  /*0a50*/  LDC.64 R16, c[0x0][0x398] ;  /* 0x0000e600ff107b82 */ /* 0x000e240000000a00 */
.L_x_139:
[----:B------:R-:W-:Y:S01]  /*0a60*/  ISETP.GE.AND P1, PT, R3, UR8, PT ;  /* 0x0000000803007c0c */ /* 0x000fe2000bf26270 */
[----:B------:R-:W-:Y:S01]  /*0a70*/  VIADD R2, R2, 0x1 ;  /* 0x0000000102027836 */ /* 0x000fe20000000000 */
[----:B------:R-:W-:Y:S04]  /*0a80*/  BSSY.RECONVERGENT B0, `(.L_x_137) ;  /* 0x0000019000007945 */ /* 0x000fe80003800200 */
[----:B------:R-:W-:-:S07]  /*0a90*/  ISETP.NE.AND P0, PT, R2, RZ, PT ;  /* 0x000000ff0200720c */ /* 0x000fce0003f05270 */
[----:B------:R-:W-:Y:S06]  /*0aa0*/  @P1 BRA `(.L_x_138) ;  /* 0x0000000000581947 */ /* 0x000fec0003800000 */
[----:B---3--:R-:W-:Y:S02]  /*0ab0*/  SHF.R.S32.HI R18, RZ, 0x1f, R3 ;  /* 0x0000001fff127819 */ /* 0x008fe40000011403 */
[----:B------:R-:W-:-:S04]  /*0ac0*/  IADD3 R4, P1, PT, R3, UR10, RZ ;  /* 0x0000000a03047c10 */ /* 0x000fc8000ff3e0ff */
[----:B------:R-:W-:-:S05]  /*0ad0*/  IADD3.X R5, PT, PT, R18, UR11, RZ, P1, !PT ;  /* 0x0000000b12057c10 */ /* 0x000fca0008ffe4ff */
[----:B------:R-:W3:Y:S02]  /*0ae0*/  LDG.E.U8 R4, desc[UR4][R4.64] ;  /* 0x0000000404047981 */ /* 0x000ee4000c1e1100 */
[----:B---3--:R-:W-:-:S13]  /*0af0*/  ISETP.NE.AND P1, PT, R4, RZ, PT ;  /* 0x000000ff0400720c */ /* 0x008fda0003f25270 */
[----:B------:R-:W-:Y:S05]  /*0b00*/  @!P1 BRA `(.L_x_138) ;  /* 0x0000000000409947 */ /* 0x000fea0003800000 */
[C---:B0-2-4-:R-:W-:Y:S01]  /*0b10*/  LEA R28, P1, R3.reuse, UR6, 0x2 ;  /* 0x00000006031c7c11 */ /* 0x055fe2000f8210ff */
[----:B------:R-:W-:-:S03]  /*0b20*/  IMAD.WIDE R24, R3, 0x4, R16 ;  /* 0x0000000403187825 */ /* 0x000fc600078e0210 */
[C---:B------:R-:W-:Y:S01]  /*0b30*/  LEA.HI.X R29, R3.reuse, UR7, R18, 0x2, P1 ;  /* 0x00000007031d7c11 */ /* 0x040fe200088f1412 */
[----:B------:R-:W-:Y:S02]  /*0b40*/  IMAD.WIDE R22, R3, 0x4, R10 ;  /* 0x0000000403167825 */ /* 0x000fe400078e020a */
[----:B------:R-:W2:Y:S04]  /*0b50*/  LDG.E R25, desc[UR4][R24.64] ;  /* 0x0000000418197981 */ /* 0x000ea8000c1e1900 */
[----:B------:R-:W3:Y:S04]  /*0b60*/  LDG.E R29, desc[UR4][R28.64] ;  /* 0x000000041c1d7981 */ /* 0x000ee8000c1e1900 */
[----:B------:R-:W4:Y:S01]  /*0b70*/  LDG.E R23, desc[UR4][R22.64] ;  /* 0x0000000416177981 */ /* 0x000f22000c1e1900 */
[----:B--2---:R-:W-:-:S04]  /*0b80*/  IMAD.WIDE R20, R25, 0x4, R8 ;  /* 0x0000000419147825 */ /* 0x004fc800078e0208 */
[----:B---3--:R-:W-:-:S04]  /*0b90*/  IMAD.WIDE R4, R29, 0x4, R12 ;  /* 0x000000041d047825 */ /* 0x008fc800078e020c */
[C---:B------:R-:W-:Y:S01]  /*0ba0*/  IMAD.WIDE R18, R29.reuse, 0x4, R6 ;  /* 0x000000041d127825 */ /* 0x040fe200078e0206 */
[----:B----4-:R0:W-:Y:S04]  /*0bb0*/  STG.E desc[UR4][R4.64], R23 ;  /* 0x0000001704007986 */ /* 0x0101e8000c101904 */
[----:B------:R0:W-:Y:S04]  /*0bc0*/  STG.E desc[UR4][R18.64], R25 ;  /* 0x0000001912007986 */ /* 0x0001e8000c101904 */
[----:B------:R-:W2:Y:S01]  /*0bd0*/  LDG.E R20, desc[UR4][R20.64] ;  /* 0x0000000414147981 */ /* 0x000ea2000c1e1900 */
[----:B-1----:R-:W-:-:S04]  /*0be0*/  IMAD.WIDE R26, R29, 0x4, R14 ;  /* 0x000000041d1a7825 */ /* 0x002fc800078e020e */
[----:B--2---:R-:W-:-:S05]  /*0bf0*/  FMUL R21, R23, R20 ;  /* 0x0000001417157220 */ /* 0x004fca0000400000 */
[----:B------:R0:W-:Y:S02]  /*0c00*/  STG.E desc[UR4][R26.64], R21 ;  /* 0x000000151a007986 */ /* 0x0001e4000c101904 */
.L_x_138:
[----:B0-----:R-:W-:Y:S05]  /*0c10*/  BSYNC.RECONVERGENT B0 ;  /* 0x0000000000007941 */ /* 0x001fea0003800200 */
.L_x_137:
[----:B------:R-:W-:Y:S01]  /*0c20*/  IMAD.IADD R3, R0, 0x1, R3 ;  /* 0x0000000100037824 */ /* 0x000fe200078e0203 */
[----:B------:R-:W-:Y:S06]  /*0c30*/  @P0 BRA `(.L_x_139) ;  /* 0xfffffffc00880947 */ /* 0x000fec000383ffff */
[----:B------:R-:W-:Y:S05]  /*0c40*/  EXIT ;  /* 0x000000000000794d */ /* 0x000fea0003800000 */
        .weak           $__internal_2_$__cuda_sm3x_div_rn_noftz_f32_slowpath
        .type           $__internal_2_$__cuda_sm3x_div_rn_noftz_f32_slowpath,@function
        .size           $__internal_2_$__cuda_sm3x_div_rn_noftz_f32_slowpath,(.L_x_320 - $__internal_2_$__cuda_sm3x_div_rn_noftz_f32_slowpath)
$__internal_2_$__cuda_sm3x_div_rn_noftz_f32_slowpath:
[----:B------:R-:W-:Y:S01]  /*0c50*/  SHF.R.U32.HI R6, RZ, 0x17, R3 ;  /* 0x00000017ff067819 */ /* 0x000fe20000011603 */
[--C-:B------:R-:W-:Y:S01]  /*0c60*/  IMAD.MOV.U32 R7, RZ, RZ, R2.reuse ;  /* 0x000000ffff077224 */ /* 0x100fe200078e0002 */
[----:B------:R-:W-:Y:S02]  /*0c70*/  SHF.R.U32.HI R5, RZ, 0x17, R2 ;  /* 0x00000017ff057819 */ /* 0x000fe40000011602 */
[----:B------:R-:W-:Y:S02]  /*0c80*/  LOP3.LUT R6, R6, 0xff, RZ, 0xc0, !PT ;  /* 0x000000ff06067812 */ /* 0x000fe400078ec0ff */
[----:B------:R-:W-:Y:S02]  /*0c90*/  LOP3.LUT R5, R5, 0xff, RZ, 0xc0, !PT ;  /* 0x000000ff05057812 */ /* 0x000fe400078ec0ff */
[----:B------:R-:W-:Y:S02]  /*0ca0*/  IADD3 R11, PT, PT, R6, -0x1, RZ ;  /* 0xffffffff060b7810 */ /* 0x000fe40007ffe0ff */
[----:B------:R-:W-:Y:S01]  /*0cb0*/  MOV R8, R3 ;  /* 0x0000000300087202 */ /* 0x000fe20000000f00 */
[----:B------:R-:W-:Y:S01]  /*0cc0*/  VIADD R10, R5, 0xffffffff ;  /* 0xffffffff050a7836 */ /* 0x000fe20000000000 */
        /* <DEDUP_REMOVED lines=22> */
[----:B------:R-:W-:Y:S01]  /*0e30*/  @P0 IMAD.MOV.U32 R9, RZ, RZ, RZ ;  /* 0x000000ffff090224 */ /* 0x000fe200078e00ff */
[----:B------:R-:W-:Y:S01]  /*0e40*/  @!P0 MOV R9, 0xffffffc0 ;  /* 0xffffffc000098802 */ /* 0x000fe20000000f00 */
[----:B------:R-:W-:Y:S01]  /*0e50*/  @!P0 FFMA R7, R2, 1.84467440737095516160e+19, RZ ;  /* 0x5f80000002078823 */ /* 0x000fe200000000ff */
[----:B------:R-:W-:-:S03]  /*0e60*/  @!P1 FFMA R8, R3, 1.84467440737095516160e+19, RZ ;  /* 0x5f80000003089823 */ /* 0x000fc600000000ff */
[----:B------:R-:W-:-:S07]  /*0e70*/  @!P1 VIADD R9, R9, 0x40 ;  /* 0x0000004009099836 */ /* 0x000fce0000000000 */
.L_x_140:
[----:B------:R-:W-:Y:S02]  /*0e80*/  LEA R3, R6, 0xc0800000, 0x17 ;  /* 0xc080000006037811 */ /* 0x000fe400078eb8ff */
[----:B------:R-:W-:-:S03]  /*0e90*/  IADD3 R5, PT, PT, R5, -0x7f, RZ ;  /* 0xffffff8105057810 */ /* 0x000fc60007ffe0ff */
        /* <DEDUP_REMOVED lines=15> */
[----:B------:R-:W-:-:S05]  /*0f90*/  IMAD.IADD R9, R3, 0x1, R6 ;  /* 0x0000000103097824 */ /* 0x000fca00078e0206 */
        /* <DEDUP_REMOVED lines=28> */
[----:B------:R-:W-:-:S04]  /*1160*/  LOP3.LUT R3, R3, R6, RZ, 0xc0, !PT ;  /* 0x0000000603037212 */ /* 0x000fc800078ec0ff */
[----:B------:R-:W-:-:S04]  /*1170*/  IADD3 R3, PT, PT, R8, R3, RZ ;  /* 0x0000000308037210 */ /* 0x000fc80007ffe0ff */
[----:B------:R-:W-:Y:S01]  /*1180*/  LOP3.LUT R2, R3, R2, RZ, 0xfc, !PT ;  /* 0x0000000203027212 */ /* 0x000fe200078efcff */
[----:B------:R-:W-:Y:S06]  /*1190*/  BRA `(.L_x_147) ;  /* 0x0000000000347947 */ /* 0x000fec0003800000 */
.L_x_146:
[----:B------:R-:W-:-:S04]  /*11a0*/  LOP3.LUT R2, R2, 0x80000000, RZ, 0xc0, !PT ;  /* 0x8000000002027812 */ /* 0x000fc800078ec0ff */
[----:B------:R-:W-:Y:S01]  /*11b0*/  LOP3.LUT R2, R2, 0x7f800000, RZ, 0xfc, !PT ;  /* 0x7f80000002027812 */ /* 0x000fe200078efcff */
[----:B------:R-:W-:Y:S06]  /*11c0*/  BRA `(.L_x_147) ;  /* 0x0000000000287947 */ /* 0x000fec0003800000 */
.L_x_145:
[----:B------:R-:W-:Y:S01]  /*11d0*/  IMAD R2, R6, 0x800000, R2 ;  /* 0x0080000006027824 */ /* 0x000fe200078e0202 */
[----:B------:R-:W-:Y:S06]  /*11e0*/  BRA `(.L_x_147) ;  /* 0x0000000000207947 */ /* 0x000fec0003800000 */
.L_x_144:
[----:B------:R-:W-:-:S04]  /*11f0*/  LOP3.LUT R2, R8, 0x80000000, R7, 0x48, !PT ;  /* 0x8000000008027812 */ /* 0x000fc800078e4807 */
[----:B------:R-:W-:Y:S01]  /*1200*/  LOP3.LUT R2, R2, 0x7f800000, RZ, 0xfc, !PT ;  /* 0x7f80000002027812 */ /* 0x000fe200078efcff */
[----:B------:R-:W-:Y:S06]  /*1210*/  BRA `(.L_x_147) ;  /* 0x0000000000147947 */ /* 0x000fec0003800000 */
.L_x_143:
[----:B------:R-:W-:Y:S01]  /*1220*/  LOP3.LUT R2, R8, 0x80000000, R7, 0x48, !PT ;  /* 0x8000000008027812 */ /* 0x000fe200078e4807 */
[----:B------:R-:W-:Y:S06]  /*1230*/  BRA `(.L_x_147) ;  /* 0x00000000000c7947 */ /* 0x000fec0003800000 */
.L_x_142:
[----:B------:R-:W0:Y:S01]  /*1240*/  MUFU.RSQ R2, -QNAN ;  /* 0xffc0000000027908 */ /* 0x000e220000001400 */
[----:B------:R-:W-:Y:S05]  /*1250*/  BRA `(.L_x_147) ;  /* 0x0000000000047947 */ /* 0x000fea0003800000 */
.L_x_141:
[----:B------:R-:W-:-:S07]  /*1260*/  FADD.FTZ R2, R2, R3 ;  /* 0x0000000302027221 */ /* 0x000fce0000010000 */
.L_x_147:
[----:B------:R-:W-:-:S04]  /*1270*/  HFMA2 R5, -RZ, RZ, 0, 0 ;  /* 0x00000000ff057431 */ /* 0x000fc800000001ff */
[----:B0-----:R-:W-:Y:S05]  /*1280*/  RET.REL.NODEC R4 `(_Z13compact_probsPfS_S_PiS0_S0_S0_PbiiiS_) ;  /* 0xffffffec045c7950 */ /* 0x001fea0003c3ffff */
.L_x_148:
        /* <DEDUP_REMOVED lines=15> */
.L_x_320:


//--------------------- .text._Z14compact_slicesPiS_S_i --------------------------
	.section	.text._Z14compact_slicesPiS_S_i,"ax",@progbits
	.align	128
        .global         _Z14compact_slicesPiS_S_i
        .type           _Z14compact_slicesPiS_S_i,@function
        .size           _Z14compact_slicesPiS_S_i,(.L_x_331 - _Z14compact_slicesPiS_S_i)
        .other          _Z14compact_slicesPiS_S_i,@"STO_CUDA_ENTRY STV_DEFAULT"
_Z14compact_slicesPiS_S_i:
.text._Z14compact_slicesPiS_S_i:
[----:B------:R-:W-:Y:S01]  /*0000*/  LDC R1, c[0x0][0x37c] ;  /* 0x0000df00ff017b82 */ /* 0x000fe20000000800 */
[----:B------:R-:W0:Y:S07]  /*0010*/  S2R R9, SR_TID.X ;  /* 0x0000000000097919 */ /* 0x000e2e0000002100 */
[----:B------:R-:W0:Y:S01]  /*0020*/  LDC.64 R2, c[0x0][0x388] ;  /* 0x0000e200ff027b82 */ /* 0x000e220000000a00 */
[----:B------:R-:W1:Y:S01]  /*0030*/  LDCU.64 UR4, c[0x0][0x358] ;  /* 0x00006b00ff0477ac */ /* 0x000e620008000a00 */
[----:B------:R-:W2:Y:S06]  /*0040*/  LDCU UR6, c[0x0][0x398] ;  /* 0x00007300ff0677ac */ /* 0x000eac0008000800 */
[----:B------:R-:W3:Y:S01]  /*0050*/  LDC.64 R4, c[0x0][0x390] ;  /* 0x0000e400ff047b82 */ /* 0x000ee20000000a00 */
[----:B0-----:R-:W-:-:S06]  /*0060*/  IMAD.WIDE.U32 R2, R9, 0x4, R2 ;  /* 0x0000000409027825 */ /* 0x001fcc00078e0002 */
[----:B-1----:R-:W2:Y:S02]  /*0070*/  LDG.E R2, desc[UR4][R2.64] ;  /* 0x0000000402027981 */ /* 0x002ea4000c1e1900 */
[----:B--2---:R-:W-:-:S04]  /*0080*/  IMAD R7, R2, UR6, RZ ;  /* 0x0000000602077c24 */ /* 0x004fc8000f8e02ff */
[----:B---3--:R-:W-:Y:S02]  /*0090*/  IMAD.WIDE R4, R7, 0x4, R4 ;  /* 0x0000000407047825 */ /* 0x008fe400078e0204 */
[----:B------:R-:W0:Y:S04]  /*00a0*/  LDC.64 R6, c[0x0][0x380] ;  /* 0x0000e000ff067b82 */ /* 0x000e280000000a00 */
[----:B------:R-:W2:Y:S01]  /*00b0*/  LDG.E R5, desc[UR4][R4.64] ;  /* 0x0000000404057981 */ /* 0x000ea2000c1e1900 */
[----:B0-----:R-:W-:-:S05]  /*00c0*/  IMAD.WIDE.U32 R6, R9, 0x4, R6 ;  /* 0x0000000409067825 */ /* 0x001fca00078e0006 */
[----:B--2---:R-:W-:Y:S01]  /*00d0*/  STG.E desc[UR4][R6.64], R5 ;  /* 0x0000000506007986 */ /* 0x004fe2000c101904 */
[----:B------:R-:W-:Y:S05]  /*00e0*/  EXIT ;  /* 0x000000000000794d */ /* 0x000fea0003800000 */
.L_x_149:
        /* <DEDUP_REMOVED lines=9> */
.L_x_331:


//--------------------- .text._Z18sensor_voxel_probsPfPiS0_iiS_S_P5voxelS0_S0_fS_S_S_S_fffffiP10correction --------------------------
	.section	.text._Z18sensor_voxel_probsPfPiS0_iiS_S_P5voxelS0_S0_fS_S_S_S_fffffiP10correction,"ax",@progbits
	.align	128
        .global         _Z18sensor_voxel_probsPfPiS0_iiS_S_P5voxelS0_S0_fS_S_S_S_fffffiP10correction
        .type           _Z18sensor_voxel_probsPfPiS0_iiS_S_P5voxelS0_S0_fS_S_S_S_fffffiP10correction,@function
        .size           _Z18sensor_voxel_probsPfPiS0_iiS_S_P5voxelS0_S0_fS_S_S_S_fffffiP10correction,(.L_x_321 - _Z18sensor_voxel_probsPfPiS0_iiS_S_P5voxelS0_S0_fS_S_S_S_fffffiP10correction)
        .other          _Z18sensor_voxel_probsPfPiS0_iiS_S_P5voxelS0_S0_fS_S_S_S_fffffiP10correction,@"STO_CUDA_ENTRY STV_DEFAULT"
_Z18sensor_voxel_probsPfPiS0_iiS_S_P5voxelS0_S0_fS_S_S_S_fffffiP10correction:
.text._Z18sensor_voxel_probsPfPiS0_iiS_S_P5voxelS0_S0_fS_S_S_S_fffffiP10correction:
[----:B------:R-:W0:Y:S01]  /*0000*/  LDC R1, c[0x0][0x37c] ;  /* 0x0000df00ff017b82 */ /* 0x000e220000000800 */
[----:B------:R-:W1:Y:S01]  /*0010*/  LDCU UR5, c[0x0][0x2fc] ;  /* 0x00005f80ff0577ac */ /* 0x000e620008000800 */
[----:B0-----:R-:W-:Y:S01]  /*0020*/  IADD3 R1, PT, PT, R1, -0x38, RZ ;  /* 0xffffffc801017810 */ /* 0x001fe20007ffe0ff */
[----:B------:R-:W0:Y:S01]  /*0030*/  LDCU UR7, c[0x0][0x39c] ;  /* 0x00007380ff0777ac */ /* 0x000e220008000800 */
[----:B------:R-:W0:Y:S01]  /*0040*/  LDCU UR6, c[0x0][0x370] ;  /* 0x00006e00ff0677ac */ /* 0x000e220008000800 */
[----:B------:R-:W2:Y:S01]  /*0050*/  LDCU UR4, c[0x0][0x2f8] ;  /* 0x00005f00ff0477ac */ /* 0x000ea20008000800 */
[----:B------:R-:W3:Y:S01]  /*0060*/  LDCU.64 UR36, c[0x0][0x358] ;  /* 0x00006b00ff2477ac */ /* 0x000ee20008000a00 */
[----:B0-----:R-:W-:Y:S01]  /*0070*/  UISETP.GT.U32.AND UP0, UPT, UR6, UR7, UPT ;  /* 0x000000070600728c */ /* 0x001fe2000bf04070 */
[----:B--2---:R-:W-:-:S04]  /*0080*/  IADD3 R30, P0, PT, R1, UR4, RZ ;  /* 0x00000004011e7c10 */ /* 0x004fc8000ff1e0ff */
[----:B-1----:R-:W-:-:S04]  /*0090*/  IADD3.X R2, PT, PT, RZ, UR5, RZ, P0, !PT ;  /* 0x00000005ff027c10 */ /* 0x002fc800087fe4ff */
[----:B---3--:R-:W-:Y:S05]  /*00a0*/  BRA.U !UP0, `(.L_x_150) ;  /* 0x0000000108207547 */ /* 0x008fea000b800000 */
[----:B------:R-:W0:Y:S01]  /*00b0*/  S2R R3, SR_TID.X ;  /* 0x0000000000037919 */ /* 0x000e220000002100 */
[----:B------:R-:W1:Y:S08]  /*00c0*/  S2UR UR4, SR_CTAID.X ;  /* 0x00000000000479c3 */ /* 0x000e700000002500 */
[----:B------:R-:W0:Y:S01]  /*00d0*/  LDC R28, c[0x0][0x360] ;  /* 0x0000d800ff1c7b82 */ /* 0x000e220000000800 */
[----:B-1----:R-:W-:-:S02]  /*00e0*/  ULOP3.LUT UR5, UR4, 0x3, URZ, 0xc0, !UPT ;  /* 0x0000000304057892 */ /* 0x002fc4000f8ec0ff */
[----:B------:R-:W-:-:S04]  /*00f0*/  USHF.R.U32.HI UR4, URZ, 0x2, UR4 ;  /* 0x00000002ff047899 */ /* 0x000fc80008011604 */
[----:B0-----:R-:W-:Y:S02]  /*0100*/  IMAD R28, R28, UR5, R3 ;  /* 0x000000051c1c7c24 */ /* 0x001fe4000f8e0203 */
[----:B------:R-:W-:Y:S01]  /*0110*/  IMAD.U32 R19, RZ, RZ, UR4 ;  /* 0x00000004ff137e24 */ /* 0x000fe2000f8e00ff */
[----:B------:R-:W-:Y:S06]  /*0120*/  BRA `(.L_x_151) ;  /* 0x0000000000087947 */ /* 0x000fec0003800000 */
.L_x_150:
[----:B------:R-:W0:Y:S01]  /*0130*/  S2R R19, SR_CTAID.X ;  /* 0x0000000000137919 */ /* 0x000e220000002500 */
[----:B------:R-:W1:Y:S02]  /*0140*/  S2R R28, SR_TID.X ;  /* 0x00000000001c7919 */ /* 0x000e640000002100 */
.L_x_151:
[----:B------:R-:W0:Y:S08]  /*0150*/  LDC.64 R14, c[0x0][0x3d0] ;  /* 0x0000f400ff0e7b82 */ /* 0x000e300000000a00 */
[----:B------:R-:W2:Y:S08]  /*0160*/  LDC.64 R4, c[0x0][0x3d8] ;  /* 0x0000f600ff047b82 */ /* 0x000eb00000000a00 */
[----:B------:R-:W3:Y:S01]  /*0170*/  LDC R8, c[0x0][0x3f0] ;  /* 0x0000fc00ff087b82 */ /* 0x000ee20000000800 */
[----:B0-----:R-:W-:-:S06]  /*0180*/  IMAD.WIDE.U32 R14, R19, 0x4, R14 ;  /* 0x00000004130e7825 */ /* 0x001fcc00078e000e */
[----:B------:R-:W4:Y:S01]  /*0190*/  LDG.E R14, desc[UR36][R14.64] ;  /* 0x000000240e0e7981 */ /* 0x000f22000c1e1900 */
[----:B--2---:R-:W-:-:S05]  /*01a0*/  IMAD.WIDE.U32 R4, R19, 0x4, R4 ;  /* 0x0000000413047825 */ /* 0x004fca00078e0004 */
[----:B------:R-:W4:Y:S01]  /*01b0*/  LDG.E R3, desc[UR36][R4.64] ;  /* 0x0000002404037981 */ /* 0x000f22000c1e1900 */
[----:B---3--:R-:W0:Y:S02]  /*01c0*/  MUFU.RCP R0, R8 ;  /* 0x0000000800007308 */ /* 0x008e240000001000 */
[----:B0-----:R-:W-:-:S04]  /*01d0*/  FFMA R7, R0, -R8, 1 ;  /* 0x3f80000000077423 */ /* 0x001fc80000000808 */
[----:B------:R-:W-:Y:S01]  /*01e0*/  FFMA R0, R0, R7, R0 ;  /* 0x0000000700007223 */ /* 0x000fe20000000000 */
[----:B----4-:R-:W-:-:S04]  /*01f0*/  FADD R3, R3, -R14 ;  /* 0x8000000e03037221 */ /* 0x010fc80000000000 */
[----:B------:R-:W0:Y:S01]  /*0200*/  FCHK P0, R3, R8 ;  /* 0x0000000803007302 */ /* 0x000e220000000000 */
[----:B------:R-:W-:-:S04]  /*0210*/  FFMA R6, R3, R0, RZ ;  /* 0x0000000003067223 */ /* 0x000fc800000000ff */
[----:B------:R-:W-:-:S04]  /*0220*/  FFMA R7, R6, -R8, R3 ;  /* 0x8000000806077223 */ /* 0x000fc80000000003 */
[----:B------:R-:W-:Y:S01]  /*0230*/  FFMA R0, R0, R7, R6 ;  /* 0x0000000700007223 */ /* 0x000fe20000000006 */
[----:B0-----:R-:W-:Y:S06]  /*0240*/  @!P0 BRA `(.L_x_152) ;  /* 0x0000000000108947 */ /* 0x001fec0003800000 */
[----:B------:R-:W0:Y:S01]  /*0250*/  LDCU UR4, c[0x0][0x3f0] ;  /* 0x00007e00ff0477ac */ /* 0x000e220008000800 */
[----:B------:R-:W-:Y:S02]  /*0260*/  MOV R4, 0x290 ;  /* 0x0000029000047802 */ /* 0x000fe40000000f00 */
[----:B0-----:R-:W-:-:S07]  /*0270*/  MOV R0, UR4 ;  /* 0x0000000400007c02 */ /* 0x001fce0008000f00 */
[----:B-1----:R-:W-:Y:S05]  /*0280*/  CALL.REL.NOINC `($__internal_3_$__cuda_sm3x_div_rn_noftz_f32_slowpath) ;  /* 0x0000002400747944 */ /* 0x002fea0003c00000 */
.L_x_152:
[----:B------:R-:W0:Y:S08]  /*0290*/  LDC.64 R4, c[0x0][0x3e8] ;  /* 0x0000fa00ff047b82 */ /* 0x000e300000000a00 */
[----:B------:R-:W2:Y:S08]  /*02a0*/  LDC.64 R6, c[0x0][0x3e0] ;  /* 0x0000f800ff067b82 */ /* 0x000eb00000000a00 */
[----:B------:R-:W3:Y:S01]  /*02b0*/  LDC R10, c[0x0][0x3f4] ;  /* 0x0000fd00ff0a7b82 */ /* 0x000ee20000000800 */
[----:B0-----:R-:W-:-:S06]  /*02c0*/  IMAD.WIDE.U32 R4, R19, 0x4, R4 ;  /* 0x0000000413047825 */ /* 0x001fcc00078e0004 */
[----:B------:R-:W4:Y:S01]  /*02d0*/  LDG.E R4, desc[UR36][R4.64] ;  /* 0x0000002404047981 */ /* 0x000f22000c1e1900 */
[----:B--2---:R-:W-:-:S05]  /*02e0*/  IMAD.WIDE.U32 R6, R19, 0x4, R6 ;  /* 0x0000000413067825 */ /* 0x004fca00078e0006 */
[----:B------:R-:W4:Y:S01]  /*02f0*/  LDG.E R13, desc[UR36][R6.64] ;  /* 0x00000024060d7981 */ /* 0x000f22000c1e1900 */
[----:B---3--:R-:W0:Y:S01]  /*0300*/  MUFU.RCP R8, R10 ;  /* 0x0000000a00087308 */ /* 0x008e220000001000 */
[----:B------:R-:W-:Y:S01]  /*0310*/  FADD R0, R0, 1 ;  /* 0x3f80000000007421 */ /* 0x000fe20000000000 */
[----:B0-----:R-:W-:-:S04]  /*0320*/  FFMA R9, R8, -R10, 1 ;  /* 0x3f80000008097423 */ /* 0x001fc8000000080a */
[----:B------:R-:W-:Y:S02]  /*0330*/  FFMA R8, R8, R9, R8 ;  /* 0x0000000908087223 */ /* 0x000fe40000000008 */
[----:B------:R0:W-:Y:S01]  /*0340*/  F2I.TRUNC.NTZ R26, R0 ;  /* 0x00000000001a7305 */ /* 0x0001e2000020f100 */
[----:B----4-:R-:W-:-:S07]  /*0350*/  FADD R3, R4, -R13 ;  /* 0x8000000d04037221 */ /* 0x010fce0000000000 */
[----:B------:R-:W2:Y:S01]  /*0360*/  FCHK P0, R3, R10 ;  /* 0x0000000a03007302 */ /* 0x000ea20000000000 */
[----:B------:R-:W-:-:S04]  /*0370*/  FFMA R9, R3, R8, RZ ;  /* 0x0000000803097223 */ /* 0x000fc800000000ff */
[----:B------:R-:W-:-:S04]  /*0380*/  FFMA R4, R9, -R10, R3 ;  /* 0x8000000a09047223 */ /* 0x000fc80000000003 */
[----:B0-----:R-:W-:Y:S01]  /*0390*/  FFMA R0, R8, R4, R9 ;  /* 0x0000000408007223 */ /* 0x001fe20000000009 */
[----:B--2---:R-:W-:Y:S06]  /*03a0*/  @!P0 BRA `(.L_x_153) ;  /* 0x0000000000108947 */ /* 0x004fec0003800000 */
[----:B------:R-:W0:Y:S01]  /*03b0*/  LDCU UR4, c[0x0][0x3f4] ;  /* 0x00007e80ff0477ac */ /* 0x000e220008000800 */
[----:B------:R-:W-:Y:S01]  /*03c0*/  MOV R4, 0x3f0 ;  /* 0x000003f000047802 */ /* 0x000fe20000000f00 */
[----:B0-----:R-:W-:-:S07]  /*03d0*/  IMAD.U32 R0, RZ, RZ, UR4 ;  /* 0x00000004ff007e24 */ /* 0x001fce000f8e00ff */
[----:B-1----:R-:W-:Y:S05]  /*03e0*/  CALL.REL.NOINC `($__internal_3_$__cuda_sm3x_div_rn_noftz_f32_slowpath) ;  /* 0x00000024001c7944 */ /* 0x002fea0003c00000 */
.L_x_153:
[----:B------:R-:W1:Y:S01]  /*03f0*/  LDC.64 R22, c[0x0][0x3a0] ;  /* 0x0000e800ff167b82 */ /* 0x000e620000000a00 */
[----:B------:R-:W0:Y:S07]  /*0400*/  LDCU UR4, c[0x0][0x3c8] ;  /* 0x00007900ff0477ac */ /* 0x000e2e0008000800 */
[----:B------:R-:W2:Y:S01]  /*0410*/  LDC R5, c[0x0][0x3f0] ;  /* 0x0000fc00ff057b82 */ /* 0x000ea20000000800 */
[----:B-1----:R-:W-:-:S05]  /*0420*/  IMAD.WIDE.U32 R22, R28, 0x4, R22 ;  /* 0x000000041c167825 */ /* 0x002fca00078e0016 */
[----:B------:R-:W0:Y:S01]  /*0430*/  LDG.E R12, desc[UR36][R22.64] ;  /* 0x00000024160c7981 */ /* 0x000e22000c1e1900 */
[----:B------:R-:W-:Y:S01]  /*0440*/  FADD R27, R0, 1 ;  /* 0x3f800000001b7421 */ /* 0x000fe20000000000 */
[----:B------:R-:W-:Y:S01]  /*0450*/  BSSY.RECONVERGENT B2, `(.L_x_154) ;  /* 0x0000011000027945 */ /* 0x000fe20003800200 */
[----:B--2---:R-:W1:Y:S08]  /*0460*/  MUFU.RCP R4, R5 ;  /* 0x0000000500047308 */ /* 0x004e700000001000 */
[----:B------:R-:W-:Y:S01]  /*0470*/  F2I.TRUNC.NTZ R27, R27 ;  /* 0x0000001b001b7305 */ /* 0x000fe2000020f100 */
[----:B-1----:R-:W-:-:S04]  /*0480*/  FFMA R7, R4, -R5, 1 ;  /* 0x3f80000004077423 */ /* 0x002fc80000000805 */
[----:B------:R-:W-:Y:S01]  /*0490*/  FFMA R0, R4, R7, R4 ;  /* 0x0000000704007223 */ /* 0x000fe20000000004 */
[----:B0-----:R-:W-:-:S04]  /*04a0*/  FADD R3, R12, -UR4 ;  /* 0x800000040c037e21 */ /* 0x001fc80008000000 */
[----:B------:R-:W-:-:S04]  /*04b0*/  FADD R6, -R14, R3 ;  /* 0x000000030e067221 */ /* 0x000fc80000000100 */
[----:B------:R-:W0:Y:S01]  /*04c0*/  FCHK P0, R6, R5 ;  /* 0x0000000506007302 */ /* 0x000e220000000000 */
[----:B------:R-:W-:-:S04]  /*04d0*/  FFMA R3, R0, R6, RZ ;  /* 0x0000000600037223 */ /* 0x000fc800000000ff */
[----:B------:R-:W-:-:S04]  /*04e0*/  FFMA R4, R3, -R5, R6 ;  /* 0x8000000503047223 */ /* 0x000fc80000000006 */
[----:B------:R-:W-:Y:S01]  /*04f0*/  FFMA R0, R0, R4, R3 ;  /* 0x0000000400007223 */ /* 0x000fe20000000003 */
[----:B0-----:R-:W-:Y:S06]  /*0500*/  @!P0 BRA `(.L_x_155) ;  /* 0x0000000000148947 */ /* 0x001fec0003800000 */
[----:B------:R-:W0:Y:S01]  /*0510*/  LDCU UR4, c[0x0][0x3f0] ;  /* 0x00007e00ff0477ac */ /* 0x000e220008000800 */
[----:B------:R-:W-:Y:S02]  /*0520*/  MOV R3, R6 ;  /* 0x0000000600037202 */ /* 0x000fe40000000f00 */
[----:B------:R-:W-:Y:S01]  /*0530*/  MOV R4, 0x560 ;  /* 0x0000056000047802 */ /* 0x000fe20000000f00 */
[----:B0-----:R-:W-:-:S07]  /*0540*/  IMAD.U32 R0, RZ, RZ, UR4 ;  /* 0x00000004ff007e24 */ /* 0x001fce000f8e00ff */
[----:B------:R-:W-:Y:S05]  /*0550*/  CALL.REL.NOINC `($__internal_3_$__cuda_sm3x_div_rn_noftz_f32_slowpath) ;  /* 0x0000002000c07944 */ /* 0x000fea0003c00000 */
.L_x_155:
[----:B------:R-:W-:Y:S05]  /*0560*/  BSYNC.RECONVERGENT B2 ;  /* 0x0000000000027941 */ /* 0x000fea0003800200 */
.L_x_154:
[----:B------:R-:W0:Y:S01]  /*0570*/  LDC R5, c[0x0][0x3f0] ;  /* 0x0000fc00ff057b82 */ /* 0x000e220000000800 */
[----:B------:R-:W1:Y:S01]  /*0580*/  LDCU UR4, c[0x0][0x3c8] ;  /* 0x00007900ff0477ac */ /* 0x000e620008000800 */
[----:B------:R-:W-:Y:S01]  /*0590*/  F2I.TRUNC.NTZ R32, R0 ;  /* 0x0000000000207305 */ /* 0x000fe2000020f100 */
[----:B------:R-:W-:Y:S01]  /*05a0*/  BSSY.RECONVERGENT B2, `(.L_x_156) ;  /* 0x0000011000027945 */ /* 0x000fe20003800200 */
[----:B-1----:R-:W-:-:S04]  /*05b0*/  FADD R3, R12, UR4 ;  /* 0x000000040c037e21 */ /* 0x002fc80008000000 */
[----:B------:R-:W-:Y:S02]  /*05c0*/  FADD R6, -R14, R3 ;  /* 0x000000030e067221 */ /* 0x000fe40000000100 */
[----:B0-----:R-:W0:Y:S08]  /*05d0*/  MUFU.RCP R4, R5 ;  /* 0x0000000500047308 */ /* 0x001e300000001000 */
[----:B------:R-:W1:Y:S01]  /*05e0*/  FCHK P0, R6, R5 ;  /* 0x0000000506007302 */ /* 0x000e620000000000 */
[----:B0-----:R-:W-:-:S04]  /*05f0*/  FFMA R7, R4, -R5, 1 ;  /* 0x3f80000004077423 */ /* 0x001fc80000000805 */
[----:B------:R-:W-:-:S04]  /*0600*/  FFMA R0, R4, R7, R4 ;  /* 0x0000000704007223 */ /* 0x000fc80000000004 */
[----:B------:R-:W-:-:S04]  /*0610*/  FFMA R3, R0, R6, RZ ;  /* 0x0000000600037223 */ /* 0x000fc800000000ff */
[----:B------:R-:W-:-:S04]  /*0620*/  FFMA R4, R3, -R5, R6 ;  /* 0x8000000503047223 */ /* 0x000fc80000000006 */
[----:B------:R-:W-:Y:S01]  /*0630*/  FFMA R3, R0, R4, R3 ;  /* 0x0000000400037223 */ /* 0x000fe20000000003 */
[----:B-1----:R-:W-:Y:S06]  /*0640*/  @!P0 BRA `(.L_x_157) ;  /* 0x0000000000188947 */ /* 0x002fec0003800000 */
[----:B------:R-:W0:Y:S01]  /*0650*/  LDCU UR4, c[0x0][0x3f0] ;  /* 0x00007e00ff0477ac */ /* 0x000e220008000800 */
[----:B------:R-:W-:Y:S02]  /*0660*/  MOV R3, R6 ;  /* 0x0000000600037202 */ /* 0x000fe40000000f00 */
[----:B------:R-:W-:Y:S01]  /*0670*/  MOV R4, 0x6a0 ;  /* 0x000006a000047802 */ /* 0x000fe20000000f00 */
[----:B0-----:R-:W-:-:S07]  /*0680*/  IMAD.U32 R0, RZ, RZ, UR4 ;  /* 0x00000004ff007e24 */ /* 0x001fce000f8e00ff */
[----:B------:R-:W-:Y:S05]  /*0690*/  CALL.REL.NOINC `($__internal_3_$__cuda_sm3x_div_rn_noftz_f32_slowpath) ;  /* 0x0000002000707944 */ /* 0x000fea0003c00000 */
[----:B------:R-:W-:-:S07]  /*06a0*/  MOV R3, R0 ;  /* 0x0000000000037202 */ /* 0x000fce0000000f00 */
.L_x_157:
[----:B------:R-:W-:Y:S05]  /*06b0*/  BSYNC.RECONVERGENT B2 ;  /* 0x0000000000027941 */ /* 0x000fea0003800200 */
.L_x_156:
[----:B------:R-:W0:Y:S01]  /*06c0*/  LDC.64 R24, c[0x0][0x3a8] ;  /* 0x0000ea00ff187b82 */ /* 0x000e220000000a00 */
[----:B------:R-:W1:Y:S07]  /*06d0*/  LDCU UR4, c[0x0][0x3c8] ;  /* 0x00007900ff0477ac */ /* 0x000e6e0008000800 */
[----:B------:R-:W2:Y:S01]  /*06e0*/  LDC R7, c[0x0][0x3f4] ;  /* 0x0000fd00ff077b82 */ /* 0x000ea20000000800 */
[----:B0-----:R-:W-:-:S05]  /*06f0*/  IMAD.WIDE.U32 R24, R28, 0x4, R24 ;  /* 0x000000041c187825 */ /* 0x001fca00078e0018 */
[----:B------:R-:W1:Y:S01]  /*0700*/  LDG.E R11, desc[UR36][R24.64] ;  /* 0x00000024180b7981 */ /* 0x000e62000c1e1900 */
[----:B------:R-:W-:Y:S01]  /*0710*/  F2I.TRUNC.NTZ R33, R3 ;  /* 0x0000000300217305 */ /* 0x000fe2000020f100 */
[----:B------:R-:W-:Y:S07]  /*0720*/  BSSY.RECONVERGENT B2, `(.L_x_158) ;  /* 0x0000010000027945 */ /* 0x000fee0003800200 */
[----:B--2---:R-:W0:Y:S02]  /*0730*/  MUFU.RCP R4, R7 ;  /* 0x0000000700047308 */ /* 0x004e240000001000 */
[----:B0-----:R-:W-:Y:S01]  /*0740*/  FFMA R5, R4, -R7, 1 ;  /* 0x3f80000004057423 */ /* 0x001fe20000000807 */
[----:B-1----:R-:W-:-:S04]  /*0750*/  FADD R0, R11, -UR4 ;  /* 0x800000040b007e21 */ /* 0x002fc80008000000 */
[----:B------:R-:W-:Y:S01]  /*0760*/  FADD R6, -R13, R0 ;  /* 0x000000000d067221 */ /* 0x000fe20000000100 */
[----:B------:R-:W-:-:S03]  /*0770*/  FFMA R0, R4, R5, R4 ;  /* 0x0000000504007223 */ /* 0x000fc60000000004 */
[----:B------:R-:W0:Y:S01]  /*0780*/  FCHK P0, R6, R7 ;  /* 0x0000000706007302 */ /* 0x000e220000000000 */
[----:B------:R-:W-:-:S04]  /*0790*/  FFMA R5, R0, R6, RZ ;  /* 0x0000000600057223 */ /* 0x000fc800000000ff */
[----:B------:R-:W-:-:S04]  /*07a0*/  FFMA R4, R5, -R7, R6 ;  /* 0x8000000705047223 */ /* 0x000fc80000000006 */
[----:B------:R-:W-:Y:S01]  /*07b0*/  FFMA R0, R0, R4, R5 ;  /* 0x0000000400007223 */ /* 0x000fe20000000005 */
[----:B0-----:R-:W-:Y:S06]  /*07c0*/  @!P0 BRA `(.L_x_159) ;  /* 0x0000000000148947 */ /* 0x001fec0003800000 */
[----:B------:R-:W0:Y:S01]  /*07d0*/  LDCU UR4, c[0x0][0x3f4] ;  /* 0x00007e80ff0477ac */ /* 0x000e220008000800 */
[----:B------:R-:W-:Y:S01]  /*07e0*/  IMAD.MOV.U32 R3, RZ, RZ, R6 ;  /* 0x000000ffff037224 */ /* 0x000fe200078e0006 */
[----:B------:R-:W-:Y:S02]  /*07f0*/  MOV R4, 0x820 ;  /* 0x0000082000047802 */ /* 0x000fe40000000f00 */
[----:B0-----:R-:W-:-:S07]  /*0800*/  MOV R0, UR4 ;  /* 0x0000000400007c02 */ /* 0x001fce0008000f00 */
[----:B------:R-:W-:Y:S05]  /*0810*/  CALL.REL.NOINC `($__internal_3_$__cuda_sm3x_div_rn_noftz_f32_slowpath) ;  /* 0x0000002000107944 */ /* 0x000fea0003c00000 */
.L_x_159:
[----:B------:R-:W-:Y:S05]  /*0820*/  BSYNC.RECONVERGENT B2 ;  /* 0x0000000000027941 */ /* 0x000fea0003800200 */
.L_x_158:
        /* <DEDUP_REMOVED lines=15> */
[----:B------:R-:W-:Y:S01]  /*0920*/  IMAD.MOV.U32 R3, RZ, RZ, R6 ;  /* 0x000000ffff037224 */ /* 0x000fe200078e0006 */
[----:B------:R-:W-:Y:S02]  /*0930*/  MOV R4, 0x960 ;  /* 0x0000096000047802 */ /* 0x000fe40000000f00 */
[----:B0-----:R-:W-:-:S07]  /*0940*/  MOV R0, UR4 ;  /* 0x0000000400007c02 */ /* 0x001fce0008000f00 */
[----:B------:R-:W-:Y:S05]  /*0950*/  CALL.REL.NOINC `($__internal_3_$__cuda_sm3x_div_rn_noftz_f32_slowpath) ;  /* 0x0000001c00c07944 */ /* 0x000fea0003c00000 */
.L_x_161:
[----:B------:R-:W-:Y:S05]  /*0960*/  BSYNC.RECONVERGENT B2 ;  /* 0x0000000000027941 */ /* 0x000fea0003800200 */
.L_x_160:
[----:B------:R-:W0:Y:S01]  /*0970*/  S2R R17, SR_TID.X ;  /* 0x0000000000117919 */ /* 0x000e220000002100 */
[----:B------:R1:W2:Y:S01]  /*0980*/  F2I.TRUNC.NTZ R35, R0 ;  /* 0x0000000000237305 */ /* 0x0002a2000020f100 */
[----:B------:R-:W-:Y:S01]  /*0990*/  BSSY.RECONVERGENT B6, `(.L_x_162) ;  /* 0x000002a000067945 */ /* 0x000fe20003800200 */
[----:B------:R-:W3:Y:S01]  /*09a0*/  S2R R16, SR_CTAID.X ;  /* 0x0000000000107919 */ /* 0x000ee20000002500 */
[----:B0-----:R-:W-:-:S04]  /*09b0*/  ISETP.NE.AND P0, PT, R17, 0x26, PT ;  /* 0x000000261100780c */ /* 0x001fc80003f05270 */
[----:B---3--:R-:W-:-:S04]  /*09c0*/  ISETP.EQ.AND P1, PT, R16, 0x107, !P0 ;  /* 0x000001071000780c */ /* 0x008fc80004722270 */
[----:B------:R-:W-:-:S09]  /*09d0*/  P2R R31, PR, RZ, 0x2 ;  /* 0x00000002ff1f7803 */ /* 0x000fd20000000000 */
[----:B-12---:R-:W-:Y:S05]  /*09e0*/  @!P1 BRA `(.L_x_163) ;  /* 0x0000000000909947 */ /* 0x006fea0003800000 */
[----:B------:R-:W0:Y:S01]  /*09f0*/  LDCU UR4, c[0x0][0x3c8] ;  /* 0x00007900ff0477ac */ /* 0x000e220008000800 */
[----:B------:R1:W2:Y:S01]  /*0a00*/  F2F.F64.F32 R8, R11 ;  /* 0x0000000b00087310 */ /* 0x0002a20000201800 */
[----:B------:R-:W-:Y:S01]  /*0a10*/  MOV R18, 0x38 ;  /* 0x0000003800127802 */ /* 0x000fe20000000f00 */
[----:B------:R-:W3:Y:S06]  /*0a20*/  LDCU.64 UR6, c[0x0][0x3f0] ;  /* 0x00007e00ff0677ac */ /* 0x000eec0008000a00 */
[----:B------:R-:W4:Y:S01]  /*0a30*/  F2F.F64.F32 R14, R14 ;  /* 0x0000000e000e7310 */ /* 0x000f220000201800 */
[----:B-1----:R1:W1:Y:S01]  /*0a40*/  LDC.64 R10, c[0x4][R18] ;  /* 0x01000000120a7b82 */ /* 0x0022620000000a00 */
[----:B--2---:R-:W-:Y:S06]  /*0a50*/  STL.64 [R1+0x8], R8 ;  /* 0x0000080801007387 */ /* 0x004fec0000100a00 */
[----:B------:R-:W2:Y:S01]  /*0a60*/  F2F.F64.F32 R36, R13 ;  /* 0x0000000d00247310 */ /* 0x000ea20000201800 */
[----:B----4-:R-:W-:Y:S07]  /*0a70*/  STL.64 [R1+0x18], R14 ;  /* 0x0000180e01007387 */ /* 0x010fee0000100a00 */
[----:B0-----:R-:W0:Y:S01]  /*0a80*/  F2F.F64.F32 R20, UR4 ;  /* 0x0000000400147d10 */ /* 0x001e220008201800 */
[----:B------:R-:W4:Y:S01]  /*0a90*/  LDCU.64 UR4, c[0x4][0x10] ;  /* 0x01000200ff0477ac */ /* 0x000f220008000a00 */
[----:B--2---:R-:W-:Y:S06]  /*0aa0*/  STL.64 [R1+0x20], R36 ;  /* 0x0000202401007387 */ /* 0x004fec0000100a00 */
[----:B---3--:R-:W2:Y:S01]  /*0ab0*/  F2F.F64.F32 R38, UR6 ;  /* 0x0000000600267d10 */ /* 0x008ea20008201800 */
[----:B0-----:R-:W-:Y:S07]  /*0ac0*/  STL.64 [R1+0x10], R20 ;  /* 0x0000101401007387 */ /* 0x001fee0000100a00 */
[----:B------:R-:W0:Y:S01]  /*0ad0*/  F2F.F64.F32 R40, UR7 ;  /* 0x0000000700287d10 */ /* 0x000e220008201800 */
[----:B----4-:R-:W-:Y:S01]  /*0ae0*/  IMAD.U32 R4, RZ, RZ, UR4 ;  /* 0x00000004ff047e24 */ /* 0x010fe2000f8e00ff */
[----:B------:R-:W-:Y:S01]  /*0af0*/  MOV R5, UR5 ;  /* 0x0000000500057c02 */ /* 0x000fe20008000f00 */
[----:B--2---:R-:W-:Y:S05]  /*0b00*/  STL.64 [R1+0x28], R38 ;  /* 0x0000282601007387 */ /* 0x004fea0000100a00 */
[----:B------:R-:W2:Y:S01]  /*0b10*/  F2F.F64.F32 R6, R12 ;  /* 0x0000000c00067310 */ /* 0x000ea20000201800 */
[----:B0-----:R-:W-:Y:S04]  /*0b20*/  STL.64 [R1+0x30], R40 ;  /* 0x0000302801007387 */ /* 0x001fe80000100a00 */
[----:B--2---:R0:W-:Y:S02]  /*0b30*/  STL.64 [R1], R6 ;  /* 0x0000000601007387 */ /* 0x0041e40000100a00 */
[----:B0-----:R-:W-:Y:S01]  /*0b40*/  IMAD.MOV.U32 R6, RZ, RZ, R30 ;  /* 0x000000ffff067224 */ /* 0x001fe200078e001e */
[----:B-1----:R-:W-:-:S07]  /*0b50*/  MOV R7, R2 ;  /* 0x0000000200077202 */ /* 0x002fce0000000f00 */
[----:B------:R-:W-:-:S07]  /*0b60*/  LEPC R20, `(.L_x_164) ;  /* 0x000000001014794e */ /* 0x000fce0000000000 */
[----:B------:R-:W-:Y:S05]  /*0b70*/  CALL.ABS.NOINC R10 ;  /* 0x000000000a007343 */ /* 0x000fea0003c00000 */
.L_x_164:
[----:B------:R0:W-:Y:S01]  /*0b80*/  STL.64 [R1], R32 ;  /* 0x0000002001007387 */ /* 0x0001e20000100a00 */
[----:B------:R0:W1:Y:S01]  /*0b90*/  LDC.64 R8, c[0x4][R18] ;  /* 0x0100000012087b82 */ /* 0x0000620000000a00 */
[----:B------:R-:W2:Y:S01]  /*0ba0*/  LDCU.64 UR4, c[0x4][0x18] ;  /* 0x01000300ff0477ac */ /* 0x000ea20008000a00 */
[----:B------:R-:W-:Y:S01]  /*0bb0*/  IMAD.MOV.U32 R6, RZ, RZ, R30 ;  /* 0x000000ffff067224 */ /* 0x000fe200078e001e */
[----:B------:R0:W-:Y:S01]  /*0bc0*/  STL.64 [R1+0x8], R34 ;  /* 0x0000082201007387 */ /* 0x0001e20000100a00 */
[----:B------:R-:W-:-:S03]  /*0bd0*/  MOV R7, R2 ;  /* 0x0000000200077202 */ /* 0x000fc60000000f00 */
[----:B------:R0:W-:Y:S01]  /*0be0*/  STL.64 [R1+0x10], R26 ;  /* 0x0000101a01007387 */ /* 0x0001e20000100a00 */
[----:B--2---:R-:W-:Y:S01]  /*0bf0*/  IMAD.U32 R4, RZ, RZ, UR4 ;  /* 0x00000004ff047e24 */ /* 0x004fe2000f8e00ff */
[----:B0-----:R-:W-:-:S07]  /*0c00*/  MOV R5, UR5 ;  /* 0x0000000500057c02 */ /* 0x001fce0008000f00 */
[----:B------:R-:W-:-:S07]  /*0c10*/  LEPC R20, `(.L_x_163) ;  /* 0x000000001014794e */ /* 0x000fce0000000000 */
[----:B-1----:R-:W-:Y:S05]  /*0c20*/  CALL.ABS.NOINC R8 ;  /* 0x0000000008007343 */ /* 0x002fea0003c00000 */
.L_x_163:
[----:B------:R-:W-:Y:S05]  /*0c30*/  BSYNC.RECONVERGENT B6 ;  /* 0x0000000000067941 */ /* 0x000fea0003800200 */
.L_x_162:
[----:B------:R-:W-:Y:S01]  /*0c40*/  ISETP.NE.AND P6, PT, R31, RZ, PT ;  /* 0x000000ff1f00720c */ /* 0x000fe20003fc5270 */
[----:B------:R-:W-:Y:S01]  /*0c50*/  BSSY.RECONVERGENT B6, `(.L_x_165) ;  /* 0x0000014000067945 */ /* 0x000fe20003800200 */
[----:B------:R-:W-:Y:S02]  /*0c60*/  ISETP.GE.AND P0, PT, R33, R26, PT ;  /* 0x0000001a2100720c */ /* 0x000fe40003f06270 */
[----:B------:R-:W-:Y:S02]  /*0c70*/  ISETP.GE.AND P1, PT, R35, R27, PT ;  /* 0x0000001b2300720c */ /* 0x000fe40003f26270 */
[----:B------:R-:W-:Y:S02]  /*0c80*/  VIMNMX R32, PT, PT, RZ, R32, !PT ;  /* 0x00000020ff207248 */ /* 0x000fe40007fe0100 */
[----:B------:R-:W-:-:S07]  /*0c90*/  VIMNMX R34, PT, PT, RZ, R34, !PT ;  /* 0x00000022ff227248 */ /* 0x000fce0007fe0100 */
[----:B------:R-:W-:Y:S02]  /*0ca0*/  @P0 VIADD R33, R26, 0xffffffff ;  /* 0xffffffff1a210836 */ /* 0x000fe40000000000 */
[----:B------:R-:W-:Y:S01]  /*0cb0*/  @P1 IADD3 R35, PT, PT, R27, -0x1, RZ ;  /* 0xffffffff1b231810 */ /* 0x000fe20007ffe0ff */
[----:B------:R-:W-:Y:S06]  /*0cc0*/  @!P6 BRA `(.L_x_166) ;  /* 0x000000000030e947 */ /* 0x000fec0003800000 */
[----:B------:R-:W-:Y:S01]  /*0cd0*/  MOV R0, 0x38 ;  /* 0x0000003800007802 */ /* 0x000fe20000000f00 */
[----:B------:R0:W-:Y:S01]  /*0ce0*/  STL.64 [R1+0x10], R26 ;  /* 0x0000101a01007387 */ /* 0x0001e20000100a00 */
[----:B------:R-:W1:Y:S01]  /*0cf0*/  LDCU.64 UR4, c[0x4][0x18] ;  /* 0x01000300ff0477ac */ /* 0x000e620008000a00 */
[----:B------:R-:W-:Y:S01]  /*0d00*/  IMAD.MOV.U32 R6, RZ, RZ, R30 ;  /* 0x000000ffff067224 */ /* 0x000fe200078e001e */
[----:B------:R0:W2:Y:S01]  /*0d10*/  LDC.64 R8, c[0x4][R0] ;  /* 0x0100000000087b82 */ /* 0x0000a20000000a00 */
[----:B------:R0:W-:Y:S01]  /*0d20*/  STL.64 [R1], R32 ;  /* 0x0000002001007387 */ /* 0x0001e20000100a00 */
[----:B------:R-:W-:-:S03]  /*0d30*/  MOV R7, R2 ;  /* 0x0000000200077202 */ /* 0x000fc60000000f00 */
[----:B------:R0:W-:Y:S01]  /*0d40*/  STL.64 [R1+0x8], R34 ;  /* 0x0000082201007387 */ /* 0x0001e20000100a00 */
[----:B-1----:R-:W-:Y:S01]  /*0d50*/  IMAD.U32 R4, RZ, RZ, UR4 ;  /* 0x00000004ff047e24 */ /* 0x002fe2000f8e00ff */
[----:B0-----:R-:W-:-:S07]  /*0d60*/  MOV R5, UR5 ;  /* 0x0000000500057c02 */ /* 0x001fce0008000f00 */
[----:B------:R-:W-:-:S07]  /*0d70*/  LEPC R20, `(.L_x_166) ;  /* 0x000000001014794e */ /* 0x000fce0000000000 */
[----:B--2---:R-:W-:Y:S05]  /*0d80*/  CALL.ABS.NOINC R8 ;  /* 0x0000000008007343 */ /* 0x004fea0003c00000 */
.L_x_166:
[----:B------:R-:W-:Y:S05]  /*0d90*/  BSYNC.RECONVERGENT B6 ;  /* 0x0000000000067941 */ /* 0x000fea0003800200 */
.L_x_165:
[----:B------:R-:W0:Y:S01]  /*0da0*/  LDC.64 R4, c[0x0][0x3b8] ;  /* 0x0000ee00ff047b82 */ /* 0x000e220000000a00 */
[----:B------:R-:W-:Y:S01]  /*0db0*/  ISETP.NE.AND P6, PT, R31, RZ, PT ;  /* 0x000000ff1f00720c */ /* 0x000fe20003fc5270 */
[----:B0-----:R-:W-:-:S06]  /*0dc0*/  IMAD.WIDE.U32 R4, R19, 0x4, R4 ;  /* 0x0000000413047825 */ /* 0x001fcc00078e0004 */
[----:B------:R-:W2:Y:S01]  /*0dd0*/  LDG.E R4, desc[UR36][R4.64] ;  /* 0x0000002404047981 */ /* 0x000ea2000c1e1900 */
[C---:B------:R-:W-:Y:S01]  /*0de0*/  IMAD R33, R27.reuse, R33, R35 ;  /* 0x000000211b217224 */ /* 0x040fe200078e0223 */
[----:B------:R-:W-:Y:S01]  /*0df0*/  BSSY.RECONVERGENT B6, `(.L_x_167) ;  /* 0x0000012000067945 */ /* 0x000fe20003800200 */
[----:B------:R-:W-:-:S04]  /*0e00*/  IMAD R3, R27, R32, R34 ;  /* 0x000000201b037224 */ /* 0x000fc800078e0222 */
[C---:B--2---:R-:W-:Y:S01]  /*0e10*/  IMAD.IADD R32, R4.reuse, 0x1, R3 ;  /* 0x0000000104207824 */ /* 0x044fe200078e0203 */
[----:B------:R-:W-:Y:S01]  /*0e20*/  IADD3 R33, PT, PT, R4, R33, RZ ;  /* 0x0000002104217210 */ /* 0x000fe20007ffe0ff */
[----:B------:R-:W-:Y:S06]  /*0e30*/  @!P6 BRA `(.L_x_168) ;  /* 0x000000000034e947 */ /* 0x000fec0003800000 */
[----:B------:R-:W-:Y:S02]  /*0e40*/  HFMA2 R9, -RZ, RZ, 0, 2.26497650146484375e-06 ;  /* 0x00000026ff097431 */ /* 0x000fe400000001ff */
[----:B------:R-:W-:Y:S01]  /*0e50*/  IMAD.MOV.U32 R8, RZ, RZ, 0x107 ;  /* 0x00000107ff087424 */ /* 0x000fe200078e00ff */
[----:B------:R-:W-:Y:S01]  /*0e60*/  MOV R0, 0x38 ;  /* 0x0000003800007802 */ /* 0x000fe20000000f00 */
[----:B------:R0:W-:Y:S01]  /*0e70*/  STL.64 [R1+0x8], R32 ;  /* 0x0000082001007387 */ /* 0x0001e20000100a00 */
[----:B------:R-:W1:Y:S01]  /*0e80*/  LDCU.64 UR4, c[0x4][0x20] ;  /* 0x01000400ff0477ac */ /* 0x000e620008000a00 */
[----:B------:R-:W-:Y:S01]  /*0e90*/  IMAD.MOV.U32 R6, RZ, RZ, R30 ;  /* 0x000000ffff067224 */ /* 0x000fe200078e001e */
[----:B------:R0:W2:Y:S01]  /*0ea0*/  LDC.64 R10, c[0x4][R0] ;  /* 0x01000000000a7b82 */ /* 0x0000a20000000a00 */
[----:B------:R0:W-:Y:S01]  /*0eb0*/  STL.64 [R1], R8 ;  /* 0x0000000801007387 */ /* 0x0001e20000100a00 */
[----:B------:R-:W-:Y:S01]  /*0ec0*/  MOV R7, R2 ;  /* 0x0000000200077202 */ /* 0x000fe20000000f00 */
[----:B-1----:R-:W-:Y:S01]  /*0ed0*/  IMAD.U32 R4, RZ, RZ, UR4 ;  /* 0x00000004ff047e24 */ /* 0x002fe2000f8e00ff */
[----:B0-----:R-:W-:-:S07]  /*0ee0*/  MOV R5, UR5 ;  /* 0x0000000500057c02 */ /* 0x001fce0008000f00 */
[----:B------:R-:W-:-:S07]  /*0ef0*/  LEPC R20, `(.L_x_168) ;  /* 0x000000001014794e */ /* 0x000fce0000000000 */
[----:B--2---:R-:W-:Y:S05]  /*0f00*/  CALL.ABS.NOINC R10 ;  /* 0x000000000a007343 */ /* 0x004fea0003c00000 */
.L_x_168:
[----:B------:R-:W-:Y:S05]  /*0f10*/  BSYNC.RECONVERGENT B6 ;  /* 0x0000000000067941 */ /* 0x000fea0003800200 */
.L_x_167:
[C---:B------:R-:W-:Y:S01]  /*0f20*/  ISETP.GT.AND P0, PT, R32.reuse, R33, PT ;  /* 0x000000212000720c */ /* 0x040fe20003f04270 */
[----:B------:R-:W0:Y:S01]  /*0f30*/  LDC.64 R8, c[0x0][0x388] ;  /* 0x0000e200ff087b82 */ /* 0x000e220000000a00 */
[----:B------:R-:W1:Y:S11]  /*0f40*/  LDCU UR4, c[0x0][0x398] ;  /* 0x00007300ff0477ac */ /* 0x000e760008000800 */
[----:B------:R-:W2:Y:S02]  /*0f50*/  @!P0 LDC.64 R6, c[0x0][0x3c0] ;  /* 0x0000f000ff068b82 */ /* 0x000ea40000000a00 */
[----:B--2---:R-:W-:-:S04]  /*0f60*/  @!P0 IMAD.WIDE R4, R32, 0x4, R6 ;  /* 0x0000000420048825 */ /* 0x004fc800078e0206 */
[----:B------:R-:W-:Y:S01]  /*0f70*/  @!P0 IMAD.WIDE R6, R33, 0x4, R6 ;  /* 0x0000000421068825 */ /* 0x000fe200078e0206 */
[----:B------:R-:W2:Y:S04]  /*0f80*/  @!P0 LDG.E R32, desc[UR36][R4.64] ;  /* 0x0000002404208981 */ /* 0x000ea8000c1e1900 */
[----:B------:R-:W2:Y:S01]  /*0f90*/  @!P0 LDG.E R33, desc[UR36][R6.64] ;  /* 0x0000002406218981 */ /* 0x000ea2000c1e1900 */
[----:B-1----:R-:W-:-:S04]  /*0fa0*/  IMAD R3, R19, UR4, R28 ;  /* 0x0000000413037c24 */ /* 0x002fc8000f8e021c */
[----:B0-----:R-:W-:Y:S01]  /*0fb0*/  IMAD.WIDE R8, R3, 0x4, R8 ;  /* 0x0000000403087825 */ /* 0x001fe200078e0208 */
[----:B--2---:R-:W-:-:S13]  /*0fc0*/  ISETP.GT.AND P0, PT, R32, R33, PT ;  /* 0x000000212000720c */ /* 0x004fda0003f04270 */
[----:B------:R-:W-:Y:S05]  /*0fd0*/  @P0 EXIT ;  /* 0x000000000000094d */ /* 0x000fea0003800000 */
[----:B------:R0:W5:Y:S01]  /*0fe0*/  LDG.E R37, desc[UR36][R8.64] ;  /* 0x0000002408257981 */ /* 0x000162000c1e1900 */
[CC--:B------:R-:W-:Y:S01]  /*0ff0*/  ISETP.NE.AND P0, PT, R33.reuse, R32.reuse, PT ;  /* 0x000000202100720c */ /* 0x0c0fe20003f05270 */
[----:B------:R-:W-:Y:S01]  /*1000*/  BSSY.RECONVERGENT B7, `(.L_x_169) ;  /* 0x000010a000077945 */ /* 0x000fe20003800200 */
[----:B------:R-:W-:Y:S01]  /*1010*/  IADD3 R36, PT, PT, R33, 0x1, -R32 ;  /* 0x0000000121247810 */ /* 0x000fe20007ffe820 */
[----:B------:R-:W-:Y:S01]  /*1020*/  IMAD.MOV.U32 R18, RZ, RZ, RZ ;  /* 0x000000ffff127224 */ /* 0x000fe200078e00ff */
[----:B------:R-:W-:-:S09]  /*1030*/  MOV R29, R32 ;  /* 0x00000020001d7202 */ /* 0x000fd20000000f00 */
[----:B0-----:R-:W-:Y:S05]  /*1040*/  @!P0 BRA `(.L_x_170) ;  /* 0x0000001000148947 */ /* 0x001fea0003800000 */
[----:B------:R-:W-:Y:S01]  /*1050*/  LOP3.LUT R38, R36, 0xfffffffe, RZ, 0xc0, !PT ;  /* 0xfffffffe24267812 */ /* 0x000fe200078ec0ff */
[----:B------:R-:W-:Y:S01]  /*1060*/  HFMA2 R18, -RZ, RZ, 0, 0 ;  /* 0x00000000ff127431 */ /* 0x000fe200000001ff */
[----:B------:R-:W-:Y:S01]  /*1070*/  BSSY.RECONVERGENT B6, `(.L_x_171) ;  /* 0x0000101000067945 */ /* 0x000fe20003800200 */
[C---:B------:R-:W-:Y:S01]  /*1080*/  IADD3 R39, PT, PT, -R32.reuse, 0x1, RZ ;  /* 0x0000000120277810 */ /* 0x040fe20007ffe1ff */
[----:B------:R-:W-:Y:S02]  /*1090*/  VIADD R35, R32, 0x1 ;  /* 0x0000000120237836 */ /* 0x000fe40000000000 */
[----:B------:R-:W-:-:S07]  /*10a0*/  IMAD.MOV R38, RZ, RZ, -R38 ;  /* 0x000000ffff267224 */ /* 0x000fce00078e0a26 */
.L_x_194:
[----:B-----5:R-:W0:Y:S01]  /*10b0*/  LDC.64 R26, c[0x0][0x3b0] ;  /* 0x0000ec00ff1a7b82 */ /* 0x020e220000000a00 */
[----:B------:R-:W-:Y:S01]  /*10c0*/  IADD3 R29, PT, PT, R35, -0x1, RZ ;  /* 0xffffffff231d7810 */ /* 0x000fe20007ffe0ff */
[----:B------:R-:W2:Y:S01]  /*10d0*/  LDG.E R3, desc[UR36][R22.64] ;  /* 0x0000002416037981 */ /* 0x000ea2000c1e1900 */
[----:B------:R-:W1:Y:S03]  /*10e0*/  LDCU UR4, c[0x0][0x3f8] ;  /* 0x00007f00ff0477ac */ /* 0x000e660008000800 */
[----:B------:R-:W3:Y:S01]  /*10f0*/  LDG.E R4, desc[UR36][R24.64] ;  /* 0x0000002418047981 */ /* 0x000ee2000c1e1900 */
[----:B------:R-:W4:Y:S01]  /*1100*/  LDCU UR5, c[0x0][0x3c8] ;  /* 0x00007900ff0577ac */ /* 0x000f220008000800 */
[----:B------:R-:W1:Y:S01]  /*1110*/  LDC R6, c[0x0][0x400] ;  /* 0x00010000ff067b82 */ /* 0x000e620000000800 */
[----:B0-----:R-:W-:-:S05]  /*1120*/  IMAD.WIDE R26, R29, 0xc, R26 ;  /* 0x0000000c1d1a7825 */ /* 0x001fca00078e021a */
[----:B------:R-:W2:Y:S04]  /*1130*/  LDG.E R0, desc[UR36][R26.64] ;  /* 0x000000241a007981 */ /* 0x000ea8000c1e1900 */
[----:B------:R-:W3:Y:S01]  /*1140*/  LDG.E R11, desc[UR36][R26.64+0x4] ;  /* 0x000004241a0b7981 */ /* 0x000ee2000c1e1900 */
[----:B-1----:R-:W0:Y:S01]  /*1150*/  MUFU.RCP R5, R6 ;  /* 0x0000000600057308 */ /* 0x002e220000001000 */
[----:B------:R-:W-:Y:S01]  /*1160*/  VIADD R38, R38, 0x2 ;  /* 0x0000000226267836 */ /* 0x000fe20000000000 */
[----:B------:R-:W-:Y:S01]  /*1170*/  BSSY.RECONVERGENT B2, `(.L_x_172) ;  /* 0x0000014000027945 */ /* 0x000fe20003800200 */
[----:B--2---:R-:W-:-:S04]  /*1180*/  FADD R0, R0, -R3 ;  /* 0x8000000300007221 */ /* 0x004fc80000000000 */
[----:B------:R-:W-:Y:S01]  /*1190*/  FADD R3, R0, -UR4 ;  /* 0x8000000400037e21 */ /* 0x000fe20008000000 */
[----:B---3--:R-:W-:Y:S01]  /*11a0*/  FADD R11, R11, -R4 ;  /* 0x800000040b0b7221 */ /* 0x008fe20000000000 */
[C---:B0-----:R-:W-:Y:S02]  /*11b0*/  FFMA R4, R5.reuse, -R6, 1 ;  /* 0x3f80000005047423 */ /* 0x041fe40000000806 */
[----:B------:R-:W0:Y:S02]  /*11c0*/  FCHK P1, R3, R6 ;  /* 0x0000000603007302 */ /* 0x000e240000020000 */
[----:B------:R-:W-:Y:S01]  /*11d0*/  FFMA R4, R5, R4, R5 ;  /* 0x0000000405047223 */ /* 0x000fe20000000005 */
[----:B----4-:R-:W-:-:S03]  /*11e0*/  FSETP.GTU.AND P0, PT, |R11|, UR5, PT ;  /* 0x000000050b007c0b */ /* 0x010fc6000bf0c200 */
[----:B------:R-:W-:Y:S01]  /*11f0*/  FFMA R5, R3, R4, RZ ;  /* 0x0000000403057223 */ /* 0x000fe200000000ff */
[----:B------:R-:W-:Y:S02]  /*1200*/  FSETP.LE.AND P2, PT, |R0|, UR5, !P0 ;  /* 0x0000000500007c0b */ /* 0x000fe4000c743200 */
[----:B------:R-:W-:Y:S01]  /*1210*/  ISETP.NE.AND P0, PT, R38, RZ, PT ;  /* 0x000000ff2600720c */ /* 0x000fe20003f05270 */
[----:B------:R-:W-:Y:S01]  /*1220*/  FFMA R0, R5, -R6, R3 ;  /* 0x8000000605007223 */ /* 0x000fe20000000003 */
[----:B------:R-:W-:Y:S02]  /*1230*/  P2R R34, PR, RZ, 0x4 ;  /* 0x00000004ff227803 */ /* 0x000fe40000000000 */
[----:B------:R-:W-:Y:S01]  /*1240*/  P2R R40, PR, RZ, 0x1 ;  /* 0x00000001ff287803 */ /* 0x000fe20000000000 */
[----:B------:R-:W-:Y:S01]  /*1250*/  FFMA R0, R4, R0, R5 ;  /* 0x0000000004007223 */ /* 0x000fe20000000005 */
[----:B0-----:R-:W-:Y:S07]  /*1260*/  @!P1 BRA `(.L_x_173) ;  /* 0x0000000000109947 */ /* 0x001fee0003800000 */
[----:B------:R-:W0:Y:S01]  /*1270*/  LDCU UR4, c[0x0][0x400] ;  /* 0x00008000ff0477ac */ /* 0x000e220008000800 */
[----:B------:R-:W-:Y:S02]  /*1280*/  MOV R4, 0x12b0 ;  /* 0x000012b000047802 */ /* 0x000fe40000000f00 */
[----:B0-----:R-:W-:-:S07]  /*1290*/  MOV R0, UR4 ;  /* 0x0000000400007c02 */ /* 0x001fce0008000f00 */
[----:B-----5:R-:W-:Y:S05]  /*12a0*/  CALL.REL.NOINC `($__internal_3_$__cuda_sm3x_div_rn_noftz_f32_slowpath) ;  /* 0x00000014006c7944 */ /* 0x020fea0003c00000 */
.L_x_173:
[----:B------:R-:W-:Y:S05]  /*12b0*/  BSYNC.RECONVERGENT B2 ;  /* 0x0000000000027941 */ /* 0x000fea0003800200 */
.L_x_172:
[----:B------:R-:W0:Y:S01]  /*12c0*/  LDC R5, c[0x0][0x400] ;  /* 0x00010000ff057b82 */ /* 0x000e220000000800 */
[----:B------:R-:W1:Y:S01]  /*12d0*/  LDCU UR4, c[0x0][0x3fc] ;  /* 0x00007f80ff0477ac */ /* 0x000e620008000800 */
[----:B------:R-:W-:Y:S01]  /*12e0*/  ISETP.NE.AND P0, PT, R34, RZ, PT ;  /* 0x000000ff2200720c */ /* 0x000fe20003f05270 */
[----:B------:R-:W-:Y:S03]  /*12f0*/  BSSY.RECONVERGENT B2, `(.L_x_174) ;  /* 0x0000013000027945 */ /* 0x000fe60003800200 */
[----:B------:R-:W-:-:S04]  /*1300*/  SEL R12, RZ, 0x1, !P0 ;  /* 0x00000001ff0c7807 */ /* 0x000fc80004000000 */
[----:B------:R-:W-:Y:S01]  /*1310*/  I2FP.F32.U32 R12, R12 ;  /* 0x0000000c000c7245 */ /* 0x000fe20000201000 */
[----:B-1----:R-:W-:-:S04]  /*1320*/  FADD R6, R11, -UR4 ;  /* 0x800000040b067e21 */ /* 0x002fc80008000000 */
[----:B------:R-:W-:Y:S01]  /*1330*/  FFMA R11, R12, R0, 0.5 ;  /* 0x3f0000000c0b7423 */ /* 0x000fe20000000000 */
[----:B0-----:R-:W0:Y:S08]  /*1340*/  MUFU.RCP R4, R5 ;  /* 0x0000000500047308 */ /* 0x001e300000001000 */
[----:B------:R-:W1:Y:S08]  /*1350*/  FCHK P0, R6, R5 ;  /* 0x0000000506007302 */ /* 0x000e700000000000 */
[----:B------:R-:W2:Y:S01]  /*1360*/  F2I.FLOOR.NTZ R11, R11 ;  /* 0x0000000b000b7305 */ /* 0x000ea20000207100 */
[----:B0-----:R-:W-:-:S04]  /*1370*/  FFMA R3, R4, -R5, 1 ;  /* 0x3f80000004037423 */ /* 0x001fc80000000805 */
[----:B------:R-:W-:-:S04]  /*1380*/  FFMA R0, R4, R3, R4 ;  /* 0x0000000304007223 */ /* 0x000fc80000000004 */
[----:B------:R-:W-:-:S04]  /*1390*/  FFMA R3, R0, R6, RZ ;  /* 0x0000000600037223 */ /* 0x000fc800000000ff */
[----:B------:R-:W-:-:S04]  /*13a0*/  FFMA R4, R3, -R5, R6 ;  /* 0x8000000503047223 */ /* 0x000fc80000000006 */
[----:B------:R-:W-:Y:S01]  /*13b0*/  FFMA R0, R0, R4, R3 ;  /* 0x0000000400007223 */ /* 0x000fe20000000003 */
[----:B-12---:R-:W-:Y:S06]  /*13c0*/  @!P0 BRA `(.L_x_175) ;  /* 0x0000000000148947 */ /* 0x006fec0003800000 */
[----:B------:R-:W0:Y:S01]  /*13d0*/  LDCU UR4, c[0x0][0x400] ;  /* 0x00008000ff0477ac */ /* 0x000e220008000800 */
[----:B------:R-:W-:Y:S01]  /*13e0*/  IMAD.MOV.U32 R3, RZ, RZ, R6 ;  /* 0x000000ffff037224 */ /* 0x000fe200078e0006 */
[----:B------:R-:W-:Y:S02]  /*13f0*/  MOV R4, 0x1420 ;  /* 0x0000142000047802 */ /* 0x000fe40000000f00 */
[----:B0-----:R-:W-:-:S07]  /*1400*/  MOV R0, UR4 ;  /* 0x0000000400007c02 */ /* 0x001fce0008000f00 */
[----:B-----5:R-:W-:Y:S05]  /*1410*/  CALL.REL.NOINC `($__internal_3_$__cuda_sm3x_div_rn_noftz_f32_slowpath) ;  /* 0x0000001400107944 */ /* 0x020fea0003c00000 */
.L_x_175:
[----:B------:R-:W-:Y:S05]  /*1420*/  BSYNC.RECONVERGENT B2 ;  /* 0x0000000000027941 */ /* 0x000fea0003800200 */
.L_x_174:
[----:B------:R-:W-:Y:S01]  /*1430*/  FFMA R0, R12, R0, 0.5 ;  /* 0x3f0000000c007423 */ /* 0x000fe20000000000 */
[----:B------:R-:W0:Y:S01]  /*1440*/  LDC.64 R4, c[0x0][0x408] ;  /* 0x00010200ff047b82 */ /* 0x000e220000000a00 */
[----:B------:R-:W1:Y:S01]  /*1450*/  LDCU UR4, c[0x0][0x404] ;  /* 0x00008080ff0477ac */ /* 0x000e620008000800 */
[----:B------:R-:W-:-:S03]  /*1460*/  ISETP.NE.AND P0, PT, R31, RZ, PT ;  /* 0x000000ff1f00720c */ /* 0x000fc60003f05270 */
[----:B------:R-:W1:Y:S02]  /*1470*/  F2I.FLOOR.NTZ R0, R0 ;  /* 0x0000000000007305 */ /* 0x000e640000207100 */
[----:B-1----:R-:W-:-:S04]  /*1480*/  IMAD R11, R11, UR4, R0 ;  /* 0x000000040b0b7c24 */ /* 0x002fc8000f8e0200 */
[----:B0-----:R-:W-:-:S05]  /*1490*/  IMAD.WIDE R4, R11, 0xc, R4 ;  /* 0x0000000c0b047825 */ /* 0x001fca00078e0204 */
[----:B------:R0:W5:Y:S01]  /*14a0*/  LDG.E R42, desc[UR36][R4.64+0x8] ;  /* 0x00000824042a7981 */ /* 0x000162000c1e1900 */
[----:B------:R-:W-:Y:S04]  /*14b0*/  BSSY.RECONVERGENT B8, `(.L_x_176) ;  /* 0x000001c000087945 */ /* 0x000fe80003800200 */
[----:B------:R-:W-:Y:S05]  /*14c0*/  @!P0 BRA `(.L_x_177) ;  /* 0x0000000000688947 */ /* 0x000fea0003800000 */
[----:B------:R-:W-:Y:S02]  /*14d0*/  HFMA2 R11, -RZ, RZ, 0, 2.26497650146484375e-06 ;  /* 0x00000026ff0b7431 */ /* 0x000fe400000001ff */
[----:B------:R-:W-:Y:S01]  /*14e0*/  IMAD.MOV.U32 R10, RZ, RZ, 0x107 ;  /* 0x00000107ff0a7424 */ /* 0x000fe200078e00ff */
[----:B------:R-:W-:Y:S01]  /*14f0*/  MOV R41, 0x38 ;  /* 0x0000003800297802 */ /* 0x000fe20000000f00 */
[----:B------:R1:W-:Y:S01]  /*1500*/  STL.64 [R1+0x8], R18 ;  /* 0x0000081201007387 */ /* 0x0003e20000100a00 */
[----:B------:R-:W0:Y:S01]  /*1510*/  LDCU.64 UR4, c[0x4][0x28] ;  /* 0x01000500ff0477ac */ /* 0x000e220008000a00 */
[----:B------:R-:W-:Y:S01]  /*1520*/  IMAD.MOV.U32 R6, RZ, RZ, R30 ;  /* 0x000000ffff067224 */ /* 0x000fe200078e001e */
[----:B------:R1:W2:Y:S01]  /*1530*/  LDC.64 R8, c[0x4][R41] ;  /* 0x0100000029087b82 */ /* 0x0002a20000000a00 */
[----:B------:R1:W-:Y:S01]  /*1540*/  STL.64 [R1], R10 ;  /* 0x0000000a01007387 */ /* 0x0003e20000100a00 */
[----:B------:R-:W-:-:S03]  /*1550*/  MOV R7, R2 ;  /* 0x0000000200077202 */ /* 0x000fc60000000f00 */
[----:B------:R1:W-:Y:S01]  /*1560*/  STL.64 [R1+0x10], R28 ;  /* 0x0000101c01007387 */ /* 0x0003e20000100a00 */
[----:B0-----:R-:W-:Y:S01]  /*1570*/  IMAD.U32 R4, RZ, RZ, UR4 ;  /* 0x00000004ff047e24 */ /* 0x001fe2000f8e00ff */
[----:B-1----:R-:W-:-:S07]  /*1580*/  MOV R5, UR5 ;  /* 0x0000000500057c02 */ /* 0x002fce0008000f00 */
[----:B------:R-:W-:-:S07]  /*1590*/  LEPC R20, `(.L_x_178) ;  /* 0x000000001014794e */ /* 0x000fce0000000000 */
[----:B--2--5:R-:W-:Y:S05]  /*15a0*/  CALL.ABS.NOINC R8 ;  /* 0x0000000008007343 */ /* 0x024fea0003c00000 */
.L_x_178:
[----:B------:R-:W-:Y:S02]  /*15b0*/  HFMA2 R11, -RZ, RZ, 0, 2.26497650146484375e-06 ;  /* 0x00000026ff0b7431 */ /* 0x000fe400000001ff */
[----:B------:R-:W-:Y:S01]  /*15c0*/  IMAD.MOV.U32 R10, RZ, RZ, 0x107 ;  /* 0x00000107ff0a7424 */ /* 0x000fe200078e00ff */
[----:B------:R0:W-:Y:S01]  /*15d0*/  STL.64 [R1+0x8], R32 ;  /* 0x0000082001007387 */ /* 0x0001e20000100a00 */
[----:B------:R0:W1:Y:S01]  /*15e0*/  LDC.64 R8, c[0x4][R41] ;  /* 0x0100000029087b82 */ /* 0x0000620000000a00 */
[----:B------:R-:W2:Y:S01]  /*15f0*/  LDCU.64 UR4, c[0x4][0x20] ;  /* 0x01000400ff0477ac */ /* 0x000ea20008000a00 */
[----:B------:R-:W-:Y:S01]  /*1600*/  IMAD.MOV.U32 R6, RZ, RZ, R30 ;  /* 0x000000ffff067224 */ /* 0x000fe200078e001e */
[----:B------:R-:W-:Y:S01]  /*1610*/  MOV R7, R2 ;  /* 0x0000000200077202 */ /* 0x000fe20000000f00 */
[----:B------:R0:W-:Y:S01]  /*1620*/  STL.64 [R1], R10 ;  /* 0x0000000a01007387 */ /* 0x0001e20000100a00 */
[----:B--2---:R-:W-:Y:S01]  /*1630*/  IMAD.U32 R4, RZ, RZ, UR4 ;  /* 0x00000004ff047e24 */ /* 0x004fe2000f8e00ff */
[----:B0-----:R-:W-:-:S07]  /*1640*/  MOV R5, UR5 ;  /* 0x0000000500057c02 */ /* 0x001fce0008000f00 */
[----:B------:R-:W-:-:S07]  /*1650*/  LEPC R20, `(.L_x_177) ;  /* 0x000000001014794e */ /* 0x000fce0000000000 */
[----:B-1----:R-:W-:Y:S05]  /*1660*/  CALL.ABS.NOINC R8 ;  /* 0x0000000008007343 */ /* 0x002fea0003c00000 */
.L_x_177:
[----:B------:R-:W-:Y:S05]  /*1670*/  BSYNC.RECONVERGENT B8 ;  /* 0x0000000000087941 */ /* 0x000fea0003800200 */
.L_x_176:
[----:B------:R-:W-:Y:S01]  /*1680*/  ISETP.NE.AND P6, PT, R34, RZ, PT ;  /* 0x000000ff2200720c */ /* 0x000fe20003fc5270 */
[----:B------:R-:W-:-:S12]  /*1690*/  BSSY.RECONVERGENT B8, `(.L_x_179) ;  /* 0x0000020000087945 */ /* 0x000fd80003800200 */
[----:B------:R-:W-:Y:S05]  /*16a0*/  @!P6 BRA `(.L_x_180) ;  /* 0x000000000078e947 */ /* 0x000fea0003800000 */
[----:B0-----:R-:W0:Y:S01]  /*16b0*/  LDC.64 R4, c[0x0][0x380] ;  /* 0x0000e000ff047b82 */ /* 0x001e220000000a00 */
[----:B-----5:R-:W-:Y:S01]  /*16c0*/  IMAD.IADD R3, R37, 0x1, R18 ;  /* 0x0000000125037824 */ /* 0x020fe200078e0212 */
[----:B------:R-:W-:Y:S01]  /*16d0*/  ISETP.NE.AND P0, PT, R39, -0x1, PT ;  /* 0xffffffff2700780c */ /* 0x000fe20003f05270 */
[----:B------:R-:W-:Y:S03]  /*16e0*/  BSSY.RECONVERGENT B9, `(.L_x_181) ;  /* 0x0000019000097945 */ /* 0x000fe60003800200 */
[----:B------:R-:W-:Y:S02]  /*16f0*/  ISETP.NE.OR P0, PT, R28, 0x548, P0 ;  /* 0x000005481c00780c */ /* 0x000fe40000705670 */
[----:B------:R-:W1:Y:S01]  /*1700*/  LDC.64 R6, c[0x0][0x390] ;  /* 0x0000e400ff067b82 */ /* 0x000e620000000a00 */
[----:B0-----:R-:W-:-:S05]  /*1710*/  IMAD.WIDE R4, R3, 0x4, R4 ;  /* 0x0000000403047825 */ /* 0x001fca00078e0204 */
[----:B------:R0:W-:Y:S01]  /*1720*/  STG.E desc[UR36][R4.64], R42 ;  /* 0x0000002a04007986 */ /* 0x0001e2000c101924 */
[----:B-1----:R-:W-:-:S05]  /*1730*/  IMAD.WIDE R6, R3, 0x4, R6 ;  /* 0x0000000403067825 */ /* 0x002fca00078e0206 */
[----:B------:R0:W-:Y:S01]  /*1740*/  STG.E desc[UR36][R6.64], R29 ;  /* 0x0000001d06007986 */ /* 0x0001e2000c101924 */
[----:B------:R-:W-:Y:S05]  /*1750*/  @P0 BRA `(.L_x_182) ;  /* 0x0000000000440947 */ /* 0x000fea0003800000 */
[----:B0-----:R-:W0:Y:S01]  /*1760*/  F2F.F64.F32 R42, R42 ;  /* 0x0000002a002a7310 */ /* 0x001e220000201800 */
[----:B------:R-:W-:Y:S01]  /*1770*/  HFMA2 R11, -RZ, RZ, 0, 8.0585479736328125e-05 ;  /* 0x00000548ff0b7431 */ /* 0x000fe200000001ff */
[----:B------:R-:W-:Y:S01]  /*1780*/  MOV R8, 0x38 ;  /* 0x0000003800087802 */ /* 0x000fe20000000f00 */
[----:B------:R-:W-:Y:S01]  /*1790*/  IMAD.MOV.U32 R10, RZ, RZ, R19 ;  /* 0x000000ffff0a7224 */ /* 0x000fe200078e0013 */
[----:B------:R-:W-:Y:S01]  /*17a0*/  MOV R0, 0x2 ;  /* 0x0000000200007802 */ /* 0x000fe20000000f00 */
[----:B------:R1:W-:Y:S01]  /*17b0*/  STL.64 [R1], R16 ;  /* 0x0000001001007387 */ /* 0x0003e20000100a00 */
[----:B------:R-:W2:Y:S01]  /*17c0*/  LDCU.64 UR4, c[0x4][0x30] ;  /* 0x01000600ff0477ac */ /* 0x000ea20008000a00 */
[----:B------:R-:W-:Y:S01]  /*17d0*/  IMAD.MOV.U32 R6, RZ, RZ, R30 ;  /* 0x000000ffff067224 */ /* 0x000fe200078e001e */
[----:B------:R-:W3:Y:S01]  /*17e0*/  LDC.64 R8, c[0x4][R8] ;  /* 0x0100000008087b82 */ /* 0x000ee20000000a00 */
[----:B------:R1:W-:Y:S01]  /*17f0*/  STL.64 [R1+0x8], R10 ;  /* 0x0000080a01007387 */ /* 0x0003e20000100a00 */
[----:B------:R-:W-:-:S03]  /*1800*/  MOV R7, R2 ;  /* 0x0000000200077202 */ /* 0x000fc60000000f00 */
[----:B------:R1:W-:Y:S04]  /*1810*/  STL [R1+0x10], R0 ;  /* 0x0000100001007387 */ /* 0x0003e80000100800 */
[----:B0-----:R1:W-:Y:S01]  /*1820*/  STL.64 [R1+0x18], R42 ;  /* 0x0000182a01007387 */ /* 0x0013e20000100a00 */
[----:B--2---:R-:W-:Y:S01]  /*1830*/  IMAD.U32 R4, RZ, RZ, UR4 ;  /* 0x00000004ff047e24 */ /* 0x004fe2000f8e00ff */
[----:B------:R-:W-:-:S07]  /*1840*/  MOV R5, UR5 ;  /* 0x0000000500057c02 */ /* 0x000fce0008000f00 */
[----:B------:R-:W-:-:S07]  /*1850*/  LEPC R20, `(.L_x_182) ;  /* 0x000000001014794e */ /* 0x000fce0000000000 */
[----:B-1-3--:R-:W-:Y:S05]  /*1860*/  CALL.ABS.NOINC R8 ;  /* 0x0000000008007343 */ /* 0x00afea0003c00000 */
.L_x_182:
[----:B------:R-:W-:Y:S05]  /*1870*/  BSYNC.RECONVERGENT B9 ;  /* 0x0000000000097941 */ /* 0x000fea0003800200 */
.L_x_181:
[----:B------:R-:W-:-:S07]  /*1880*/  VIADD R18, R18, 0x1 ;  /* 0x0000000112127836 */ /* 0x000fce0000000000 */
.L_x_180:
[----:B------:R-:W-:Y:S05]  /*1890*/  BSYNC.RECONVERGENT B8 ;  /* 0x0000000000087941 */ /* 0x000fea0003800200 */
.L_x_179:
[----:B------:R-:W2:Y:S01]  /*18a0*/  LDG.E R0, desc[UR36][R26.64+0xc] ;  /* 0x00000c241a007981 */ /* 0x000ea2000c1e1900 */
[----:B------:R-:W1:Y:S01]  /*18b0*/  LDC R11, c[0x0][0x400] ;  /* 0x00010000ff0b7b82 */ /* 0x000e620000000800 */
[----:B------:R-:W3:Y:S02]  /*18c0*/  LDCU UR5, c[0x0][0x3f8] ;  /* 0x00007f00ff0577ac */ /* 0x000ee40008000800 */
[----:B------:R-:W2:Y:S01]  /*18d0*/  LDG.E R3, desc[UR36][R22.64] ;  /* 0x0000002416037981 */ /* 0x000ea2000c1e1900 */
[----:B------:R-:W4:Y:S03]  /*18e0*/  LDCU UR4, c[0x0][0x3c8] ;  /* 0x00007900ff0477ac */ /* 0x000f260008000800 */
[----:B------:R-:W3:Y:S04]  /*18f0*/  LDG.E R12, desc[UR36][R26.64+0x10] ;  /* 0x000010241a0c7981 */ /* 0x000ee8000c1e1900 */
[----:B0-----:R-:W3:Y:S01]  /*1900*/  LDG.E R5, desc[UR36][R24.64] ;  /* 0x0000002418057981 */ /* 0x001ee2000c1e1900 */
[----:B------:R-:W-:Y:S01]  /*1910*/  BSSY.RECONVERGENT B2, `(.L_x_183) ;  /* 0x0000014000027945 */ /* 0x000fe20003800200 */
[----:B-1----:R-:W0:Y:S02]  /*1920*/  MUFU.RCP R4, R11 ;  /* 0x0000000b00047308 */ /* 0x002e240000001000 */
[----:B0-----:R-:W-:Y:S01]  /*1930*/  FFMA R7, R4, -R11, 1 ;  /* 0x3f80000004077423 */ /* 0x001fe2000000080b */
[----:B--2---:R-:W-:-:S03]  /*1940*/  FADD R3, R0, -R3 ;  /* 0x8000000300037221 */ /* 0x004fc60000000000 */
[----:B------:R-:W-:Y:S01]  /*1950*/  FFMA R0, R4, R7, R4 ;  /* 0x0000000704007223 */ /* 0x000fe20000000004 */
[----:B---3--:R-:W-:Y:S01]  /*1960*/  FADD R12, R12, -R5 ;  /* 0x800000050c0c7221 */ /* 0x008fe20000000000 */
[----:B------:R-:W-:-:S04]  /*1970*/  FADD R5, R3, -UR5 ;  /* 0x8000000503057e21 */ /* 0x000fc80008000000 */
[----:B------:R-:W0:Y:S01]  /*1980*/  FCHK P1, R5, R11 ;  /* 0x0000000b05007302 */ /* 0x000e220000020000 */
[----:B----4-:R-:W-:Y:S01]  /*1990*/  FSETP.GTU.AND P0, PT, |R12|, UR4, PT ;  /* 0x000000040c007c0b */ /* 0x010fe2000bf0c200 */
[----:B------:R-:W-:-:S03]  /*19a0*/  FFMA R4, R0, R5, RZ ;  /* 0x0000000500047223 */ /* 0x000fc600000000ff */
[----:B------:R-:W-:Y:S01]  /*19b0*/  FSETP.LE.AND P0, PT, |R3|, UR4, !P0 ;  /* 0x0000000403007c0b */ /* 0x000fe2000c703200 */
[----:B------:R-:W-:-:S03]  /*19c0*/  FFMA R3, R4, -R11, R5 ;  /* 0x8000000b04037223 */ /* 0x000fc60000000005 */
[----:B------:R-:W-:Y:S01]  /*19d0*/  P2R R26, PR, RZ, 0x1 ;  /* 0x00000001ff1a7803 */ /* 0x000fe20000000000 */
[----:B------:R-:W-:Y:S01]  /*19e0*/  FFMA R0, R0, R3, R4 ;  /* 0x0000000300007223 */ /* 0x000fe20000000004 */
[----:B0-----:R-:W-:Y:S07]  /*19f0*/  @!P1 BRA `(.L_x_184) ;  /* 0x0000000000149947 */ /* 0x001fee0003800000 */
[----:B------:R-:W0:Y:S01]  /*1a00*/  LDCU UR4, c[0x0][0x400] ;  /* 0x00008000ff0477ac */ /* 0x000e220008000800 */
[----:B------:R-:W-:Y:S02]  /*1a10*/  MOV R3, R5 ;  /* 0x0000000500037202 */ /* 0x000fe40000000f00 */
[----:B------:R-:W-:Y:S01]  /*1a20*/  MOV R4, 0x1a50 ;  /* 0x00001a5000047802 */ /* 0x000fe20000000f00 */
[----:B0-----:R-:W-:-:S07]  /*1a30*/  IMAD.U32 R0, RZ, RZ, UR4 ;  /* 0x00000004ff007e24 */ /* 0x001fce000f8e00ff */
[----:B-----5:R-:W-:Y:S05]  /*1a40*/  CALL.REL.NOINC `($__internal_3_$__cuda_sm3x_div_rn_noftz_f32_slowpath) ;  /* 0x0000000c00847944 */ /* 0x020fea0003c00000 */
.L_x_184:
[----:B------:R-:W-:Y:S05]  /*1a50*/  BSYNC.RECONVERGENT B2 ;  /* 0x0000000000027941 */ /* 0x000fea0003800200 */
.L_x_183:
[----:B------:R-:W0:Y:S01]  /*1a60*/  LDCU UR4, c[0x0][0x3fc] ;  /* 0x00007f80ff0477ac */ /* 0x000e220008000800 */
[----:B------:R-:W1:Y:S01]  /*1a70*/  MUFU.RCP R4, R11 ;  /* 0x0000000b00047308 */ /* 0x000e620000001000 */
[----:B------:R-:W-:Y:S01]  /*1a80*/  ISETP.NE.AND P0, PT, R26, RZ, PT ;  /* 0x000000ff1a00720c */ /* 0x000fe20003f05270 */
[----:B------:R-:W-:Y:S03]  /*1a90*/  BSSY.RECONVERGENT B2, `(.L_x_185) ;  /* 0x0000012000027945 */ /* 0x000fe60003800200 */
[----:B------:R-:W-:-:S04]  /*1aa0*/  SEL R13, RZ, 0x1, !P0 ;  /* 0x00000001ff0d7807 */ /* 0x000fc80004000000 */
[----:B------:R-:W-:Y:S01]  /*1ab0*/  I2FP.F32.U32 R13, R13 ;  /* 0x0000000d000d7245 */ /* 0x000fe20000201000 */
[----:B0-----:R-:W-:-:S04]  /*1ac0*/  FADD R6, R12, -UR4 ;  /* 0x800000040c067e21 */ /* 0x001fc80008000000 */
[----:B------:R-:W-:Y:S01]  /*1ad0*/  FFMA R12, R13, R0, 0.5 ;  /* 0x3f0000000d0c7423 */ /* 0x000fe20000000000 */
[C---:B-1----:R-:W-:Y:S01]  /*1ae0*/  FFMA R3, R4.reuse, -R11, 1 ;  /* 0x3f80000004037423 */ /* 0x042fe2000000080b */
[----:B------:R-:W0:Y:S03]  /*1af0*/  FCHK P0, R6, R11 ;  /* 0x0000000b06007302 */ /* 0x000e260000000000 */
[----:B------:R-:W-:-:S04]  /*1b00*/  FFMA R0, R4, R3, R4 ;  /* 0x0000000304007223 */ /* 0x000fc80000000004 */
[----:B------:R-:W-:Y:S01]  /*1b10*/  FFMA R3, R0, R6, RZ ;  /* 0x0000000600037223 */ /* 0x000fe200000000ff */
[----:B------:R-:W1:Y:S03]  /*1b20*/  F2I.FLOOR.NTZ R12, R12 ;  /* 0x0000000c000c7305 */ /* 0x000e660000207100 */
[----:B------:R-:W-:-:S04]  /*1b30*/  FFMA R4, R3, -R11, R6 ;  /* 0x8000000b03047223 */ /* 0x000fc80000000006 */
[----:B------:R-:W-:Y:S01]  /*1b40*/  FFMA R0, R0, R4, R3 ;  /* 0x0000000400007223 */ /* 0x000fe20000000003 */
[----:B0-----:R-:W-:Y:S06]  /*1b50*/  @!P0 BRA `(.L_x_186) ;  /* 0x0000000000148947 */ /* 0x001fec0003800000 */
[----:B------:R-:W0:Y:S01]  /*1b60*/  LDCU UR4, c[0x0][0x400] ;  /* 0x00008000ff0477ac */ /* 0x000e220008000800 */
[----:B------:R-:W-:Y:S02]  /*1b70*/  MOV R3, R6 ;  /* 0x0000000600037202 */ /* 0x000fe40000000f00 */
[----:B------:R-:W-:Y:S01]  /*1b80*/  MOV R4, 0x1bb0 ;  /* 0x00001bb000047802 */ /* 0x000fe20000000f00 */
[----:B0-----:R-:W-:-:S07]  /*1b90*/  IMAD.U32 R0, RZ, RZ, UR4 ;  /* 0x00000004ff007e24 */ /* 0x001fce000f8e00ff */
[----:B-1---5:R-:W-:Y:S05]  /*1ba0*/  CALL.REL.NOINC `($__internal_3_$__cuda_sm3x_div_rn_noftz_f32_slowpath) ;  /* 0x0000000c002c7944 */ /* 0x022fea0003c00000 */
.L_x_186:
[----:B------:R-:W-:Y:S05]  /*1bb0*/  BSYNC.RECONVERGENT B2 ;  /* 0x0000000000027941 */ /* 0x000fea0003800200 */
.L_x_185:
[----:B------:R-:W0:Y:S01]  /*1bc0*/  LDC.64 R4, c[0x0][0x408] ;  /* 0x00010200ff047b82 */ /* 0x000e220000000a00 */
[----:B------:R-:W-:Y:S01]  /*1bd0*/  FFMA R0, R13, R0, 0.5 ;  /* 0x3f0000000d007423 */ /* 0x000fe20000000000 */
[----:B------:R-:W1:Y:S01]  /*1be0*/  LDCU UR4, c[0x0][0x404] ;  /* 0x00008080ff0477ac */ /* 0x000e620008000800 */
[----:B------:R-:W-:Y:S02]  /*1bf0*/  ISETP.NE.AND P0, PT, R31, RZ, PT ;  /* 0x000000ff1f00720c */ /* 0x000fe40003f05270 */
[----:B------:R-:W1:Y:S02]  /*1c00*/  F2I.FLOOR.NTZ R3, R0 ;  /* 0x0000000000037305 */ /* 0x000e640000207100 */
[----:B-1----:R-:W-:-:S04]  /*1c10*/  IMAD R3, R12, UR4, R3 ;  /* 0x000000040c037c24 */ /* 0x002fc8000f8e0203 */
[----:B0-----:R-:W-:-:S05]  /*1c20*/  IMAD.WIDE R4, R3, 0xc, R4 ;  /* 0x0000000c03047825 */ /* 0x001fca00078e0204 */
[----:B------:R0:W5:Y:S01]  /*1c30*/  LDG.E R27, desc[UR36][R4.64+0x8] ;  /* 0x00000824041b7981 */ /* 0x000162000c1e1900 */
[----:B------:R-:W-:Y:S04]  /*1c40*/  BSSY.RECONVERGENT B8, `(.L_x_187) ;  /* 0x000001d000087945 */ /* 0x000fe80003800200 */
[----:B------:R-:W-:Y:S05]  /*1c50*/  @!P0 BRA `(.L_x_188) ;  /* 0x00000000006c8947 */ /* 0x000fea0003800000 */
[----:B------:R-:W-:Y:S02]  /*1c60*/  HFMA2 R10, -RZ, RZ, 0, 1.5676021575927734375e-05 ;  /* 0x00000107ff0a7431 */ /* 0x000fe400000001ff */
[----:B------:R-:W-:Y:S01]  /*1c70*/  IMAD.MOV.U32 R11, RZ, RZ, 0x26 ;  /* 0x00000026ff0b7424 */ /* 0x000fe200078e00ff */
[----:B------:R-:W-:Y:S01]  /*1c80*/  MOV R34, R28 ;  /* 0x0000001c00227202 */ /* 0x000fe20000000f00 */
[----:B------:R1:W-:Y:S01]  /*1c90*/  STL.64 [R1+0x8], R18 ;  /* 0x0000081201007387 */ /* 0x0003e20000100a00 */
[----:B------:R-:W-:Y:S01]  /*1ca0*/  MOV R29, 0x38 ;  /* 0x00000038001d7802 */ /* 0x000fe20000000f00 */
[----:B------:R-:W0:Y:S01]  /*1cb0*/  LDCU.64 UR4, c[0x4][0x28] ;  /* 0x01000500ff0477ac */ /* 0x000e220008000a00 */
[----:B------:R-:W-:Y:S01]  /*1cc0*/  IMAD.MOV.U32 R6, RZ, RZ, R30 ;  /* 0x000000ffff067224 */ /* 0x000fe200078e001e */
[----:B------:R1:W-:Y:S01]  /*1cd0*/  STL.64 [R1], R10 ;  /* 0x0000000a01007387 */ /* 0x0003e20000100a00 */
[----:B------:R1:W2:Y:S01]  /*1ce0*/  LDC.64 R8, c[0x4][R29] ;  /* 0x010000001d087b82 */ /* 0x0002a20000000a00 */
[----:B------:R-:W-:-:S02]  /*1cf0*/  MOV R7, R2 ;  /* 0x0000000200077202 */ /* 0x000fc40000000f00 */
[----:B------:R1:W-:Y:S01]  /*1d00*/  STL.64 [R1+0x10], R34 ;  /* 0x0000102201007387 */ /* 0x0003e20000100a00 */
[----:B0-----:R-:W-:Y:S01]  /*1d10*/  IMAD.U32 R4, RZ, RZ, UR4 ;  /* 0x00000004ff047e24 */ /* 0x001fe2000f8e00ff */
[----:B-1----:R-:W-:-:S07]  /*1d20*/  MOV R5, UR5 ;  /* 0x0000000500057c02 */ /* 0x002fce0008000f00 */
[----:B------:R-:W-:-:S07]  /*1d30*/  LEPC R20, `(.L_x_189) ;  /* 0x000000001014794e */ /* 0x000fce0000000000 */
[----:B--2--5:R-:W-:Y:S05]  /*1d40*/  CALL.ABS.NOINC R8 ;  /* 0x0000000008007343 */ /* 0x024fea0003c00000 */
.L_x_189:
        /* <DEDUP_REMOVED lines=12> */
.L_x_188:
[----:B------:R-:W-:Y:S05]  /*1e10*/  BSYNC.RECONVERGENT B8 ;  /* 0x0000000000087941 */ /* 0x000fea0003800200 */
.L_x_187:
[----:B------:R-:W-:Y:S01]  /*1e20*/  ISETP.NE.AND P6, PT, R26, RZ, PT ;  /* 0x000000ff1a00720c */ /* 0x000fe20003fc5270 */
[----:B------:R-:W-:-:S12]  /*1e30*/  BSSY.RECONVERGENT B8, `(.L_x_190) ;  /* 0x0000020000087945 */ /* 0x000fd80003800200 */
[----:B------:R-:W-:Y:S05]  /*1e40*/  @!P6 BRA `(.L_x_191) ;  /* 0x000000000078e947 */ /* 0x000fea0003800000 */
[----:B0-----:R-:W0:Y:S01]  /*1e50*/  LDC.64 R4, c[0x0][0x380] ;  /* 0x0000e000ff047b82 */ /* 0x001e220000000a00 */
[----:B-----5:R-:W-:Y:S01]  /*1e60*/  IMAD.IADD R3, R37, 0x1, R18 ;  /* 0x0000000125037824 */ /* 0x020fe200078e0212 */
[----:B------:R-:W-:Y:S01]  /*1e70*/  ISETP.NE.AND P0, PT, R35, 0x2, PT ;  /* 0x000000022300780c */ /* 0x000fe20003f05270 */
        /* <DEDUP_REMOVED lines=8> */
[----:B------:R-:W1:Y:S01]  /*1f00*/  F2F.F64.F32 R10, R27 ;  /* 0x0000001b000a7310 */ /* 0x000e620000201800 */
[----:B------:R-:W-:Y:S01]  /*1f10*/  HFMA2 R13, -RZ, RZ, 0, 8.0585479736328125e-05 ;  /* 0x00000548ff0d7431 */ /* 0x000fe200000001ff */
[----:B------:R-:W-:Y:S01]  /*1f20*/  MOV R8, 0x38 ;  /* 0x0000003800087802 */ /* 0x000fe20000000f00 */
[----:B------:R-:W-:Y:S01]  /*1f30*/  IMAD.MOV.U32 R12, RZ, RZ, R19 ;  /* 0x000000ffff0c7224 */ /* 0x000fe200078e0013 */
[----:B------:R-:W-:Y:S01]  /*1f40*/  MOV R0, 0x2 ;  /* 0x0000000200007802 */ /* 0x000fe20000000f00 */
[----:B------:R2:W-:Y:S01]  /*1f50*/  STL.64 [R1], R16 ;  /* 0x0000001001007387 */ /* 0x0005e20000100a00 */
[----:B------:R-:W3:Y:S01]  /*1f60*/  LDCU.64 UR4, c[0x4][0x30] ;  /* 0x01000600ff0477ac */ /* 0x000ee20008000a00 */
[----:B0-----:R-:W-:Y:S01]  /*1f70*/  IMAD.MOV.U32 R6, RZ, RZ, R30 ;  /* 0x000000ffff067224 */ /* 0x001fe200078e001e */
[----:B------:R-:W0:Y:S01]  /*1f80*/  LDC.64 R8, c[0x4][R8] ;  /* 0x0100000008087b82 */ /* 0x000e220000000a00 */
[----:B------:R2:W-:Y:S01]  /*1f90*/  STL.64 [R1+0x8], R12 ;  /* 0x0000080c01007387 */ /* 0x0005e20000100a00 */
[----:B------:R-:W-:-:S03]  /*1fa0*/  MOV R7, R2 ;  /* 0x0000000200077202 */ /* 0x000fc60000000f00 */
[----:B------:R2:W-:Y:S04]  /*1fb0*/  STL [R1+0x10], R0 ;  /* 0x0000100001007387 */ /* 0x0005e80000100800 */
[----:B-1----:R2:W-:Y:S01]  /*1fc0*/  STL.64 [R1+0x18], R10 ;  /* 0x0000180a01007387 */ /* 0x0025e20000100a00 */
[----:B---3--:R-:W-:Y:S01]  /*1fd0*/  IMAD.U32 R4, RZ, RZ, UR4 ;  /* 0x00000004ff047e24 */ /* 0x008fe2000f8e00ff */
[----:B------:R-:W-:-:S07]  /*1fe0*/  MOV R5, UR5 ;  /* 0x0000000500057c02 */ /* 0x000fce0008000f00 */
[----:B------:R-:W-:-:S07]  /*1ff0*/  LEPC R20, `(.L_x_193) ;  /* 0x000000001014794e */ /* 0x000fce0000000000 */
[----:B0-2---:R-:W-:Y:S05]  /*2000*/  CALL.ABS.NOINC R8 ;  /* 0x0000000008007343 */ /* 0x005fea0003c00000 */
.L_x_193:
[----:B------:R-:W-:Y:S05]  /*2010*/  BSYNC.RECONVERGENT B9 ;  /* 0x0000000000097941 */ /* 0x000fea0003800200 */
.L_x_192:
[----:B------:R-:W-:-:S07]  /*2020*/  VIADD R18, R18, 0x1 ;  /* 0x0000000112127836 */ /* 0x000fce0000000000 */
.L_x_191:
[----:B------:R-:W-:Y:S05]  /*2030*/  BSYNC.RECONVERGENT B8 ;  /* 0x0000000000087941 */ /* 0x000fea0003800200 */
.L_x_190:
[----:B------:R-:W-:Y:S01]  /*2040*/  ISETP.NE.AND P0, PT, R40, RZ, PT ;  /* 0x000000ff2800720c */ /* 0x000fe20003f05270 */
[----:B0-----:R-:W-:Y:S01]  /*2050*/  VIADD R35, R35, 0x2 ;  /* 0x0000000223237836 */ /* 0x001fe20000000000 */
[----:B------:R-:W-:-:S11]  /*2060*/  IADD3 R39, PT, PT, R39, -0x2, RZ ;  /* 0xfffffffe27277810 */ /* 0x000fd60007ffe0ff */
[----:B------:R-:W-:Y:S05]  /*2070*/  @P0 BRA `(.L_x_194) ;  /* 0xfffffff0000c0947 */ /* 0x000fea000383ffff */
[----:B------:R-:W-:Y:S05]  /*2080*/  BSYNC.RECONVERGENT B6 ;  /* 0x0000000000067941 */ /* 0x000fea0003800200 */
.L_x_171:
[----:B------:R-:W-:-:S07]  /*2090*/  IADD3 R29, PT, PT, R35, -0x1, RZ ;  /* 0xffffffff231d7810 */ /* 0x000fce0007ffe0ff */
.L_x_170:
[----:B------:R-:W-:Y:S05]  /*20a0*/  BSYNC.RECONVERGENT B7 ;  /* 0x0000000000077941 */ /* 0x000fea0003800200 */
.L_x_169:
[----:B------:R-:W-:-:S04]  /*20b0*/  LOP3.LUT R36, R36, 0x1, RZ, 0xc0, !PT ;  /* 0x0000000124247812 */ /* 0x000fc800078ec0ff */
[----:B------:R-:W-:-:S13]  /*20c0*/  ISETP.NE.U32.AND P0, PT, R36, 0x1, PT ;  /* 0x000000012400780c */ /* 0x000fda0003f05070 */
[----:B------:R-:W-:Y:S05]  /*20d0*/  @P0 EXIT ;  /* 0x000000000000094d */ /* 0x000fea0003800000 */
[----:B------:R-:W0:Y:S01]  /*20e0*/  LDC.64 R4, c[0x0][0x3b0] ;  /* 0x0000ec00ff047b82 */ /* 0x000e220000000a00 */
[----:B------:R-:W2:Y:S01]  /*20f0*/  LDG.E R23, desc[UR36][R22.64] ;  /* 0x0000002416177981 */ /* 0x000ea2000c1e1900 */
[----:B------:R-:W1:Y:S03]  /*2100*/  LDCU UR5, c[0x0][0x3f8] ;  /* 0x00007f00ff0577ac */ /* 0x000e660008000800 */
[----:B------:R-:W3:Y:S01]  /*2110*/  LDG.E R24, desc[UR36][R24.64] ;  /* 0x0000002418187981 */ /* 0x000ee2000c1e1900 */
[----:B------:R-:W4:Y:S02]  /*2120*/  LDCU UR4, c[0x0][0x3c8] ;  /* 0x00007900ff0477ac */ /* 0x000f240008000800 */
[----:B------:R-:W1:Y:S01]  /*2130*/  LDC R7, c[0x0][0x400] ;  /* 0x00010000ff077b82 */ /* 0x000e620000000800 */
[----:B0-----:R-:W-:-:S05]  /*2140*/  IMAD.WIDE R4, R29, 0xc, R4 ;  /* 0x0000000c1d047825 */ /* 0x001fca00078e0204 */
[----:B------:R-:W2:Y:S04]  /*2150*/  LDG.E R0, desc[UR36][R4.64] ;  /* 0x0000002404007981 */ /* 0x000ea8000c1e1900 */
[----:B------:R-:W3:Y:S01]  /*2160*/  LDG.E R11, desc[UR36][R4.64+0x4] ;  /* 0x00000424040b7981 */ /* 0x000ee2000c1e1900 */
[----:B-1----:R-:W0:Y:S01]  /*2170*/  MUFU.RCP R8, R7 ;  /* 0x0000000700087308 */ /* 0x002e220000001000 */
[----:B------:R-:W-:Y:S01]  /*2180*/  BSSY.RECONVERGENT B2, `(.L_x_195) ;  /* 0x0000013000027945 */ /* 0x000fe20003800200 */
[----:B0-----:R-:W-:Y:S01]  /*2190*/  FFMA R9, R8, -R7, 1 ;  /* 0x3f80000008097423 */ /* 0x001fe20000000807 */
[----:B--2---:R-:W-:-:S04]  /*21a0*/  FADD R3, R0, -R23 ;  /* 0x8000001700037221 */ /* 0x004fc80000000000 */
[----:B------:R-:W-:-:S04]  /*21b0*/  FADD R6, R3, -UR5 ;  /* 0x8000000503067e21 */ /* 0x000fc80008000000 */
[----:B------:R-:W0:Y:S01]  /*21c0*/  FCHK P1, R6, R7 ;  /* 0x0000000706007302 */ /* 0x000e220000020000 */
[----:B---3--:R-:W-:Y:S01]  /*21d0*/  FADD R11, R11, -R24 ;  /* 0x800000180b0b7221 */ /* 0x008fe20000000000 */
[----:B------:R-:W-:-:S04]  /*21e0*/  FFMA R0, R8, R9, R8 ;  /* 0x0000000908007223 */ /* 0x000fc80000000008 */
        /* <DEDUP_REMOVED lines=8> */
[----:B------:R-:W-:Y:S01]  /*2270*/  IMAD.MOV.U32 R3, RZ, RZ, R6 ;  /* 0x000000ffff037224 */ /* 0x000fe200078e0006 */
[----:B------:R-:W-:Y:S02]  /*2280*/  MOV R4, 0x22b0 ;  /* 0x000022b000047802 */ /* 0x000fe40000000f00 */
[----:B0-----:R-:W-:-:S07]  /*2290*/  MOV R0, UR4 ;  /* 0x0000000400007c02 */ /* 0x001fce0008000f00 */
[----:B-----5:R-:W-:Y:S05]  /*22a0*/  CALL.REL.NOINC `($__internal_3_$__cuda_sm3x_div_rn_noftz_f32_slowpath) ;  /* 0x00000004006c7944 */ /* 0x020fea0003c00000 */
.L_x_196:
[----:B------:R-:W-:Y:S05]  /*22b0*/  BSYNC.RECONVERGENT B2 ;  /* 0x0000000000027941 */ /* 0x000fea0003800200 */
.L_x_195:
        /* <DEDUP_REMOVED lines=22> */
.L_x_198:
[----:B------:R-:W-:Y:S05]  /*2420*/  BSYNC.RECONVERGENT B2 ;  /* 0x0000000000027941 */ /* 0x000fea0003800200 */
.L_x_197:
[----:B------:R-:W-:Y:S01]  /*2430*/  FFMA R0, R12, R0, 0.5 ;  /* 0x3f0000000c007423 */ /* 0x000fe20000000000 */
[----:B------:R-:W0:Y:S01]  /*2440*/  LDC.64 R24, c[0x0][0x408] ;  /* 0x00010200ff187b82 */ /* 0x000e220000000a00 */
[----:B------:R-:W1:Y:S01]  /*2450*/  LDCU UR4, c[0x0][0x404] ;  /* 0x00008080ff0477ac */ /* 0x000e620008000800 */
[----:B------:R-:W-:-:S03]  /*2460*/  ISETP.NE.AND P0, PT, R31, RZ, PT ;  /* 0x000000ff1f00720c */ /* 0x000fc60003f05270 */
[----:B------:R-:W1:Y:S02]  /*2470*/  F2I.FLOOR.NTZ R0, R0 ;  /* 0x0000000000007305 */ /* 0x000e640000207100 */
[----:B-1----:R-:W-:-:S04]  /*2480*/  IMAD R11, R11, UR4, R0 ;  /* 0x000000040b0b7c24 */ /* 0x002fc8000f8e0200 */
[----:B0-----:R-:W-:-:S06]  /*2490*/  IMAD.WIDE R24, R11, 0xc, R24 ;  /* 0x0000000c0b187825 */ /* 0x001fcc00078e0218 */
[----:B------:R0:W5:Y:S01]  /*24a0*/  LDG.E R24, desc[UR36][R24.64+0x8] ;  /* 0x0000082418187981 */ /* 0x000162000c1e1900 */
[----:B------:R-:W-:Y:S04]  /*24b0*/  BSSY.RECONVERGENT B6, `(.L_x_199) ;  /* 0x000001c000067945 */ /* 0x000fe80003800200 */
[----:B------:R-:W-:Y:S05]  /*24c0*/  @!P0 BRA `(.L_x_200) ;  /* 0x0000000000688947 */ /* 0x000fea0003800000 */
[----:B------:R-:W-:Y:S02]  /*24d0*/  HFMA2 R9, -RZ, RZ, 0, 2.26497650146484375e-06 ;  /* 0x00000026ff097431 */ /* 0x000fe400000001ff */
[----:B------:R-:W-:Y:S01]  /*24e0*/  IMAD.MOV.U32 R8, RZ, RZ, 0x107 ;  /* 0x00000107ff087424 */ /* 0x000fe200078e00ff */
[----:B------:R-:W-:Y:S01]  /*24f0*/  MOV R23, 0x38 ;  /* 0x0000003800177802 */ /* 0x000fe20000000f00 */
[----:B------:R1:W-:Y:S01]  /*2500*/  STL.64 [R1+0x10], R28 ;  /* 0x0000101c01007387 */ /* 0x0003e20000100a00 */
[----:B------:R-:W2:Y:S01]  /*2510*/  LDCU.64 UR4, c[0x4][0x28] ;  /* 0x01000500ff0477ac */ /* 0x000ea20008000a00 */
[----:B------:R-:W-:Y:S01]  /*2520*/  IMAD.MOV.U32 R6, RZ, RZ, R30 ;  /* 0x000000ffff067224 */ /* 0x000fe200078e001e */
[----:B------:R1:W3:Y:S01]  /*2530*/  LDC.64 R10, c[0x4][R23] ;  /* 0x01000000170a7b82 */ /* 0x0002e20000000a00 */
[----:B------:R1:W-:Y:S01]  /*2540*/  STL.64 [R1], R8 ;  /* 0x0000000801007387 */ /* 0x0003e20000100a00 */
[----:B------:R-:W-:-:S03]  /*2550*/  MOV R7, R2 ;  /* 0x0000000200077202 */ /* 0x000fc60000000f00 */
[----:B------:R1:W-:Y:S01]  /*2560*/  STL.64 [R1+0x8], R18 ;  /* 0x0000081201007387 */ /* 0x0003e20000100a00 */
[----:B--2---:R-:W-:Y:S01]  /*2570*/  IMAD.U32 R4, RZ, RZ, UR4 ;  /* 0x00000004ff047e24 */ /* 0x004fe2000f8e00ff */
[----:B-1----:R-:W-:-:S07]  /*2580*/  MOV R5, UR5 ;  /* 0x0000000500057c02 */ /* 0x002fce0008000f00 */
[----:B------:R-:W-:-:S07]  /*2590*/  LEPC R20, `(.L_x_201) ;  /* 0x000000001014794e */ /* 0x000fce0000000000 */
[----:B0--3-5:R-:W-:Y:S05]  /*25a0*/  CALL.ABS.NOINC R10 ;  /* 0x000000000a007343 */ /* 0x029fea0003c00000 */
.L_x_201:
        /* <DEDUP_REMOVED lines=12> */
.L_x_200:
[----:B------:R-:W-:Y:S05]  /*2670*/  BSYNC.RECONVERGENT B6 ;  /* 0x0000000000067941 */ /* 0x000fea0003800200 */
.L_x_199:
[----:B------:R-:W-:-:S13]  /*2680*/  ISETP.NE.AND P6, PT, R22, RZ, PT ;  /* 0x000000ff1600720c */ /* 0x000fda0003fc5270 */
[----:B------:R-:W-:Y:S05]  /*2690*/  @!P6 EXIT ;  /* 0x000000000000e94d */ /* 0x000fea0003800000 */
[----:B------:R-:W1:Y:S01]  /*26a0*/  LDC.64 R4, c[0x0][0x380] ;  /* 0x0000e000ff047b82 */ /* 0x000e620000000a00 */
[----:B------:R-:W-:Y:S01]  /*26b0*/  ISETP.NE.AND P0, PT, R29, 0x2, PT ;  /* 0x000000021d00780c */ /* 0x000fe20003f05270 */
[----:B-----5:R-:W-:-:S03]  /*26c0*/  IMAD.IADD R37, R37, 0x1, R18 ;  /* 0x0000000125257824 */ /* 0x020fc600078e0212 */
[----:B------:R-:W-:-:S03]  /*26d0*/  ISETP.NE.OR P0, PT, R28, 0x548, P0 ;  /* 0x000005481c00780c */ /* 0x000fc60000705670 */
[----:B------:R-:W2:Y:S01]  /*26e0*/  LDC.64 R6, c[0x0][0x390] ;  /* 0x0000e400ff067b82 */ /* 0x000ea20000000a00 */
[----:B-1----:R-:W-:-:S05]  /*26f0*/  IMAD.WIDE R4, R37, 0x4, R4 ;  /* 0x0000000425047825 */ /* 0x002fca00078e0204 */
[----:B------:R1:W-:Y:S01]  /*2700*/  STG.E desc[UR36][R4.64], R24 ;  /* 0x0000001804007986 */ /* 0x0003e2000c101924 */
[----:B--2---:R-:W-:-:S05]  /*2710*/  IMAD.WIDE R6, R37, 0x4, R6 ;  /* 0x0000000425067825 */ /* 0x004fca00078e0206 */
[----:B------:R1:W-:Y:S01]  /*2720*/  STG.E desc[UR36][R6.64], R29 ;  /* 0x0000001d06007986 */ /* 0x0003e2000c101924 */
[----:B------:R-:W-:Y:S05]  /*2730*/  @P0 EXIT ;  /* 0x000000000000094d */ /* 0x000fea0003800000 */
[----:B------:R-:W2:Y:S01]  /*2740*/  F2F.F64.F32 R8, R24 ;  /* 0x0000001800087310 */ /* 0x000ea20000201800 */
[----:B------:R-:W-:Y:S01]  /*2750*/  HFMA2 R0, -RZ, RZ, 0, 1.1920928955078125e-07 ;  /* 0x00000002ff007431 */ /* 0x000fe200000001ff */
[----:B------:R-:W-:Y:S01]  /*2760*/  MOV R12, R19 ;  /* 0x00000013000c7202 */ /* 0x000fe20000000f00 */
[----:B------:R-:W-:Y:S01]  /*2770*/  IMAD.MOV.U32 R13, RZ, RZ, 0x548 ;  /* 0x00000548ff0d7424 */ /* 0x000fe200078e00ff */
[----:B------:R-:W-:Y:S01]  /*2780*/  MOV R3, 0x38 ;  /* 0x0000003800037802 */ /* 0x000fe20000000f00 */
[----:B------:R3:W-:Y:S01]  /*2790*/  STL.64 [R1], R16 ;  /* 0x0000001001007387 */ /* 0x0007e20000100a00 */
[----:B------:R-:W4:Y:S01]  /*27a0*/  LDCU.64 UR4, c[0x4][0x30] ;  /* 0x01000600ff0477ac */ /* 0x000f220008000a00 */
[----:B-1----:R-:W-:Y:S01]  /*27b0*/  IMAD.MOV.U32 R6, RZ, RZ, R30 ;  /* 0x000000ffff067224 */ /* 0x002fe200078e001e */
[----:B------:R3:W1:Y:S01]  /*27c0*/  LDC.64 R10, c[0x4][R3] ;  /* 0x01000000030a7b82 */ /* 0x0006620000000a00 */
[----:B------:R3:W-:Y:S01]  /*27d0*/  STL.64 [R1+0x8], R12 ;  /* 0x0000080c01007387 */ /* 0x0007e20000100a00 */
[----:B------:R-:W-:-:S03]  /*27e0*/  MOV R7, R2 ;  /* 0x0000000200077202 */ /* 0x000fc60000000f00 */
[----:B------:R3:W-:Y:S04]  /*27f0*/  STL [R1+0x10], R0 ;  /* 0x0000100001007387 */ /* 0x0007e80000100800 */
[----:B--2---:R3:W-:Y:S01]  /*2800*/  STL.64 [R1+0x18], R8 ;  /* 0x0000180801007387 */ /* 0x0047e20000100a00 */
[----:B----4-:R-:W-:Y:S01]  /*2810*/  IMAD.U32 R4, RZ, RZ, UR4 ;  /* 0x00000004ff047e24 */ /* 0x010fe2000f8e00ff */
[----:B------:R-:W-:-:S07]  /*2820*/  MOV R5, UR5 ;  /* 0x0000000500057c02 */ /* 0x000fce0008000f00 */
[----:B------:R-:W-:-:S07]  /*2830*/  LEPC R20, `(.L_x_202) ;  /* 0x000000001014794e */ /* 0x000fce0000000000 */
[----:B01-3--:R-:W-:Y:S05]  /*2840*/  CALL.ABS.NOINC R10 ;  /* 0x000000000a007343 */ /* 0x00bfea0003c00000 */
.L_x_202:
[----:B------:R-:W-:Y:S05]  /*2850*/  EXIT ;  /* 0x000000000000794d */ /* 0x000fea0003800000 */
        .weak           $__internal_3_$__cuda_sm3x_div_rn_noftz_f32_slowpath
        .type           $__internal_3_$__cuda_sm3x_div_rn_noftz_f32_slowpath,@function
        .size           $__internal_3_$__cuda_sm3x_div_rn_noftz_f32_slowpath,(.L_x_321 - $__internal_3_$__cuda_sm3x_div_rn_noftz_f32_slowpath)
$__internal_3_$__cuda_sm3x_div_rn_noftz_f32_slowpath:
[----:B------:R-:W-:Y:S01]  /*2860*/  SHF.R.U32.HI R5, RZ, 0x17, R0 ;  /* 0x00000017ff057819 */ /* 0x000fe20000011600 */
[----:B------:R-:W-:Y:S01]  /*2870*/  BSSY.RECONVERGENT B0, `(.L_x_203) ;  /* 0x0000063000007945 */ /* 0x000fe20003800200 */
[----:B------:R-:W-:Y:S02]  /*2880*/  SHF.R.U32.HI R7, RZ, 0x17, R3 ;  /* 0x00000017ff077819 */ /* 0x000fe40000011603 */
[----:B------:R-:W-:Y:S02]  /*2890*/  LOP3.LUT R5, R5, 0xff, RZ, 0xc0, !PT ;  /* 0x000000ff05057812 */ /* 0x000fe400078ec0ff */
[----:B------:R-:W-:-:S03]  /*28a0*/  LOP3.LUT R7, R7, 0xff, RZ, 0xc0, !PT ;  /* 0x000000ff07077812 */ /* 0x000fc600078ec0ff */
[----:B------:R-:W-:Y:S01]  /*28b0*/  VIADD R8, R5, 0xffffffff ;  /* 0xffffffff05087836 */ /* 0x000fe20000000000 */
[----:B------:R-:W-:-:S04]  /*28c0*/  IADD3 R6, PT, PT, R7, -0x1, RZ ;  /* 0xffffffff07067810 */ /* 0x000fc80007ffe0ff */
        /* <DEDUP_REMOVED lines=20> */
[----:B------:R-:W-:Y:S02]  /*2a10*/  IADD3 R6, PT, PT, R7, -0x1, RZ ;  /* 0xffffffff07067810 */ /* 0x000fe40007ffe0ff */
[----:B------:R-:W-:Y:S02]  /*2a20*/  ISETP.GE.AND P1, PT, R8, RZ, PT ;  /* 0x000000ff0800720c */ /* 0x000fe40003f26270 */
[----:B------:R-:W-:-:S11]  /*2a30*/  ISETP.GE.AND P0, PT, R6, RZ, PT ;  /* 0x000000ff0600720c */ /* 0x000fd60003f06270 */
[----:B------:R-:W-:Y:S02]  /*2a40*/  @!P1 FFMA R0, R0, 1.84467440737095516160e+19, RZ ;  /* 0x5f80000000009823 */ /* 0x000fe400000000ff */
[----:B------:R-:W-:Y:S01]  /*2a50*/  @P0 IMAD.MOV.U32 R6, RZ, RZ, RZ ;  /* 0x000000ffff060224 */ /* 0x000fe200078e00ff */
[----:B------:R-:W-:Y:S01]  /*2a60*/  @!P0 MOV R6, 0xffffffc0 ;  /* 0xffffffc000068802 */ /* 0x000fe20000000f00 */
[----:B------:R-:W-:-:S04]  /*2a70*/  @!P0 FFMA R3, R3, 1.84467440737095516160e+19, RZ ;  /* 0x5f80000003038823 */ /* 0x000fc800000000ff */
[----:B------:R-:W-:-:S07]  /*2a80*/  @!P1 VIADD R6, R6, 0x40 ;  /* 0x0000004006069836 */ /* 0x000fce0000000000 */
.L_x_204:
[----:B------:R-:W-:Y:S01]  /*2a90*/  LEA R15, R5, 0xc0800000, 0x17 ;  /* 0xc0800000050f7811 */ /* 0x000fe200078eb8ff */
[----:B------:R-:W-:Y:S01]  /*2aa0*/  VIADD R10, R7, 0xffffff81 ;  /* 0xffffff81070a7836 */ /* 0x000fe20000000000 */
[----:B------:R-:W-:Y:S02]  /*2ab0*/  BSSY.RECONVERGENT B1, `(.L_x_209) ;  /* 0x0000035000017945 */ /* 0x000fe40003800200 */
[----:B------:R-:W-:Y:S01]  /*2ac0*/  IADD3 R15, PT, PT, -R15, R0, RZ ;  /* 0x000000000f0f7210 */ /* 0x000fe20007ffe1ff */
[C---:B------:R-:W-:Y:S01]  /*2ad0*/  IMAD R0, R10.reuse, -0x800000, R3 ;  /* 0xff8000000a007824 */ /* 0x040fe200078e0203 */
[----:B------:R-:W-:Y:S02]  /*2ae0*/  IADD3 R5, PT, PT, R10, 0x7f, -R5 ;  /* 0x0000007f0a057810 */ /* 0x000fe40007ffe805 */
[----:B------:R-:W0:Y:S01]  /*2af0*/  MUFU.RCP R8, R15 ;  /* 0x0000000f00087308 */ /* 0x000e220000001000 */
[----:B------:R-:W-:Y:S01]  /*2b00*/  FADD.FTZ R9, -R15, -RZ ;  /* 0x800000ff0f097221 */ /* 0x000fe20000010100 */
[----:B------:R-:W-:-:S03]  /*2b10*/  IADD3 R5, PT, PT, R5, R6, RZ ;  /* 0x0000000605057210 */ /* 0x000fc60007ffe0ff */
        /* <DEDUP_REMOVED lines=23> */
[C---:B------:R-:W-:Y:S01]  /*2c90*/  VIADD R7, R3.reuse, 0x20 ;  /* 0x0000002003077836 */ /* 0x040fe20000000000 */
[----:B------:R-:W-:Y:S02]  /*2ca0*/  ISETP.NE.AND P2, PT, R3, RZ, PT ;  /* 0x000000ff0300720c */ /* 0x000fe40003f45270 */
[----:B------:R-:W-:Y:S02]  /*2cb0*/  LOP3.LUT R5, R5, 0x7fffff, RZ, 0xc0, !PT ;  /* 0x007fffff05057812 */ /* 0x000fe400078ec0ff */
[----:B------:R-:W-:Y:S02]  /*2cc0*/  ISETP.NE.AND P0, PT, R3, RZ, PT ;  /* 0x000000ff0300720c */ /* 0x000fe40003f05270 */
[----:B------:R-:W-:-:S02]  /*2cd0*/  LOP3.LUT R8, R5, 0x800000, RZ, 0xfc, !PT ;  /* 0x0080000005087812 */ /* 0x000fc400078efcff */
        /* <DEDUP_REMOVED lines=10> */
[----:B------:R-:W-:-:S05]  /*2d80*/  LOP3.LUT R8, R3, R8, RZ, 0xc0, !PT ;  /* 0x0000000803087212 */ /* 0x000fca00078ec0ff */
[----:B------:R-:W-:-:S05]  /*2d90*/  IMAD.IADD R5, R5, 0x1, R8 ;  /* 0x0000000105057824 */ /* 0x000fca00078e0208 */
[----:B------:R-:W-:Y:S01]  /*2da0*/  LOP3.LUT R0, R5, R0, RZ, 0xfc, !PT ;  /* 0x0000000005007212 */ /* 0x000fe200078efcff */
[----:B------:R-:W-:Y:S06]  /*2db0*/  BRA `(.L_x_212) ;  /* 0x0000000000107947 */ /* 0x000fec0003800000 */
.L_x_211:
[----:B------:R-:W-:-:S04]  /*2dc0*/  LOP3.LUT R0, R0, 0x80000000, RZ, 0xc0, !PT ;  /* 0x8000000000007812 */ /* 0x000fc800078ec0ff */
[----:B------:R-:W-:Y:S01]  /*2dd0*/  LOP3.LUT R0, R0, 0x7f800000, RZ, 0xfc, !PT ;  /* 0x7f80000000007812 */ /* 0x000fe200078efcff */
[----:B------:R-:W-:Y:S06]  /*2de0*/  BRA `(.L_x_212) ;  /* 0x0000000000047947 */ /* 0x000fec0003800000 */
.L_x_210:
[----:B------:R-:W-:-:S07]  /*2df0*/  LEA R0, R5, R0, 0x17 ;  /* 0x0000000005007211 */ /* 0x000fce00078eb8ff */
.L_x_212:
[----:B------:R-:W-:Y:S05]  /*2e00*/  BSYNC.RECONVERGENT B1 ;  /* 0x0000000000017941 */ /* 0x000fea0003800200 */
.L_x_209:
[----:B------:R-:W-:Y:S05]  /*2e10*/  BRA `(.L_x_213) ;  /* 0x0000000000207947 */ /* 0x000fea0003800000 */
.L_x_208:
[----:B------:R-:W-:-:S04]  /*2e20*/  LOP3.LUT R0, R0, 0x80000000, R3, 0x48, !PT ;  /* 0x8000000000007812 */ /* 0x000fc800078e4803 */
[----:B------:R-:W-:Y:S01]  /*2e30*/  LOP3.LUT R0, R0, 0x7f800000, RZ, 0xfc, !PT ;  /* 0x7f80000000007812 */ /* 0x000fe200078efcff */
[----:B------:R-:W-:Y:S06]  /*2e40*/  BRA `(.L_x_213) ;  /* 0x0000000000147947 */ /* 0x000fec0003800000 */
.L_x_207:
[----:B------:R-:W-:Y:S01]  /*2e50*/  LOP3.LUT R0, R0, 0x80000000, R3, 0x48, !PT ;  /* 0x8000000000007812 */ /* 0x000fe200078e4803 */
[----:B------:R-:W-:Y:S06]  /*2e60*/  BRA `(.L_x_213) ;  /* 0x00000000000c7947 */ /* 0x000fec0003800000 */
.L_x_206:
[----:B------:R-:W0:Y:S01]  /*2e70*/  MUFU.RSQ R0, -QNAN ;  /* 0xffc0000000007908 */ /* 0x000e220000001400 */
[----:B------:R-:W-:Y:S05]  /*2e80*/  BRA `(.L_x_213) ;  /* 0x0000000000047947 */ /* 0x000fea0003800000 */
.L_x_205:
[----:B------:R-:W-:-:S07]  /*2e90*/  FADD.FTZ R0, R3, R0 ;  /* 0x0000000003007221 */ /* 0x000fce0000010000 */
.L_x_213:
[----:B------:R-:W-:Y:S05]  /*2ea0*/  BSYNC.RECONVERGENT B0 ;  /* 0x0000000000007941 */ /* 0x000fea0003800200 */
.L_x_203:
[----:B------:R-:W-:-:S04]  /*2eb0*/  IMAD.MOV.U32 R5, RZ, RZ, 0x0 ;  /* 0x00000000ff057424 */ /* 0x000fc800078e00ff */
[----:B0-----:R-:W-:Y:S05]  /*2ec0*/  RET.REL.NODEC R4 `(_Z18sensor_voxel_probsPfPiS0_iiS_S_P5voxelS0_S0_fS_S_S_S_fffffiP10correction) ;  /* 0xffffffd0044c7950 */ /* 0x001fea0003c3ffff */
.L_x_214:
        /* <DEDUP_REMOVED lines=11> */
.L_x_321:


//--------------------- .text._Z22compute_active_sensorsPfPbPiS1_S1_S1_S0_S1_S1_iiiP5voxelfS_S_fiffP10correction --------------------------
	.section	.text._Z22compute_active_sensorsPfPbPiS1_S1_S1_S0_S1_S1_iiiP5voxelfS_S_fiffP10correction,"ax",@progbits
	.align	128
        .global         _Z22compute_active_sensorsPfPbPiS1_S1_S1_S0_S1_S1_iiiP5voxelfS_S_fiffP10correction
        .type           _Z22compute_active_sensorsPfPbPiS1_S1_S1_S0_S1_S1_iiiP5voxelfS_S_fiffP10correction,@function
        .size           _Z22compute_active_sensorsPfPbPiS1_S1_S1_S0_S1_S1_iiiP5voxelfS_S_fiffP10correction,(.L_x_322 - _Z22compute_active_sensorsPfPbPiS1_S1_S1_S0_S1_S1_iiiP5voxelfS_S_fiffP10correction)
        .other          _Z22compute_active_sensorsPfPbPiS1_S1_S1_S0_S1_S1_iiiP5voxelfS_S_fiffP10correction,@"STO_CUDA_ENTRY STV_DEFAULT"
_Z22compute_active_sensorsPfPbPiS1_S1_S1_S0_S1_S1_iiiP5voxelfS_S_fiffP10correction:
.text._Z22compute_active_sensorsPfPbPiS1_S1_S1_S0_S1_S1_iiiP5voxelfS_S_fiffP10correction:
[----:B------:R-:W0:Y:S01]  /*0000*/  LDC R1, c[0x0][0x37c] ;  /* 0x0000df00ff017b82 */ /* 0x000e220000000800 */
[----:B------:R-:W1:Y:S01]  /*0010*/  S2R R16, SR_CTAID.X ;  /* 0x0000000000107919 */ /* 0x000e620000002500 */
[----:B------:R-:W2:Y:S01]  /*0020*/  LDCU UR4, c[0x0][0x2f8] ;  /* 0x00005f00ff0477ac */ /* 0x000ea20008000800 */
[----:B0-----:R-:W-:Y:S01]  /*0030*/  VIADD R1, R1, 0xffffffe0 ;  /* 0xffffffe001017836 */ /* 0x001fe20000000000 */
[----:B------:R-:W-:Y:S01]  /*0040*/  BSSY.RECONVERGENT B6, `(.L_x_215) ;  /* 0x000001c000067945 */ /* 0x000fe20003800200 */
[----:B------:R-:W1:Y:S01]  /*0050*/  S2R R17, SR_TID.X ;  /* 0x0000000000117919 */ /* 0x000e620000002100 */
[----:B------:R-:W0:Y:S01]  /*0060*/  LDCU UR5, c[0x0][0x2fc] ;  /* 0x00005f80ff0577ac */ /* 0x000e220008000800 */
[----:B------:R-:W3:Y:S01]  /*0070*/  LDCU UR6, c[0x0][0x360] ;  /* 0x00006c00ff0677ac */ /* 0x000ee20008000800 */
[----:B------:R-:W4:Y:S01]  /*0080*/  LDCU UR40, c[0x0][0x3cc] ;  /* 0x00007980ff2877ac */ /* 0x000f220008000800 */
[----:B------:R-:W1:Y:S01]  /*0090*/  LDCU UR41, c[0x0][0x3d0] ;  /* 0x00007a00ff2977ac */ /* 0x000e620008000800 */
[----:B--2---:R-:W-:Y:S01]  /*00a0*/  IADD3 R22, P1, PT, R1, UR4, RZ ;  /* 0x0000000401167c10 */ /* 0x004fe2000ff3e0ff */
[----:B------:R-:W2:Y:S04]  /*00b0*/  LDCU UR42, c[0x0][0x3e0] ;  /* 0x00007c00ff2a77ac */ /* 0x000ea80008000800 */
[----:B0-----:R-:W-:Y:S01]  /*00c0*/  IMAD.X R2, RZ, RZ, UR5, P1 ;  /* 0x00000005ff027e24 */ /* 0x001fe200088e06ff */
[----:B------:R-:W0:Y:S01]  /*00d0*/  LDCU UR43, c[0x0][0x400] ;  /* 0x00008000ff2b77ac */ /* 0x000e220008000800 */
[----:B------:R-:W0:Y:S01]  /*00e0*/  LDCU UR44, c[0x0][0x404] ;  /* 0x00008080ff2c77ac */ /* 0x000e220008000800 */
[----:B------:R-:W0:Y:S01]  /*00f0*/  LDCU UR45, c[0x0][0x3fc] ;  /* 0x00007f80ff2d77ac */ /* 0x000e220008000800 */
[C---:B-1----:R-:W-:Y:S01]  /*0100*/  LOP3.LUT P0, RZ, R16.reuse, R17, RZ, 0xfc, !PT ;  /* 0x0000001110ff7212 */ /* 0x042fe2000780fcff */
[----:B------:R-:W1:Y:S01]  /*0110*/  LDCU.64 UR36, c[0x0][0x388] ;  /* 0x00007100ff2477ac */ /* 0x000e620008000a00 */
[----:B---3--:R-:W-:Y:S01]  /*0120*/  IMAD R23, R16, UR6, R17 ;  /* 0x0000000610177c24 */ /* 0x008fe2000f8e0211 */
[----:B------:R-:W3:Y:S10]  /*0130*/  LDCU.64 UR38, c[0x0][0x3b0] ;  /* 0x00007600ff2677ac */ /* 0x000ef40008000a00 */
[----:B0-2-4-:R-:W-:Y:S05]  /*0140*/  @P0 BRA `(.L_x_216) ;  /* 0x00000000002c0947 */ /* 0x015fea0003800000 */
[----:B------:R-:W0:Y:S01]  /*0150*/  LDC R10, c[0x0][0x3c8] ;  /* 0x0000f200ff0a7b82 */ /* 0x000e220000000800 */
[----:B------:R-:W-:Y:S01]  /*0160*/  MOV R0, 0x38 ;  /* 0x0000003800007802 */ /* 0x000fe20000000f00 */
[----:B------:R-:W2:Y:S01]  /*0170*/  LDCU.64 UR4, c[0x4][URZ] ;  /* 0x01000000ff0477ac */ /* 0x000ea20008000a00 */
[----:B------:R-:W-:Y:S02]  /*0180*/  IMAD.MOV.U32 R6, RZ, RZ, R22 ;  /* 0x000000ffff067224 */ /* 0x000fe400078e0016 */
[----:B------:R-:W-:-:S03]  /*0190*/  IMAD.MOV.U32 R7, RZ, RZ, R2 ;  /* 0x000000ffff077224 */ /* 0x000fc600078e0002 */
[----:B------:R4:W1:Y:S01]  /*01a0*/  LDC.64 R8, c[0x4][R0] ;  /* 0x0100000000087b82 */ /* 0x0008620000000a00 */
[----:B--2---:R-:W-:Y:S02]  /*01b0*/  IMAD.U32 R4, RZ, RZ, UR4 ;  /* 0x00000004ff047e24 */ /* 0x004fe4000f8e00ff */
[----:B------:R-:W-:Y:S01]  /*01c0*/  IMAD.U32 R5, RZ, RZ, UR5 ;  /* 0x00000005ff057e24 */ /* 0x000fe2000f8e00ff */
[----:B0-----:R4:W-:Y:S06]  /*01d0*/  STL [R1], R10 ;  /* 0x0000000a01007387 */ /* 0x0019ec0000100800 */
[----:B------:R-:W-:-:S07]  /*01e0*/  LEPC R20, `(.L_x_216) ;  /* 0x000000001014794e */ /* 0x000fce0000000000 */
[----:B-1-34-:R-:W-:Y:S05]  /*01f0*/  CALL.ABS.NOINC R8 ;  /* 0x0000000008007343 */ /* 0x01afea0003c00000 */
.L_x_216:
[----:B-1-3--:R-:W-:Y:S05]  /*0200*/  BSYNC.RECONVERGENT B6 ;  /* 0x0000000000067941 */ /* 0x00afea0003800200 */
.L_x_215:
[----:B------:R-:W0:Y:S02]  /*0210*/  LDCU UR4, c[0x0][0x3c8] ;  /* 0x00007900ff0477ac */ /* 0x000e240008000800 */
[----:B0-----:R-:W-:-:S13]  /*0220*/  ISETP.GE.AND P0, PT, R23, UR4, PT ;  /* 0x0000000417007c0c */ /* 0x001fda000bf06270 */
[----:B------:R-:W-:Y:S05]  /*0230*/  @P0 EXIT ;  /* 0x000000000000094d */ /* 0x000fea0003800000 */
[----:B------:R-:W0:Y:S01]  /*0240*/  LDCU UR4, c[0x0][0x3cc] ;  /* 0x00007980ff0477ac */ /* 0x000e220008000800 */
[----:B------:R-:W1:Y:S01]  /*0250*/  LDC.64 R28, c[0x0][0x358] ;  /* 0x0000d600ff1c7b82 */ /* 0x000e620000000a00 */
[----:B------:R-:W-:Y:S01]  /*0260*/  IMAD.MOV.U32 R24, RZ, RZ, RZ ;  /* 0x000000ffff187224 */ /* 0x000fe200078e00ff */
[----:B0-----:R-:W-:-:S09]  /*0270*/  UISETP.GE.AND UP0, UPT, UR4, 0x1, UPT ;  /* 0x000000010400788c */ /* 0x001fd2000bf06270 */
[----:B------:R-:W-:Y:S05]  /*0280*/  BRA.U !UP0, `(.L_x_217) ;  /* 0x0000000908287547 */ /* 0x000fea000b800000 */
[----:B------:R-:W0:Y:S01]  /*0290*/  LDC.64 R18, c[0x0][0x3a0] ;  /* 0x0000e800ff127b82 */ /* 0x000e220000000a00 */
[----:B-1----:R-:W-:Y:S02]  /*02a0*/  R2UR UR4, R28 ;  /* 0x000000001c0472ca */ /* 0x002fe400000e0000 */
[----:B------:R-:W-:-:S05]  /*02b0*/  R2UR UR5, R29 ;  /* 0x000000001d0572ca */ /* 0x000fca00000e0000 */
[----:B------:R-:W1:Y:S01]  /*02c0*/  LDC.64 R30, c[0x0][0x3d8] ;  /* 0x0000f600ff1e7b82 */ /* 0x000e620000000a00 */
[----:B0-----:R-:W-:-:S07]  /*02d0*/  IMAD.WIDE R18, R23, 0x4, R18 ;  /* 0x0000000417127825 */ /* 0x001fce00078e0212 */
[----:B------:R0:W5:Y:S01]  /*02e0*/  LDG.E R18, desc[UR4][R18.64] ;  /* 0x0000000412127981 */ /* 0x000162000c1e1900 */
[----:B------:R-:W-:Y:S01]  /*02f0*/  BSSY B8, `(.L_x_217) ;  /* 0x0000083000087945 */ /* 0x000fe20003800000 */
[----:B------:R-:W-:Y:S01]  /*0300*/  CS2R R24, SRZ ;  /* 0x0000000000187805 */ /* 0x000fe2000001ff00 */
[----:B-1----:R-:W-:-:S07]  /*0310*/  IMAD.WIDE R30, R23, 0xc, R30 ;  /* 0x0000000c171e7825 */ /* 0x002fce00078e021e */
.L_x_226:
[----:B-12---:R-:W1:Y:S01]  /*0320*/  LDC.64 R4, c[0x0][0x3e8] ;  /* 0x0000fa00ff047b82 */ /* 0x006e620000000a00 */
[----:B------:R-:W-:Y:S05]  /*0330*/  YIELD ;  /* 0x0000000000007946 */ /* 0x000fea0003800000 */
[C---:B------:R-:W-:Y:S02]  /*0340*/  R2UR UR6, R28.reuse ;  /* 0x000000001c0672ca */ /* 0x040fe400000e0000 */
[----:B------:R-:W2:Y:S01]  /*0350*/  LDC.64 R10, c[0x0][0x3f0] ;  /* 0x0000fc00ff0a7b82 */ /* 0x000ea20000000a00 */
[----:B------:R-:W-:Y:S02]  /*0360*/  R2UR UR7, R29 ;  /* 0x000000001d0772ca */ /* 0x000fe400000e0000 */
[----:B------:R-:W-:-:S02]  /*0370*/  R2UR UR4, R28 ;  /* 0x000000001c0472ca */ /* 0x000fc400000e0000 */
[C---:B------:R-:W-:Y:S02]  /*0380*/  R2UR UR5, R29.reuse ;  /* 0x000000001d0572ca */ /* 0x040fe400000e0000 */
[C---:B------:R-:W-:Y:S01]  /*0390*/  R2UR UR10, R28.reuse ;  /* 0x000000001c0a72ca */ /* 0x040fe200000e0000 */
[----:B------:R-:W3:Y:S01]  /*03a0*/  LDC R8, c[0x0][0x3f8] ;  /* 0x0000fe00ff087b82 */ /* 0x000ee20000000800 */
[C---:B------:R-:W-:Y:S02]  /*03b0*/  R2UR UR11, R29.reuse ;  /* 0x000000001d0b72ca */ /* 0x040fe400000e0000 */
[----:B------:R-:W-:Y:S02]  /*03c0*/  R2UR UR8, R28 ;  /* 0x000000001c0872ca */ /* 0x000fe400000e0000 */
[----:B------:R-:W-:Y:S01]  /*03d0*/  R2UR UR9, R29 ;  /* 0x000000001d0972ca */ /* 0x000fe200000e0000 */
[----:B-1----:R-:W-:-:S04]  /*03e0*/  IMAD.WIDE.U32 R4, R25, 0x4, R4 ;  /* 0x0000000419047825 */ /* 0x002fc800078e0004 */
[----:B-----5:R-:W4:Y:S04]  /*03f0*/  LDG.E R0, desc[UR4][R30.64] ;  /* 0x000000041e007981 */ /* 0x020f28000c1e1900 */
[----:B------:R-:W4:Y:S01]  /*0400*/  LDG.E R5, desc[UR6][R4.64] ;  /* 0x0000000604057981 */ /* 0x000f22000c1e1900 */
[----:B--2---:R-:W-:-:S03]  /*0410*/  IMAD.WIDE.U32 R10, R25, 0x4, R10 ;  /* 0x00000004190a7825 */ /* 0x004fc600078e000a */
[----:B------:R-:W2:Y:S04]  /*0420*/  LDG.E R6, desc[UR8][R30.64+0x4] ;  /* 0x000004081e067981 */ /* 0x000ea8000c1e1900 */
[----:B------:R-:W2:Y:S01]  /*0430*/  LDG.E R11, desc[UR10][R10.64] ;  /* 0x0000000a0a0b7981 */ /* 0x000ea2000c1e1900 */
[----:B---3--:R-:W1:Y:S02]  /*0440*/  MUFU.RCP R3, R8 ;  /* 0x0000000800037308 */ /* 0x008e640000001000 */
[----:B-1----:R-:W-:-:S04]  /*0450*/  FFMA R12, R3, -R8, 1 ;  /* 0x3f800000030c7423 */ /* 0x002fc80000000808 */
[----:B------:R-:W-:Y:S01]  /*0460*/  FFMA R12, R3, R12, R3 ;  /* 0x0000000c030c7223 */ /* 0x000fe20000000003 */
[----:B------:R-:W-:Y:S01]  /*0470*/  BSSY.RECONVERGENT B0, `(.L_x_218) ;  /* 0x0000011000007945 */ /* 0x000fe20003800200 */
[----:B----4-:R-:W-:Y:S02]  /*0480*/  FADD R7, R0, -R5 ;  /* 0x8000000500077221 */ /* 0x010fe40000000000 */
[----:B------:R-:W1:Y:S02]  /*0490*/  LDC R0, c[0x0][0x3f8] ;  /* 0x0000fe00ff007b82 */ /* 0x000e640000000800 */
[----:B------:R-:W-:-:S04]  /*04a0*/  FADD R3, R7, -UR43 ;  /* 0x8000002b07037e21 */ /* 0x000fc80008000000 */
[----:B------:R-:W3:Y:S01]  /*04b0*/  FCHK P1, R3, R8 ;  /* 0x0000000803007302 */ /* 0x000ee20000020000 */
[----:B--2---:R-:W-:Y:S01]  /*04c0*/  FADD R6, R6, -R11 ;  /* 0x8000000b06067221 */ /* 0x004fe20000000000 */
[----:B------:R-:W-:-:S04]  /*04d0*/  FFMA R5, R3, R12, RZ ;  /* 0x0000000c03057223 */ /* 0x000fc800000000ff */
[----:B------:R-:W-:Y:S01]  /*04e0*/  FSETP.GTU.AND P0, PT, |R6|, UR42, PT ;  /* 0x0000002a06007c0b */ /* 0x000fe2000bf0c200 */
[----:B------:R-:W-:-:S03]  /*04f0*/  FFMA R4, R5, -R8, R3 ;  /* 0x8000000805047223 */ /* 0x000fc60000000003 */
[----:B------:R-:W-:Y:S01]  /*0500*/  FSETP.LE.AND P0, PT, |R7|, UR42, !P0 ;  /* 0x0000002a07007c0b */ /* 0x000fe2000c703200 */
[----:B------:R-:W-:Y:S01]  /*0510*/  FFMA R4, R12, R4, R5 ;  /* 0x000000040c047223 */ /* 0x000fe20000000005 */
[----:B------:R-:W-:Y:S02]  /*0520*/  IMAD R11, R23, UR41, R24 ;  /* 0x00000029170b7c24 */ /* 0x000fe4000f8e0218 */
[----:B------:R-:W-:Y:S01]  /*0530*/  SEL R9, RZ, 0x1, !P0 ;  /* 0x00000001ff097807 */ /* 0x000fe20004000000 */
[----:B---3--:R-:W-:Y:S08]  /*0540*/  @!P1 BRA `(.L_x_219) ;  /* 0x00000000000c9947 */ /* 0x008ff00003800000 */
[----:B------:R-:W-:-:S07]  /*0550*/  MOV R10, 0x570 ;  /* 0x00000570000a7802 */ /* 0x000fce0000000f00 */
[----:B01---5:R-:W-:Y:S05]  /*0560*/  CALL.REL.NOINC `($__internal_4_$__cuda_sm3x_div_rn_noftz_f32_slowpath) ;  /* 0x0000000400887944 */ /* 0x023fea0003c00000 */
[----:B------:R-:W-:-:S07]  /*0570*/  IMAD.MOV.U32 R4, RZ, RZ, R3 ;  /* 0x000000ffff047224 */ /* 0x000fce00078e0003 */
.L_x_219:
[----:B------:R-:W-:Y:S05]  /*0580*/  BSYNC.RECONVERGENT B0 ;  /* 0x0000000000007941 */ /* 0x000fea0003800200 */
.L_x_218:
[----:B------:R-:W2:Y:S01]  /*0590*/  MUFU.RCP R3, R8 ;  /* 0x0000000800037308 */ /* 0x000ea20000001000 */
[----:B------:R-:W-:Y:S01]  /*05a0*/  SEL R13, RZ, 0x1, !P0 ;  /* 0x00000001ff0d7807 */ /* 0x000fe20004000000 */
[----:B------:R-:W-:Y:S01]  /*05b0*/  FADD R12, R6, -UR44 ;  /* 0x8000002c060c7e21 */ /* 0x000fe20008000000 */
[----:B------:R-:W-:Y:S02]  /*05c0*/  BSSY.RECONVERGENT B0, `(.L_x_220) ;  /* 0x000000f000007945 */ /* 0x000fe40003800200 */
[----:B------:R-:W-:-:S03]  /*05d0*/  I2FP.F32.U32 R7, R13 ;  /* 0x0000000d00077245 */ /* 0x000fc60000201000 */
[----:B------:R-:W3:Y:S02]  /*05e0*/  FCHK P1, R12, R8 ;  /* 0x000000080c007302 */ /* 0x000ee40000020000 */
[----:B------:R-:W-:Y:S01]  /*05f0*/  FFMA R4, R7, R4, 0.5 ;  /* 0x3f00000007047423 */ /* 0x000fe20000000004 */
[----:B--2---:R-:W-:-:S04]  /*0600*/  FFMA R6, R3, -R8, 1 ;  /* 0x3f80000003067423 */ /* 0x004fc80000000808 */
[----:B------:R-:W-:Y:S02]  /*0610*/  FFMA R3, R3, R6, R3 ;  /* 0x0000000603037223 */ /* 0x000fe40000000003 */
[----:B------:R2:W4:Y:S02]  /*0620*/  F2I.FLOOR.NTZ R6, R4 ;  /* 0x0000000400067305 */ /* 0x0005240000207100 */
[----:B------:R-:W-:-:S04]  /*0630*/  FFMA R5, R3, R12, RZ ;  /* 0x0000000c03057223 */ /* 0x000fc800000000ff */
[----:B------:R-:W-:-:S04]  /*0640*/  FFMA R10, R5, -R8, R12 ;  /* 0x80000008050a7223 */ /* 0x000fc8000000000c */
[----:B------:R-:W-:Y:S01]  /*0650*/  FFMA R10, R3, R10, R5 ;  /* 0x0000000a030a7223 */ /* 0x000fe20000000005 */
[----:B--23--:R-:W-:Y:S06]  /*0660*/  @!P1 BRA `(.L_x_221) ;  /* 0x0000000000109947 */ /* 0x00cfec0003800000 */
[----:B------:R-:W-:Y:S01]  /*0670*/  IMAD.MOV.U32 R3, RZ, RZ, R12 ;  /* 0x000000ffff037224 */ /* 0x000fe200078e000c */
[----:B------:R-:W-:-:S07]  /*0680*/  MOV R10, 0x6a0 ;  /* 0x000006a0000a7802 */ /* 0x000fce0000000f00 */
[----:B01--45:R-:W-:Y:S05]  /*0690*/  CALL.REL.NOINC `($__internal_4_$__cuda_sm3x_div_rn_noftz_f32_slowpath) ;  /* 0x00000004003c7944 */ /* 0x033fea0003c00000 */
[----:B------:R-:W-:-:S07]  /*06a0*/  IMAD.MOV.U32 R10, RZ, RZ, R3 ;  /* 0x000000ffff0a7224 */ /* 0x000fce00078e0003 */
.L_x_221:
[----:B------:R-:W-:Y:S05]  /*06b0*/  BSYNC.RECONVERGENT B0 ;  /* 0x0000000000007941 */ /* 0x000fea0003800200 */
.L_x_220:
[----:B------:R-:W-:Y:S01]  /*06c0*/  FFMA R10, R7, R10, 0.5 ;  /* 0x3f000000070a7423 */ /* 0x000fe2000000000a */
[----:B------:R-:W2:Y:S01]  /*06d0*/  LDC.64 R4, c[0x0][0x408] ;  /* 0x00010200ff047b82 */ /* 0x000ea20000000a00 */
[----:B------:R-:W-:Y:S02]  /*06e0*/  R2UR UR4, R28 ;  /* 0x000000001c0472ca */ /* 0x000fe400000e0000 */
[----:B------:R-:W4:Y:S01]  /*06f0*/  F2I.FLOOR.NTZ R3, R10 ;  /* 0x0000000a00037305 */ /* 0x000f220000207100 */
[----:B------:R-:W-:Y:S01]  /*0700*/  R2UR UR5, R29 ;  /* 0x000000001d0572ca */ /* 0x000fe200000e0000 */
[----:B----4-:R-:W-:-:S03]  /*0710*/  IMAD R3, R6, UR45, R3 ;  /* 0x0000002d06037c24 */ /* 0x010fc6000f8e0203 */
[----:B------:R-:W3:Y:S01]  /*0720*/  LDC.64 R6, c[0x0][0x390] ;  /* 0x0000e400ff067b82 */ /* 0x000ee20000000a00 */
[----:B------:R-:W-:Y:S02]  /*0730*/  R2UR UR6, R28 ;  /* 0x000000001c0672ca */ /* 0x000fe400000e0000 */
[----:B------:R-:W-:Y:S01]  /*0740*/  R2UR UR7, R29 ;  /* 0x000000001d0772ca */ /* 0x000fe200000e0000 */
[----:B--2---:R-:W-:Y:S01]  /*0750*/  IMAD.WIDE R14, R3, 0xc, R4 ;  /* 0x0000000c030e7825 */ /* 0x004fe200078e0204 */
[----:B------:R-:W-:-:S04]  /*0760*/  IADD3 R4, P1, PT, R11, UR36, RZ ;  /* 0x000000240b047c10 */ /* 0x000fc8000ff3e0ff */
[----:B------:R-:W-:Y:S01]  /*0770*/  LEA.HI.X.SX32 R5, R11, UR37, 0x1, P1 ;  /* 0x000000250b057c11 */ /* 0x000fe200088f0eff */
[----:B-1----:R1:W5:Y:S01]  /*0780*/  LDG.E R0, desc[UR4][R14.64+0x8] ;  /* 0x000008040e007981 */ /* 0x002362000c1e1900 */
[----:B------:R-:W-:Y:S01]  /*0790*/  BSSY.RECONVERGENT B7, `(.L_x_222) ;  /* 0x0000034000077945 */ /* 0x000fe20003800200 */
[----:B------:R-:W-:Y:S02]  /*07a0*/  IMAD.IADD R24, R13, 0x1, R24 ;  /* 0x000000010d187824 */ /* 0x000fe400078e0218 */
[----:B------:R1:W-:Y:S01]  /*07b0*/  STG.E.U8 desc[UR4][R4.64], R9 ;  /* 0x0000000904007986 */ /* 0x0003e2000c101104 */
[----:B---3--:R-:W-:-:S05]  /*07c0*/  IMAD.WIDE R6, R11, 0x4, R6 ;  /* 0x000000040b067825 */ /* 0x008fca00078e0206 */
[----:B------:R1:W-:Y:S01]  /*07d0*/  STG.E desc[UR6][R6.64], R13 ;  /* 0x0000000d06007986 */ /* 0x0003e2000c101906 */
[----:B------:R-:W-:Y:S05]  /*07e0*/  @!P0 BRA `(.L_x_223) ;  /* 0x0000000000b88947 */ /* 0x000fea0003800000 */
[----:B-1----:R-:W1:Y:S01]  /*07f0*/  LDC.64 R4, c[0x0][0x380] ;  /* 0x0000e000ff047b82 */ /* 0x002e620000000a00 */
[----:B------:R-:W-:Y:S01]  /*0800*/  ISETP.NE.AND P0, PT, R25, 0x548, PT ;  /* 0x000005481900780c */ /* 0x000fe20003f05270 */
[----:B-----5:R-:W-:Y:S01]  /*0810*/  IMAD R26, R18, UR40, R25 ;  /* 0x00000028121a7c24 */ /* 0x020fe2000f8e0219 */
[C---:B------:R-:W-:Y:S01]  /*0820*/  R2UR UR4, R28.reuse ;  /* 0x000000001c0472ca */ /* 0x040fe200000e0000 */
[----:B------:R-:W-:Y:S01]  /*0830*/  BSSY.RECONVERGENT B6, `(.L_x_224) ;  /* 0x000001a000067945 */ /* 0x000fe20003800200 */
[C---:B------:R-:W-:Y:S02]  /*0840*/  R2UR UR5, R29.reuse ;  /* 0x000000001d0572ca */ /* 0x040fe400000e0000 */
[----:B------:R-:W-:Y:S01]  /*0850*/  R2UR UR6, R28 ;  /* 0x000000001c0672ca */ /* 0x000fe200000e0000 */
[----:B------:R-:W2:Y:S01]  /*0860*/  LDC.64 R6, c[0x0][0x398] ;  /* 0x0000e600ff067b82 */ /* 0x000ea20000000a00 */
[----:B------:R-:W-:Y:S02]  /*0870*/  R2UR UR7, R29 ;  /* 0x000000001d0772ca */ /* 0x000fe400000e0000 */
[----:B------:R-:W-:Y:S01]  /*0880*/  ISETP.NE.OR P0, PT, R23, 0x2, P0 ;  /* 0x000000021700780c */ /* 0x000fe20000705670 */
[----:B-1----:R-:W-:-:S06]  /*0890*/  IMAD.WIDE R4, R11, 0x4, R4 ;  /* 0x000000040b047825 */ /* 0x002fcc00078e0204 */
[----:B------:R1:W-:Y:S01]  /*08a0*/  STG.E desc[UR4][R4.64], R0 ;  /* 0x0000000004007986 */ /* 0x0003e2000c101904 */
[----:B--2---:R-:W-:-:S05]  /*08b0*/  IMAD.WIDE R6, R11, 0x4, R6 ;  /* 0x000000040b067825 */ /* 0x004fca00078e0206 */
[----:B------:R1:W-:Y:S01]  /*08c0*/  STG.E desc[UR6][R6.64], R26 ;  /* 0x0000001a06007986 */ /* 0x0003e2000c101906 */
[----:B------:R-:W-:Y:S05]  /*08d0*/  @P0 BRA `(.L_x_225) ;  /* 0x00000000003c0947 */ /* 0x000fea0003800000 */
[----:B------:R-:W2:Y:S01]  /*08e0*/  F2F.F64.F32 R10, R0 ;  /* 0x00000000000a7310 */ /* 0x000ea20000201800 */
[----:B------:R-:W-:Y:S01]  /*08f0*/  MOV R8, 0x38 ;  /* 0x0000003800087802 */ /* 0x000fe20000000f00 */
[----:B0-----:R-:W-:Y:S01]  /*0900*/  IMAD.MOV.U32 R19, RZ, RZ, 0x548 ;  /* 0x00000548ff137424 */ /* 0x001fe200078e00ff */
[----:B------:R-:W0:Y:S01]  /*0910*/  LDCU.64 UR4, c[0x4][0x8] ;  /* 0x01000100ff0477ac */ /* 0x000e220008000a00 */
[----:B------:R-:W-:Y:S02]  /*0920*/  IMAD.MOV.U32 R12, RZ, RZ, 0x2 ;  /* 0x00000002ff0c7424 */ /* 0x000fe400078e00ff */
[----:B-1----:R-:W-:Y:S01]  /*0930*/  IMAD.MOV.U32 R6, RZ, RZ, R22 ;  /* 0x000000ffff067224 */ /* 0x002fe200078e0016 */
[----:B------:R1:W-:Y:S01]  /*0940*/  STL.128 [R1], R16 ;  /* 0x0000001001007387 */ /* 0x0003e20000100c00 */
[----:B------:R-:W3:Y:S01]  /*0950*/  LDC.64 R8, c[0x4][R8] ;  /* 0x0100000008087b82 */ /* 0x000ee20000000a00 */
[----:B------:R-:W-:Y:S02]  /*0960*/  IMAD.MOV.U32 R7, RZ, RZ, R2 ;  /* 0x000000ffff077224 */ /* 0x000fe400078e0002 */
[----:B------:R1:W-:Y:S04]  /*0970*/  STL [R1+0x10], R12 ;  /* 0x0000100c01007387 */ /* 0x0003e80000100800 */
[----:B--2---:R1:W-:Y:S01]  /*0980*/  STL.64 [R1+0x18], R10 ;  /* 0x0000180a01007387 */ /* 0x0043e20000100a00 */
[----:B0-----:R-:W-:-:S02]  /*0990*/  IMAD.U32 R4, RZ, RZ, UR4 ;  /* 0x00000004ff047e24 */ /* 0x001fc4000f8e00ff */
[----:B------:R-:W-:-:S07]  /*09a0*/  IMAD.U32 R5, RZ, RZ, UR5 ;  /* 0x00000005ff057e24 */ /* 0x000fce000f8e00ff */
[----:B------:R-:W-:-:S07]  /*09b0*/  LEPC R20, `(.L_x_225) ;  /* 0x000000001014794e */ /* 0x000fce0000000000 */
[----:B-1-3--:R-:W-:Y:S05]  /*09c0*/  CALL.ABS.NOINC R8 ;  /* 0x0000000008007343 */ /* 0x00afea0003c00000 */
.L_x_225:
[----:B------:R-:W-:Y:S05]  /*09d0*/  BSYNC.RECONVERGENT B6 ;  /* 0x0000000000067941 */ /* 0x000fea0003800200 */
.L_x_224:
[----:B------:R-:W2:Y:S01]  /*09e0*/  LDC.64 R8, c[0x0][0x3a8] ;  /* 0x0000ea00ff087b82 */ /* 0x000ea20000000a00 */
[----:B------:R-:W-:Y:S01]  /*09f0*/  R2UR UR4, R28 ;  /* 0x000000001c0472ca */ /* 0x000fe200000e0000 */
[----:B------:R-:W-:Y:S01]  /*0a00*/  IMAD.MOV.U32 R3, RZ, RZ, 0x1 ;  /* 0x00000001ff037424 */ /* 0x000fe200078e00ff */
[----:B------:R-:W-:-:S05]  /*0a10*/  R2UR UR5, R29 ;  /* 0x000000001d0572ca */ /* 0x000fca00000e0000 */
[----:B-1----:R-:W1:Y:S01]  /*0a20*/  LDC.64 R6, c[0x0][0x3b8] ;  /* 0x0000ee00ff067b82 */ /* 0x002e620000000a00 */
[----:B------:R-:W-:Y:S02]  /*0a30*/  R2UR UR6, R28 ;  /* 0x000000001c0672ca */ /* 0x000fe400000e0000 */
[----:B------:R-:W-:Y:S02]  /*0a40*/  R2UR UR7, R29 ;  /* 0x000000001d0772ca */ /* 0x000fe400000e0000 */
[----:B------:R-:W-:Y:S01]  /*0a50*/  IADD3 R4, P0, PT, R26, UR38, RZ ;  /* 0x000000261a047c10 */ /* 0x000fe2000ff1e0ff */
[----:B------:R-:W-:-:S03]  /*0a60*/  IMAD.MOV.U32 R0, RZ, RZ, 0x1 ;  /* 0x00000001ff007424 */ /* 0x000fc600078e00ff */
[C---:B------:R-:W-:Y:S01]  /*0a70*/  LEA.HI.X.SX32 R5, R26.reuse, UR39, 0x1, P0 ;  /* 0x000000271a057c11 */ /* 0x040fe200080f0eff */
[----:B--2---:R-:W-:-:S05]  /*0a80*/  IMAD.WIDE R8, R26, 0x4, R8 ;  /* 0x000000041a087825 */ /* 0x004fca00078e0208 */
[----:B------:R2:W-:Y:S01]  /*0a90*/  REDG.E.ADD.STRONG.GPU desc[UR4][R8.64], R3 ;  /* 0x000000030800798e */ /* 0x0005e2000c12e104 */
[----:B-1----:R-:W-:-:S05]  /*0aa0*/  IMAD.WIDE R6, R26, 0x4, R6 ;  /* 0x000000041a067825 */ /* 0x002fca00078e0206 */
[----:B------:R2:W-:Y:S04]  /*0ab0*/  STG.E desc[UR4][R6.64], R3 ;  /* 0x0000000306007986 */ /* 0x0005e8000c101904 */
[----:B------:R2:W-:Y:S02]  /*0ac0*/  STG.E.U8 desc[UR6][R4.64], R0 ;  /* 0x0000000004007986 */ /* 0x0005e4000c101106 */
.L_x_223:
[----:B------:R-:W-:Y:S05]  /*0ad0*/  BSYNC.RECONVERGENT B7 ;  /* 0x0000000000077941 */ /* 0x000fea0003800200 */
.L_x_222:
[----:B------:R-:W-:Y:S01]  /*0ae0*/  VIADD R25, R25, 0x1 ;  /* 0x0000000119197836 */ /* 0x000fe20000000000 */
[----:B------:R-:W-:-:S04]  /*0af0*/  ISETP.LT.AND P1, PT, R24, UR41, PT ;  /* 0x0000002918007c0c */ /* 0x000fc8000bf21270 */
[----:B------:R-:W-:-:S13]  /*0b00*/  ISETP.GE.AND P0, PT, R25, UR40, PT ;  /* 0x0000002819007c0c */ /* 0x000fda000bf06270 */
[----:B------:R-:W-:Y:S05]  /*0b10*/  @!P0 BRA P1, `(.L_x_226) ;  /* 0xfffffff800008947 */ /* 0x000fea000083ffff */
[----:B------:R-:W-:Y:S05]  /*0b20*/  BSYNC B8 ;  /* 0x0000000000087941 */ /* 0x000fea0003800000 */
.L_x_217:
[----:B--2---:R-:W2:Y:S01]  /*0b30*/  LDC.64 R2, c[0x0][0x3c0] ;  /* 0x0000f000ff027b82 */ /* 0x004ea20000000a00 */
[----:B-1----:R-:W-:Y:S02]  /*0b40*/  R2UR UR4, R28 ;  /* 0x000000001c0472ca */ /* 0x002fe400000e0000 */
[----:B------:R-:W-:Y:S01]  /*0b50*/  R2UR UR5, R29 ;  /* 0x000000001d0572ca */ /* 0x000fe200000e0000 */
[----:B--2---:R-:W-:-:S12]  /*0b60*/  IMAD.WIDE R2, R23, 0x4, R2 ;  /* 0x0000000417027825 */ /* 0x004fd800078e0202 */
[----:B------:R-:W-:Y:S01]  /*0b70*/  STG.E desc[UR4][R2.64], R24 ;  /* 0x0000001802007986 */ /* 0x000fe2000c101904 */
[----:B------:R-:W-:Y:S05]  /*0b80*/  EXIT ;  /* 0x000000000000794d */ /* 0x000fea0003800000 */
        .weak           $__internal_4_$__cuda_sm3x_div_rn_noftz_f32_slowpath
        .type           $__internal_4_$__cuda_sm3x_div_rn_noftz_f32_slowpath,@function
        .size           $__internal_4_$__cuda_sm3x_div_rn_noftz_f32_slowpath,(.L_x_322 - $__internal_4_$__cuda_sm3x_div_rn_noftz_f32_slowpath)
$__internal_4_$__cuda_sm3x_div_rn_noftz_f32_slowpath:
[--C-:B------:R-:W-:Y:S01]  /*0b90*/  SHF.R.U32.HI R5, RZ, 0x17, R0.reuse ;  /* 0x00000017ff057819 */ /* 0x100fe20000011600 */
[----:B------:R-:W-:Y:S01]  /*0ba0*/  BSSY.RECONVERGENT B1, `(.L_x_227) ;  /* 0x0000063000017945 */ /* 0x000fe20003800200 */
        /* <DEDUP_REMOVED lines=33> */
.L_x_228:
[----:B------:R-:W-:Y:S01]  /*0dc0*/  LEA R15, R5, 0xc0800000, 0x17 ;  /* 0xc0800000050f7811 */ /* 0x000fe200078eb8ff */
[----:B------:R-:W-:Y:S01]  /*0dd0*/  VIADD R14, R14, 0xffffff81 ;  /* 0xffffff810e0e7836 */ /* 0x000fe20000000000 */
[----:B------:R-:W-:Y:S03]  /*0de0*/  BSSY.RECONVERGENT B2, `(.L_x_233) ;  /* 0x0000035000027945 */ /* 0x000fe60003800200 */
[----:B------:R-:W-:Y:S02]  /*0df0*/  IMAD.IADD R21, R12, 0x1, -R15 ;  /* 0x000000010c157824 */ /* 0x000fe400078e0a0f */
[C---:B------:R-:W-:Y:S02]  /*0e00*/  IMAD R3, R14.reuse, -0x800000, R3 ;  /* 0xff8000000e037824 */ /* 0x040fe400078e0203 */
[----:B------:R0:W1:Y:S01]  /*0e10*/  MUFU.RCP R15, R21 ;  /* 0x00000015000f7308 */ /* 0x0000620000001000 */
[----:B------:R-:W-:Y:S01]  /*0e20*/  FADD.FTZ R20, -R21, -RZ ;  /* 0x800000ff15147221 */ /* 0x000fe20000010100 */
[----:B0-----:R-:W-:-:S05]  /*0e30*/  IADD3 R21, PT, PT, R14, 0x7f, -R5 ;  /* 0x0000007f0e157810 */ /* 0x001fca0007ffe805 */
[----:B------:R-:W-:Y:S02]  /*0e40*/  IMAD.IADD R14, R21, 0x1, R4 ;  /* 0x00000001150e7824 */ /* 0x000fe400078e0204 */
[----:B-1----:R-:W-:-:S04]  /*0e50*/  FFMA R12, R15, R20, 1 ;  /* 0x3f8000000f0c7423 */ /* 0x002fc80000000014 */
        /* <DEDUP_REMOVED lines=25> */
[----:B------:R-:W-:Y:S01]  /*0ff0*/  ISETP.NE.AND P2, PT, R4, RZ, PT ;  /* 0x000000ff0400720c */ /* 0x000fe20003f45270 */
[----:B------:R-:W-:Y:S01]  /*1000*/  IMAD.MOV R4, RZ, RZ, -R4 ;  /* 0x000000ffff047224 */ /* 0x000fe200078e0a04 */
[----:B------:R-:W-:-:S02]  /*1010*/  LOP3.LUT R14, R14, 0x800000, RZ, 0xfc, !PT ;  /* 0x008000000e0e7812 */ /* 0x000fc400078efcff */
[----:B------:R-:W-:Y:S02]  /*1020*/  FSETP.NEU.FTZ.AND P1, PT, R5, R12, PT ;  /* 0x0000000c0500720b */ /* 0x000fe40003f3d000 */
[----:B------:R-:W-:Y:S02]  /*1030*/  SHF.L.U32 R15, R14, R15, RZ ;  /* 0x0000000f0e0f7219 */ /* 0x000fe400000006ff */
[----:B------:R-:W-:Y:S02]  /*1040*/  SEL R5, R4, RZ, P3 ;  /* 0x000000ff04057207 */ /* 0x000fe40001800000 */
[----:B------:R-:W-:Y:S02]  /*1050*/  ISETP.NE.AND P2, PT, R15, RZ, P2 ;  /* 0x000000ff0f00720c */ /* 0x000fe40001745270 */
[----:B------:R-:W-:Y:S02]  /*1060*/  SHF.R.U32.HI R5, RZ, R5, R14 ;  /* 0x00000005ff057219 */ /* 0x000fe4000001160e */
[----:B------:R-:W-:-:S02]  /*1070*/  PLOP3.LUT P1, PT, P1, P2, PT, 0xf8, 0x8f ;  /* 0x00000000008f781c */ /* 0x000fc40000f25f70 */
[----:B------:R-:W-:Y:S02]  /*1080*/  SHF.R.U32.HI R15, RZ, 0x1, R5 ;  /* 0x00000001ff0f7819 */ /* 0x000fe40000011605 */
[----:B------:R-:W-:-:S04]  /*1090*/  SEL R4, RZ, 0x1, !P1 ;  /* 0x00000001ff047807 */ /* 0x000fc80004800000 */
[----:B------:R-:W-:-:S04]  /*10a0*/  LOP3.LUT R4, R4, 0x1, R15, 0xf8, !PT ;  /* 0x0000000104047812 */ /* 0x000fc800078ef80f */
[----:B------:R-:W-:-:S05]  /*10b0*/  LOP3.LUT R4, R4, R5, RZ, 0xc0, !PT ;  /* 0x0000000504047212 */ /* 0x000fca00078ec0ff */
[----:B------:R-:W-:-:S05]  /*10c0*/  IMAD.IADD R4, R15, 0x1, R4 ;  /* 0x000000010f047824 */ /* 0x000fca00078e0204 */
[----:B------:R-:W-:Y:S01]  /*10d0*/  LOP3.LUT R3, R4, R3, RZ, 0xfc, !PT ;  /* 0x0000000304037212 */ /* 0x000fe200078efcff */
[----:B------:R-:W-:Y:S06]  /*10e0*/  BRA `(.L_x_236) ;  /* 0x0000000000107947 */ /* 0x000fec0003800000 */
.L_x_235:
[----:B------:R-:W-:-:S04]  /*10f0*/  LOP3.LUT R3, R3, 0x80000000, RZ, 0xc0, !PT ;  /* 0x8000000003037812 */ /* 0x000fc800078ec0ff */
[----:B------:R-:W-:Y:S01]  /*1100*/  LOP3.LUT R3, R3, 0x7f800000, RZ, 0xfc, !PT ;  /* 0x7f80000003037812 */ /* 0x000fe200078efcff */
[----:B------:R-:W-:Y:S06]  /*1110*/  BRA `(.L_x_236) ;  /* 0x0000000000047947 */ /* 0x000fec0003800000 */
.L_x_234:
[----:B------:R-:W-:-:S07]  /*1120*/  IMAD R3, R14, 0x800000, R3 ;  /* 0x008000000e037824 */ /* 0x000fce00078e0203 */
.L_x_236:
[----:B------:R-:W-:Y:S05]  /*1130*/  BSYNC.RECONVERGENT B2 ;  /* 0x0000000000027941 */ /* 0x000fea0003800200 */
.L_x_233:
[----:B------:R-:W-:Y:S05]  /*1140*/  BRA `(.L_x_237) ;  /* 0x0000000000207947 */ /* 0x000fea0003800000 */
.L_x_232:
[----:B------:R-:W-:-:S04]  /*1150*/  LOP3.LUT R3, R12, 0x80000000, R3, 0x48, !PT ;  /* 0x800000000c037812 */ /* 0x000fc800078e4803 */
[----:B------:R-:W-:Y:S01]  /*1160*/  LOP3.LUT R3, R3, 0x7f800000, RZ, 0xfc, !PT ;  /* 0x7f80000003037812 */ /* 0x000fe200078efcff */
[----:B------:R-:W-:Y:S06]  /*1170*/  BRA `(.L_x_237) ;  /* 0x0000000000147947 */ /* 0x000fec0003800000 */
.L_x_231:
[----:B------:R-:W-:Y:S01]  /*1180*/  LOP3.LUT R3, R12, 0x80000000, R3, 0x48, !PT ;  /* 0x800000000c037812 */ /* 0x000fe200078e4803 */
[----:B------:R-:W-:Y:S06]  /*1190*/  BRA `(.L_x_237) ;  /* 0x00000000000c7947 */ /* 0x000fec0003800000 */
.L_x_230:
[----:B------:R-:W0:Y:S01]  /*11a0*/  MUFU.RSQ R3, -QNAN ;  /* 0xffc0000000037908 */ /* 0x000e220000001400 */
[----:B------:R-:W-:Y:S05]  /*11b0*/  BRA `(.L_x_237) ;  /* 0x0000000000047947 */ /* 0x000fea0003800000 */
.L_x_229:
[----:B------:R-:W-:-:S07]  /*11c0*/  FADD.FTZ R3, R3, R0 ;  /* 0x0000000003037221 */ /* 0x000fce0000010000 */
.L_x_237:
[----:B------:R-:W-:Y:S05]  /*11d0*/  BSYNC.RECONVERGENT B1 ;  /* 0x0000000000017941 */ /* 0x000fea0003800200 */
.L_x_227:
[----:B------:R-:W-:Y:S02]  /*11e0*/  IMAD.MOV.U32 R4, RZ, RZ, R10 ;  /* 0x000000ffff047224 */ /* 0x000fe400078e000a */
[----:B------:R-:W-:-:S04]  /*11f0*/  IMAD.MOV.U32 R5, RZ, RZ, 0x0 ;  /* 0x00000000ff057424 */ /* 0x000fc800078e00ff */
[----:B0-----:R-:W-:Y:S05]  /*1200*/  RET.REL.NODEC R4 `(_Z22compute_active_sensorsPfPbPiS1_S1_S1_S0_S1_S1_iiiP5voxelfS_S_fiffP10correction) ;  /* 0xffffffec047c7950 */ /* 0x001fea0003c3ffff */
.L_x_238:
        /* <DEDUP_REMOVED lines=15> */
.L_x_322:


//--------------------- .text._Z21create_anode_responsePfiPiS_S0_ --------------------------
	.section	.text._Z21create_anode_responsePfiPiS_S0_,"ax",@progbits
	.align	128
        .global         _Z21create_anode_responsePfiPiS_S0_
        .type           _Z21create_anode_responsePfiPiS_S0_,@function
        .size           _Z21create_anode_responsePfiPiS_S0_,(.L_x_323 - _Z21create_anode_responsePfiPiS_S0_)
        .other          _Z21create_anode_responsePfiPiS_S0_,@"STO_CUDA_ENTRY STV_DEFAULT"
_Z21create_anode_responsePfiPiS_S0_:
.text._Z21create_anode_responsePfiPiS_S0_:
[----:B------:R-:W-:Y:S01]  /*0000*/  LDC R1, c[0x0][0x37c] ;  /* 0x0000df00ff017b82 */ /* 0x000fe20000000800 */
[----:B------:R-:W0:Y:S07]  /*0010*/  S2R R0, SR_CTAID.X ;  /* 0x0000000000007919 */ /* 0x000e2e0000002500 */
[----:B------:R-:W0:Y:S01]  /*0020*/  LDC.64 R6, c[0x0][0x3a0] ;  /* 0x0000e800ff067b82 */ /* 0x000e220000000a00 */
[----:B------:R-:W1:Y:S01]  /*0030*/  LDCU.64 UR4, c[0x0][0x358] ;  /* 0x00006b00ff0477ac */ /* 0x000e620008000a00 */
[----:B0-----:R-:W-:-:S05]  /*0040*/  IMAD.WIDE.U32 R6, R0, 0x4, R6 ;  /* 0x0000000400067825 */ /* 0x001fca00078e0006 */
[----:B-1----:R-:W2:Y:S04]  /*0050*/  LDG.E R2, desc[UR4][R6.64] ;  /* 0x0000000406027981 */ /* 0x002ea8000c1e1900 */
[----:B------:R-:W2:Y:S01]  /*0060*/  LDG.E R5, desc[UR4][R6.64+0x4] ;  /* 0x0000040406057981 */ /* 0x000ea2000c1e1900 */
[----:B------:R-:W0:Y:S02]  /*0070*/  LDC R3, c[0x0][0x360] ;  /* 0x0000d800ff037b82 */ /* 0x000e240000000800 */
[----:B0-----:R-:W-:-:S04]  /*0080*/  I2FP.F32.U32 R10, R3 ;  /* 0x00000003000a7245 */ /* 0x001fc80000201000 */
[----:B------:R-:W0:Y:S02]  /*0090*/  MUFU.RCP R9, R10 ;  /* 0x0000000a00097308 */ /* 0x000e240000001000 */
[----:B0-----:R-:W-:-:S04]  /*00a0*/  FFMA R8, -R10, R9, 1 ;  /* 0x3f8000000a087423 */ /* 0x001fc80000000109 */
[----:B------:R-:W-:Y:S01]  /*00b0*/  FFMA R8, R9, R8, R9 ;  /* 0x0000000809087223 */ /* 0x000fe20000000009 */
[----:B--2---:R-:W-:-:S05]  /*00c0*/  IMAD.IADD R4, R5, 0x1, -R2 ;  /* 0x0000000105047824 */ /* 0x004fca00078e0a02 */
[----:B------:R-:W-:-:S04]  /*00d0*/  I2FP.F32.S32 R5, R4 ;  /* 0x0000000400057245 */ /* 0x000fc80000201400 */
[----:B------:R-:W0:Y:S01]  /*00e0*/  FCHK P0, R5, R10 ;  /* 0x0000000a05007302 */ /* 0x000e220000000000 */
[----:B------:R-:W-:-:S04]  /*00f0*/  FFMA R9, R5, R8, RZ ;  /* 0x0000000805097223 */ /* 0x000fc800000000ff */
[----:B------:R-:W-:-:S04]  /*0100*/  FFMA R11, -R10, R9, R5 ;  /* 0x000000090a0b7223 */ /* 0x000fc80000000105 */
[----:B------:R-:W-:Y:S01]  /*0110*/  FFMA R8, R8, R11, R9 ;  /* 0x0000000b08087223 */ /* 0x000fe20000000009 */
[----:B0-----:R-:W-:Y:S06]  /*0120*/  @!P0 BRA `(.L_x_239) ;  /* 0x00000000000c8947 */ /* 0x001fec0003800000 */
[----:B------:R-:W-:-:S07]  /*0130*/  MOV R8, 0x150 ;  /* 0x0000015000087802 */ /* 0x000fce0000000f00 */
[----:B------:R-:W-:Y:S05]  /*0140*/  CALL.REL.NOINC `($__internal_5_$__cuda_sm3x_div_rn_noftz_f32_slowpath) ;  /* 0x0000000400947944 */ /* 0x000fea0003c00000 */
[----:B------:R-:W-:-:S07]  /*0150*/  IMAD.MOV.U32 R8, RZ, RZ, R5 ;  /* 0x000000ffff087224 */ /* 0x000fce00078e0005 */
.L_x_239:
[----:B------:R-:W0:Y:S02]  /*0160*/  F2I.CEIL.NTZ R8, R8 ;  /* 0x0000000800087305 */ /* 0x000e24000020b100 */
[----:B0-----:R-:W-:-:S13]  /*0170*/  ISETP.GE.AND P0, PT, R8, 0x1, PT ;  /* 0x000000010800780c */ /* 0x001fda0003f06270 */
[----:B------:R-:W-:Y:S05]  /*0180*/  @!P0 EXIT ;  /* 0x000000000000894d */ /* 0x000fea0003800000 */
[----:B------:R-:W0:Y:S01]  /*0190*/  S2R R6, SR_TID.X ;  /* 0x0000000000067919 */ /* 0x000e220000002100 */
[C---:B------:R-:W-:Y:S01]  /*01a0*/  ISETP.GE.U32.AND P1, PT, R8.reuse, 0x4, PT ;  /* 0x000000040800780c */ /* 0x040fe20003f26070 */
[----:B------:R-:W-:Y:S01]  /*01b0*/  IMAD.MOV.U32 R7, RZ, RZ, RZ ;  /* 0x000000ffff077224 */ /* 0x000fe200078e00ff */
[----:B------:R-:W-:-:S04]  /*01c0*/  LOP3.LUT R5, R8, 0x3, RZ, 0xc0, !PT ;  /* 0x0000000308057812 */ /* 0x000fc800078ec0ff */
[----:B------:R-:W-:-:S07]  /*01d0*/  ISETP.NE.AND P0, PT, R5, RZ, PT ;  /* 0x000000ff0500720c */ /* 0x000fce0003f05270 */
[----:B------:R-:W-:Y:S06]  /*01e0*/  @!P1 BRA `(.L_x_240) ;  /* 0x0000000400149947 */ /* 0x000fec0003800000 */
[----:B------:R-:W-:Y:S01]  /*01f0*/  LOP3.LUT R7, R8, 0x7ffffffc, RZ, 0xc0, !PT ;  /* 0x7ffffffc08077812 */ /* 0x000fe200078ec0ff */
[C-C-:B0-----:R-:W-:Y:S01]  /*0200*/  IMAD.IADD R18, R2.reuse, 0x1, R6.reuse ;  /* 0x0000000102127824 */ /* 0x141fe200078e0206 */
[C---:B------:R-:W-:Y:S01]  /*0210*/  IADD3 R23, PT, PT, R3.reuse, R6, RZ ;  /* 0x0000000603177210 */ /* 0x040fe20007ffe0ff */
[C-C-:B------:R-:W-:Y:S02]  /*0220*/  IMAD R8, R3.reuse, 0x2, R6.reuse ;  /* 0x0000000203087824 */ /* 0x140fe400078e0206 */
[C-C-:B------:R-:W-:Y:S01]  /*0230*/  IMAD R9, R3.reuse, 0x3, R6.reuse ;  /* 0x0000000303097824 */ /* 0x140fe200078e0206 */
[----:B------:R-:W-:Y:S01]  /*0240*/  IADD3 R10, PT, PT, R2, R23, RZ ;  /* 0x00000017020a7210 */ /* 0x000fe20007ffe0ff */
[----:B------:R-:W-:Y:S02]  /*0250*/  IMAD.MOV.U32 R11, RZ, RZ, R6 ;  /* 0x000000ffff0b7224 */ /* 0x000fe400078e0006 */
[C-C-:B------:R-:W-:Y:S02]  /*0260*/  IMAD R19, R3.reuse, 0x2, R18.reuse ;  /* 0x0000000203137824 */ /* 0x140fe400078e0212 */
[----:B------:R-:W-:-:S02]  /*0270*/  IMAD R21, R3, 0x3, R18 ;  /* 0x0000000303157824 */ /* 0x000fc400078e0212 */
[----:B------:R-:W-:-:S07]  /*0280*/  IMAD.MOV R20, RZ, RZ, -R7 ;  /* 0x000000ffff147224 */ /* 0x000fce00078e0a07 */
.L_x_241:
[----:B------:R-:W0:Y:S01]  /*0290*/  LDC.64 R14, c[0x0][0x390] ;  /* 0x0000e400ff0e7b82 */ /* 0x000e220000000a00 */
[----:B------:R-:W-:-:S07]  /*02a0*/  ISETP.GE.AND P2, PT, R11, R4, PT ;  /* 0x000000040b00720c */ /* 0x000fce0003f46270 */
[----:B------:R-:W1:Y:S08]  /*02b0*/  LDC.64 R12, c[0x0][0x398] ;  /* 0x0000e600ff0c7b82 */ /* 0x000e700000000a00 */
[----:B------:R-:W2:Y:S01]  /*02c0*/  @!P2 LDC R27, c[0x0][0x388] ;  /* 0x0000e200ff1bab82 */ /* 0x000ea20000000800 */
[----:B0-----:R-:W-:-:S07]  /*02d0*/  @!P2 IMAD.WIDE R24, R18, 0x4, R14 ;  /* 0x000000041218a825 */ /* 0x001fce00078e020e */
[----:B------:R-:W0:Y:S01]  /*02e0*/  @!P2 LDC.64 R16, c[0x0][0x380] ;  /* 0x0000e000ff10ab82 */ /* 0x000e220000000a00 */
[----:B------:R-:W2:Y:S01]  /*02f0*/  @!P2 LDG.E R25, desc[UR4][R24.64] ;  /* 0x000000041819a981 */ /* 0x000ea2000c1e1900 */
[----:B-1----:R-:W-:-:S06]  /*0300*/  @!P2 IMAD.WIDE R12, R18, 0x4, R12 ;  /* 0x00000004120ca825 */ /* 0x002fcc00078e020c */
[----:B------:R-:W1:Y:S01]  /*0310*/  LDC.64 R14, c[0x0][0x390] ;  /* 0x0000e400ff0e7b82 */ /* 0x000e620000000a00 */
[----:B------:R3:W4:Y:S01]  /*0320*/  @!P2 LDG.E R22, desc[UR4][R12.64] ;  /* 0x000000040c16a981 */ /* 0x000722000c1e1900 */
[----:B------:R-:W-:-:S06]  /*0330*/  ISETP.GE.AND P1, PT, R23, R4, PT ;  /* 0x000000041700720c */ /* 0x000fcc0003f26270 */
[----:B---3--:R-:W3:Y:S07]  /*0340*/  LDC.64 R12, c[0x0][0x398] ;  /* 0x0000e600ff0c7b82 */ /* 0x008eee0000000a00 */
[C---:B-1----:R-:W-:Y:S02]  /*0350*/  @!P1 IMAD.WIDE R28, R10.reuse, 0x4, R14 ;  /* 0x000000040a1c9825 */ /* 0x042fe400078e020e */
[----:B------:R-:W1:Y:S02]  /*0360*/  LDC.64 R14, c[0x0][0x390] ;  /* 0x0000e400ff0e7b82 */ /* 0x000e640000000a00 */
[----:B---3--:R-:W-:-:S04]  /*0370*/  @!P1 IMAD.WIDE R12, R10, 0x4, R12 ;  /* 0x000000040a0c9825 */ /* 0x008fc800078e020c */
[----:B--2---:R-:W-:Y:S02]  /*0380*/  @!P2 IMAD R27, R0, R27, R25 ;  /* 0x0000001b001ba224 */ /* 0x004fe400078e0219 */
[----:B------:R-:W2:Y:S02]  /*0390*/  @!P1 LDC R25, c[0x0][0x388] ;  /* 0x0000e200ff199b82 */ /* 0x000ea40000000800 */
[----:B0-----:R-:W-:-:S05]  /*03a0*/  @!P2 IMAD.WIDE R26, R27, 0x4, R16 ;  /* 0x000000041b1aa825 */ /* 0x001fca00078e0210 */
[----:B----4-:R0:W-:Y:S01]  /*03b0*/  @!P2 STG.E desc[UR4][R26.64], R22 ;  /* 0x000000161a00a986 */ /* 0x0101e2000c101904 */
[----:B------:R-:W3:Y:S03]  /*03c0*/  LDC.64 R16, c[0x0][0x398] ;  /* 0x0000e600ff107b82 */ /* 0x000ee60000000a00 */
[----:B------:R-:W2:Y:S04]  /*03d0*/  @!P1 LDG.E R29, desc[UR4][R28.64] ;  /* 0x000000041c1d9981 */ /* 0x000ea8000c1e1900 */
[----:B0-----:R0:W4:Y:S01]  /*03e0*/  @!P1 LDG.E R22, desc[UR4][R12.64] ;  /* 0x000000040c169981 */ /* 0x001122000c1e1900 */
[----:B------:R-:W-:Y:S01]  /*03f0*/  ISETP.GE.AND P2, PT, R8, R4, PT ;  /* 0x000000040800720c */ /* 0x000fe20003f46270 */
[----:B0-----:R-:W0:-:S12]  /*0400*/  @!P1 LDC.64 R12, c[0x0][0x380] ;  /* 0x0000e000ff0c9b82 */ /* 0x001e180000000a00 */
[----:B-1----:R-:W-:Y:S02]  /*0410*/  @!P2 IMAD.WIDE R26, R19, 0x4, R14 ;  /* 0x00000004131aa825 */ /* 0x002fe400078e020e */
[----:B------:R-:W1:Y:S02]  /*0420*/  LDC.64 R14, c[0x0][0x390] ;  /* 0x0000e400ff0e7b82 */ /* 0x000e640000000a00 */
[----:B--2---:R-:W-:-:S04]  /*0430*/  @!P1 IMAD R25, R0, R25, R29 ;  /* 0x0000001900199224 */ /* 0x004fc800078e021d */
[----:B0-----:R-:W-:Y:S02]  /*0440*/  @!P1 IMAD.WIDE R24, R25, 0x4, R12 ;  /* 0x0000000419189825 */ /* 0x001fe400078e020c */
[----:B------:R-:W0:Y:S03]  /*0450*/  @!P2 LDC.64 R12, c[0x0][0x380] ;  /* 0x0000e000ff0cab82 */ /* 0x000e260000000a00 */
[----:B----4-:R2:W-:Y:S01]  /*0460*/  @!P1 STG.E desc[UR4][R24.64], R22 ;  /* 0x0000001618009986 */ /* 0x0105e2000c101904 */
[----:B---3--:R-:W-:-:S03]  /*0470*/  @!P2 IMAD.WIDE R28, R19, 0x4, R16 ;  /* 0x00000004131ca825 */ /* 0x008fc600078e0210 */
[----:B------:R3:W4:Y:S01]  /*0480*/  @!P2 LDG.E R27, desc[UR4][R26.64] ;  /* 0x000000041a1ba981 */ /* 0x000722000c1e1900 */
[----:B------:R-:W2:Y:S03]  /*0490*/  LDC.64 R16, c[0x0][0x398] ;  /* 0x0000e600ff107b82 */ /* 0x000ea60000000a00 */
[----:B------:R-:W5:Y:S01]  /*04a0*/  @!P2 LDG.E R29, desc[UR4][R28.64] ;  /* 0x000000041c1da981 */ /* 0x000f62000c1e1900 */
[----:B------:R-:W-:-:S04]  /*04b0*/  ISETP.GE.AND P1, PT, R9, R4, PT ;  /* 0x000000040900720c */ /* 0x000fc80003f26270 */
[----:B---3--:R-:W4:Y:S09]  /*04c0*/  @!P2 LDC R26, c[0x0][0x388] ;  /* 0x0000e200ff1aab82 */ /* 0x008f320000000800 */
[----:B-1----:R-:W-:-:S04]  /*04d0*/  @!P1 IMAD.WIDE R14, R21, 0x4, R14 ;  /* 0x00000004150e9825 */ /* 0x002fc800078e020e */
[----:B--2---:R-:W-:Y:S02]  /*04e0*/  @!P1 IMAD.WIDE R24, R21, 0x4, R16 ;  /* 0x0000000415189825 */ /* 0x004fe400078e0210 */
[----:B------:R-:W1:Y:S02]  /*04f0*/  @!P1 LDC.64 R16, c[0x0][0x380] ;  /* 0x0000e000ff109b82 */ /* 0x000e640000000a00 */
[----:B----4-:R-:W-:-:S04]  /*0500*/  @!P2 IMAD R27, R0, R26, R27 ;  /* 0x0000001a001ba224 */ /* 0x010fc800078e021b */
[----:B0-----:R-:W-:Y:S02]  /*0510*/  @!P2 IMAD.WIDE R12, R27, 0x4, R12 ;  /* 0x000000041b0ca825 */ /* 0x001fe400078e020c */
[----:B------:R-:W0:Y:S03]  /*0520*/  @!P1 LDC R27, c[0x0][0x388] ;  /* 0x0000e200ff1b9b82 */ /* 0x000e260000000800 */
[----:B-----5:R2:W-:Y:S04]  /*0530*/  @!P2 STG.E desc[UR4][R12.64], R29 ;  /* 0x0000001d0c00a986 */ /* 0x0205e8000c101904 */
[----:B------:R-:W0:Y:S04]  /*0540*/  @!P1 LDG.E R15, desc[UR4][R14.64] ;  /* 0x000000040e0f9981 */ /* 0x000e28000c1e1900 */
[----:B------:R-:W3:Y:S01]  /*0550*/  @!P1 LDG.E R25, desc[UR4][R24.64] ;  /* 0x0000000418199981 */ /* 0x000ee2000c1e1900 */
[----:B------:R-:W-:Y:S01]  /*0560*/  IADD3 R20, PT, PT, R20, 0x4, RZ ;  /* 0x0000000414147810 */ /* 0x000fe20007ffe0ff */
[C---:B------:R-:W-:Y:S01]  /*0570*/  IMAD R23, R3.reuse, 0x4, R23 ;  /* 0x0000000403177824 */ /* 0x040fe200078e0217 */
[C---:B------:R-:W-:Y:S01]  /*0580*/  LEA R9, R3.reuse, R9, 0x2 ;  /* 0x0000000903097211 */ /* 0x040fe200078e10ff */
[C---:B------:R-:W-:Y:S01]  /*0590*/  IMAD R8, R3.reuse, 0x4, R8 ;  /* 0x0000000403087824 */ /* 0x040fe200078e0208 */
[C---:B------:R-:W-:Y:S01]  /*05a0*/  LEA R10, R3.reuse, R10, 0x2 ;  /* 0x0000000a030a7211 */ /* 0x040fe200078e10ff */
[----:B------:R-:W-:-:S02]  /*05b0*/  IMAD R11, R3, 0x4, R11 ;  /* 0x00000004030b7824 */ /* 0x000fc400078e020b */
[C---:B------:R-:W-:Y:S02]  /*05c0*/  IMAD R18, R3.reuse, 0x4, R18 ;  /* 0x0000000403127824 */ /* 0x040fe400078e0212 */
[C---:B------:R-:W-:Y:S02]  /*05d0*/  IMAD R19, R3.reuse, 0x4, R19 ;  /* 0x0000000403137824 */ /* 0x040fe400078e0213 */
[----:B------:R-:W-:Y:S02]  /*05e0*/  IMAD R21, R3, 0x4, R21 ;  /* 0x0000000403157824 */ /* 0x000fe400078e0215 */
[----:B0-----:R-:W-:-:S04]  /*05f0*/  @!P1 IMAD R27, R0, R27, R15 ;  /* 0x0000001b001b9224 */ /* 0x001fc800078e020f */
[----:B-1----:R-:W-:-:S05]  /*0600*/  @!P1 IMAD.WIDE R16, R27, 0x4, R16 ;  /* 0x000000041b109825 */ /* 0x002fca00078e0210 */
[----:B---3--:R2:W-:Y:S01]  /*0610*/  @!P1 STG.E desc[UR4][R16.64], R25 ;  /* 0x0000001910009986 */ /* 0x0085e2000c101904 */
[----:B------:R-:W-:-:S13]  /*0620*/  ISETP.NE.AND P1, PT, R20, RZ, PT ;  /* 0x000000ff1400720c */ /* 0x000fda0003f25270 */
[----:B--2---:R-:W-:Y:S05]  /*0630*/  @P1 BRA `(.L_x_241) ;  /* 0xfffffffc00141947 */ /* 0x004fea000383ffff */
.L_x_240:
[----:B------:R-:W-:Y:S05]  /*0640*/  @!P0 EXIT ;  /* 0x000000000000894d */ /* 0x000fea0003800000 */
[----:B0-----:R-:W-:Y:S01]  /*0650*/  IMAD R13, R3, R7, R6 ;  /* 0x00000007030d7224 */ /* 0x001fe200078e0206 */
[----:B------:R-:W-:-:S03]  /*0660*/  IADD3 R12, PT, PT, -R5, RZ, RZ ;  /* 0x000000ff050c7210 */ /* 0x000fc60007ffe1ff */
[----:B------:R-:W-:-:S07]  /*0670*/  IMAD.IADD R5, R2, 0x1, R13 ;  /* 0x0000000102057824 */ /* 0x000fce00078e020d */
.L_x_242:
        /* <DEDUP_REMOVED lines=8> */
[----:B------:R-:W3:Y:S01]  /*0700*/  @!P0 LDG.E R9, desc[UR4][R8.64] ;  /* 0x0000000408098981 */ /* 0x000ee2000c1e1900 */
[----:B------:R-:W-:Y:S01]  /*0710*/  VIADD R12, R12, 0x1 ;  /* 0x000000010c0c7836 */ /* 0x000fe20000000000 */
[C---:B------:R-:W-:Y:S01]  /*0720*/  IADD3 R13, PT, PT, R3.reuse, R13, RZ ;  /* 0x0000000d030d7210 */ /* 0x040fe20007ffe0ff */
[----:B------:R-:W-:Y:S02]  /*0730*/  IMAD.IADD R5, R3, 0x1, R5 ;  /* 0x0000000103057824 */ /* 0x000fe400078e0205 */
[----:B--2---:R-:W-:-:S04]  /*0740*/  @!P0 IMAD R15, R0, R15, R7 ;  /* 0x0000000f000f8224 */ /* 0x004fc800078e0207 */
[----:B0-----:R-:W-:-:S05]  /*0750*/  @!P0 IMAD.WIDE R10, R15, 0x4, R10 ;  /* 0x000000040f0a8825 */ /* 0x001fca00078e020a */
[----:B---3--:R0:W-:Y:S01]  /*0760*/  @!P0 STG.E desc[UR4][R10.64], R9 ;  /* 0x000000090a008986 */ /* 0x0081e2000c101904 */
[----:B------:R-:W-:-:S13]  /*0770*/  ISETP.NE.AND P0, PT, R12, RZ, PT ;  /* 0x000000ff0c00720c */ /* 0x000fda0003f05270 */
[----:B0-----:R-:W-:Y:S05]  /*0780*/  @P0 BRA `(.L_x_242) ;  /* 0xfffffffc00bc0947 */ /* 0x001fea000383ffff */
[----:B------:R-:W-:Y:S05]  /*0790*/  EXIT ;  /* 0x000000000000794d */ /* 0x000fea0003800000 */
        .weak           $__internal_5_$__cuda_sm3x_div_rn_noftz_f32_slowpath
        .type           $__internal_5_$__cuda_sm3x_div_rn_noftz_f32_slowpath,@function
        .size           $__internal_5_$__cuda_sm3x_div_rn_noftz_f32_slowpath,(.L_x_323 - $__internal_5_$__cuda_sm3x_div_rn_noftz_f32_slowpath)
$__internal_5_$__cuda_sm3x_div_rn_noftz_f32_slowpath:
[----:B------:R-:W-:Y:S01]  /*07a0*/  SHF.R.U32.HI R9, RZ, 0x17, R10 ;  /* 0x00000017ff097819 */ /* 0x000fe2000001160a */
[--C-:B------:R-:W-:Y:S01]  /*07b0*/  IMAD.MOV.U32 R12, RZ, RZ, R5.reuse ;  /* 0x000000ffff0c7224 */ /* 0x100fe200078e0005 */
        /* <DEDUP_REMOVED lines=10> */
[----:B------:R-:W-:Y:S02]  /*0860*/  FSETP.GTU.FTZ.AND P1, PT, |R10|, +INF , PT ;  /* 0x7f8000000a00780b */ /* 0x000fe40003f3c200 */
[----:B------:R-:W-:Y:S02]  /*0870*/  MOV R6, R10 ;  /* 0x0000000a00067202 */ /* 0x000fe40000000f00 */
        /* <DEDUP_REMOVED lines=19> */
[----:B------:R-:W-:-:S03]  /*09b0*/  @!P1 FFMA R10, R6, 1.84467440737095516160e+19, RZ ;  /* 0x5f800000060a9823 */ /* 0x000fc600000000ff */
[----:B------:R-:W-:-:S07]  /*09c0*/  @!P1 IADD3 R7, PT, PT, R7, 0x40, RZ ;  /* 0x0000004007079810 */ /* 0x000fce0007ffe0ff */
.L_x_243:
[----:B------:R-:W-:Y:S01]  /*09d0*/  LEA R5, R9, 0xc0800000, 0x17 ;  /* 0xc080000009057811 */ /* 0x000fe200078eb8ff */
[----:B------:R-:W-:-:S04]  /*09e0*/  VIADD R11, R11, 0xffffff81 ;  /* 0xffffff810b0b7836 */ /* 0x000fc80000000000 */
[----:B------:R-:W-:Y:S02]  /*09f0*/  IMAD.IADD R10, R10, 0x1, -R5 ;  /* 0x000000010a0a7824 */ /* 0x000fe400078e0a05 */
[C---:B------:R-:W-:Y:S02]  /*0a00*/  IMAD R5, R11.reuse, -0x800000, R12 ;  /* 0xff8000000b057824 */ /* 0x040fe400078e020c */
[----:B------:R0:W1:Y:S01]  /*0a10*/  MUFU.RCP R6, R10 ;  /* 0x0000000a00067308 */ /* 0x0000620000001000 */
[----:B------:R-:W-:Y:S01]  /*0a20*/  FADD.FTZ R14, -R10, -RZ ;  /* 0x800000ff0a0e7221 */ /* 0x000fe20000010100 */
[----:B0-----:R-:W-:-:S04]  /*0a30*/  IADD3 R10, PT, PT, R11, 0x7f, -R9 ;  /* 0x0000007f0b0a7810 */ /* 0x001fc80007ffe809 */
[----:B------:R-:W-:Y:S01]  /*0a40*/  IADD3 R10, PT, PT, R10, R7, RZ ;  /* 0x000000070a0a7210 */ /* 0x000fe20007ffe0ff */
        /* <DEDUP_REMOVED lines=20> */
[-CC-:B------:R-:W-:Y:S01]  /*0b90*/  FFMA.RZ R6, R15, R13.reuse, R12.reuse ;  /* 0x0000000d0f067223 */ /* 0x180fe2000000c00c */
[----:B------:R-:W-:Y:S01]  /*0ba0*/  IADD3 R10, PT, PT, R11, 0x20, RZ ;  /* 0x000000200b0a7810 */ /* 0x000fe20007ffe0ff */
[-CC-:B------:R-:W-:Y:S01]  /*0bb0*/  FFMA.RM R7, R15, R13.reuse, R12.reuse ;  /* 0x0000000d0f077223 */ /* 0x180fe2000000400c */
[----:B------:R-:W-:Y:S02]  /*0bc0*/  ISETP.NE.AND P2, PT, R11, RZ, PT ;  /* 0x000000ff0b00720c */ /* 0x000fe40003f45270 */
[----:B------:R-:W-:Y:S01]  /*0bd0*/  LOP3.LUT R9, R6, 0x7fffff, RZ, 0xc0, !PT ;  /* 0x007fffff06097812 */ /* 0x000fe200078ec0ff */
[----:B------:R-:W-:Y:S01]  /*0be0*/  FFMA.RP R6, R15, R13, R12 ;  /* 0x0000000d0f067223 */ /* 0x000fe2000000800c */
[----:B------:R-:W-:Y:S01]  /*0bf0*/  ISETP.NE.AND P1, PT, R11, RZ, PT ;  /* 0x000000ff0b00720c */ /* 0x000fe20003f25270 */
[----:B------:R-:W-:Y:S01]  /*0c00*/  IMAD.MOV R11, RZ, RZ, -R11 ;  /* 0x000000ffff0b7224 */ /* 0x000fe200078e0a0b */
[----:B------:R-:W-:Y:S02]  /*0c10*/  LOP3.LUT R9, R9, 0x800000, RZ, 0xfc, !PT ;  /* 0x0080000009097812 */ /* 0x000fe400078efcff */
        /* <DEDUP_REMOVED lines=13> */
.L_x_249:
[----:B------:R-:W-:-:S04]  /*0cf0*/  LOP3.LUT R5, R5, 0x80000000, RZ, 0xc0, !PT ;  /* 0x8000000005057812 */ /* 0x000fc800078ec0ff */
[----:B------:R-:W-:Y:S01]  /*0d00*/  LOP3.LUT R5, R5, 0x7f800000, RZ, 0xfc, !PT ;  /* 0x7f80000005057812 */ /* 0x000fe200078efcff */
[----:B------:R-:W-:Y:S06]  /*0d10*/  BRA `(.L_x_250) ;  /* 0x0000000000287947 */ /* 0x000fec0003800000 */
.L_x_248:
[----:B------:R-:W-:Y:S01]  /*0d20*/  LEA R5, R10, R5, 0x17 ;  /* 0x000000050a057211 */ /* 0x000fe200078eb8ff */
[----:B------:R-:W-:Y:S06]  /*0d30*/  BRA `(.L_x_250) ;  /* 0x0000000000207947 */ /* 0x000fec0003800000 */
.L_x_247:
[----:B------:R-:W-:-:S04]  /*0d40*/  LOP3.LUT R5, R10, 0x80000000, R12, 0x48, !PT ;  /* 0x800000000a057812 */ /* 0x000fc800078e480c */
[----:B------:R-:W-:Y:S01]  /*0d50*/  LOP3.LUT R5, R5, 0x7f800000, RZ, 0xfc, !PT ;  /* 0x7f80000005057812 */ /* 0x000fe200078efcff */
[----:B------:R-:W-:Y:S06]  /*0d60*/  BRA `(.L_x_250) ;  /* 0x0000000000147947 */ /* 0x000fec0003800000 */
.L_x_246:
[----:B------:R-:W-:Y:S01]  /*0d70*/  LOP3.LUT R5, R10, 0x80000000, R12, 0x48, !PT ;  /* 0x800000000a057812 */ /* 0x000fe200078e480c */
[----:B------:R-:W-:Y:S06]  /*0d80*/  BRA `(.L_x_250) ;  /* 0x00000000000c7947 */ /* 0x000fec0003800000 */
.L_x_245:
[----:B------:R-:W0:Y:S01]  /*0d90*/  MUFU.RSQ R5, -QNAN ;  /* 0xffc0000000057908 */ /* 0x000e220000001400 */
[----:B------:R-:W-:Y:S05]  /*0da0*/  BRA `(.L_x_250) ;  /* 0x0000000000047947 */ /* 0x000fea0003800000 */
.L_x_244:
[----:B------:R-:W-:-:S07]  /*0db0*/  FADD.FTZ R5, R5, R6 ;  /* 0x0000000605057221 */ /* 0x000fce0000010000 */
.L_x_250:
[----:B------:R-:W-:-:S04]  /*0dc0*/  IMAD.MOV.U32 R9, RZ, RZ, 0x0 ;  /* 0x00000000ff097424 */ /* 0x000fc800078e00ff */
[----:B0-----:R-:W-:Y:S05]  /*0dd0*/  RET.REL.NODEC R8 `(_Z21create_anode_responsePfiPiS_S0_) ;  /* 0xfffffff008887950 */ /* 0x001fea0003c3ffff */
.L_x_251:
        /* <DEDUP_REMOVED lines=10> */
.L_x_323:


//--------------------- .text._Z14compact_voxelsP5voxelS0_PiS1_S1_PbS1_S1_ --------------------------
	.section	.text._Z14compact_voxelsP5voxelS0_PiS1_S1_PbS1_S1_,"ax",@progbits
	.align	128
        .global         _Z14compact_voxelsP5voxelS0_PiS1_S1_PbS1_S1_
        .type           _Z14compact_voxelsP5voxelS0_PiS1_S1_PbS1_S1_,@function
        .size           _Z14compact_voxelsP5voxelS0_PiS1_S1_PbS1_S1_,(.L_x_324 - _Z14compact_voxelsP5voxelS0_PiS1_S1_PbS1_S1_)
        .other          _Z14compact_voxelsP5voxelS0_PiS1_S1_PbS1_S1_,@"STO_CUDA_ENTRY STV_DEFAULT"
_Z14compact_voxelsP5voxelS0_PiS1_S1_PbS1_S1_:
.text._Z14compact_voxelsP5voxelS0_PiS1_S1_PbS1_S1_:
        /* <DEDUP_REMOVED lines=20> */
[----:B------:R-:W-:Y:S05]  /*0140*/  CALL.REL.NOINC `($__internal_6_$__cuda_sm3x_div_rn_noftz_f32_slowpath) ;  /* 0x0000000800cc7944 */ /* 0x000fea0003c00000 */
[----:B------:R-:W-:-:S07]  /*0150*/  IMAD.MOV.U32 R6, RZ, RZ, R8 ;  /* 0x000000ffff067224 */ /* 0x000fce00078e0008 */
.L_x_252:
[----:B------:R-:W0:Y:S01]  /*0160*/  S2R R5, SR_TID.X ;  /* 0x0000000000057919 */ /* 0x000e220000002100 */
[----:B------:R-:W1:Y:S01]  /*0170*/  F2I.CEIL.NTZ R6, R6 ;  /* 0x0000000600067305 */ /* 0x000e62000020b100 */
[----:B------:R-:W-:Y:S01]  /*0180*/  BSSY.RECONVERGENT B0, `(.L_x_253) ;  /* 0x0000014000007945 */ /* 0x000fe20003800200 */
[----:B-1----:R-:W-:Y:S02]  /*0190*/  ISETP.GE.AND P1, PT, R6, 0x1, PT ;  /* 0x000000010600780c */ /* 0x002fe40003f26270 */
[----:B0-----:R-:W-:-:S13]  /*01a0*/  ISETP.NE.AND P0, PT, R5, RZ, PT ;  /* 0x000000ff0500720c */ /* 0x001fda0003f05270 */
[----:B------:R-:W-:Y:S05]  /*01b0*/  @P0 BRA `(.L_x_254) ;  /* 0x0000000000400947 */ /* 0x000fea0003800000 */
[----:B------:R-:W0:Y:S08]  /*01c0*/  LDC.64 R10, c[0x0][0x3a0] ;  /* 0x0000e800ff0a7b82 */ /* 0x000e300000000a00 */
[----:B------:R-:W1:Y:S01]  /*01d0*/  LDC.64 R8, c[0x0][0x3b8] ;  /* 0x0000ee00ff087b82 */ /* 0x000e620000000a00 */
[----:B0-----:R-:W-:-:S06]  /*01e0*/  IMAD.WIDE R12, R0, 0x4, R10 ;  /* 0x00000004000c7825 */ /* 0x001fcc00078e020a */
[----:B------:R-:W2:Y:S01]  /*01f0*/  LDG.E R13, desc[UR4][R12.64] ;  /* 0x000000040c0d7981 */ /* 0x000ea2000c1e1900 */
[C---:B------:R-:W-:Y:S01]  /*0200*/  ISETP.NE.AND P0, PT, R7.reuse, RZ, PT ;  /* 0x000000ff0700720c */ /* 0x040fe20003f05270 */
[----:B-1----:R-:W-:-:S05]  /*0210*/  IMAD.WIDE.U32 R14, R7, 0x4, R8 ;  /* 0x00000004070e7825 */ /* 0x002fca00078e0008 */
[----:B--2---:R0:W-:Y:S07]  /*0220*/  STG.E desc[UR4][R14.64], R13 ;  /* 0x0000000d0e007986 */ /* 0x0041ee000c101904 */
[----:B------:R-:W-:Y:S05]  /*0230*/  @P0 BRA `(.L_x_254) ;  /* 0x0000000000200947 */ /* 0x000fea0003800000 */
[----:B------:R-:W1:Y:S08]  /*0240*/  LDC R7, c[0x0][0x370] ;  /* 0x0000dc00ff077b82 */ /* 0x000e700000000800 */
[----:B0-----:R-:W1:Y:S02]  /*0250*/  LDC.64 R12, c[0x0][0x3b0] ;  /* 0x0000ec00ff0c7b82 */ /* 0x001e640000000a00 */
[----:B-1----:R-:W-:-:S06]  /*0260*/  IMAD.WIDE.U32 R12, R7, 0x4, R12 ;  /* 0x00000004070c7825 */ /* 0x002fcc00078e000c */
[----:B------:R-:W2:Y:S02]  /*0270*/  LDG.E R13, desc[UR4][R12.64] ;  /* 0x000000040c0d7981 */ /* 0x000ea4000c1e1900 */
[----:B--2---:R-:W-:-:S06]  /*0280*/  IMAD.WIDE R10, R13, 0x4, R10 ;  /* 0x000000040d0a7825 */ /* 0x004fcc00078e020a */
[----:B------:R-:W2:Y:S01]  /*0290*/  LDG.E R11, desc[UR4][R10.64] ;  /* 0x000000040a0b7981 */ /* 0x000ea2000c1e1900 */
[----:B------:R-:W-:-:S05]  /*02a0*/  IMAD.WIDE.U32 R8, R7, 0x4, R8 ;  /* 0x0000000407087825 */ /* 0x000fca00078e0008 */
[----:B--2---:R1:W-:Y:S02]  /*02b0*/  STG.E desc[UR4][R8.64], R11 ;  /* 0x0000000b08007986 */ /* 0x0043e4000c101904 */
.L_x_254:
[----:B------:R-:W-:Y:S05]  /*02c0*/  BSYNC.RECONVERGENT B0 ;  /* 0x0000000000007941 */ /* 0x000fea0003800200 */
.L_x_253:
[----:B------:R-:W-:Y:S05]  /*02d0*/  @!P1 EXIT ;  /* 0x000000000000994d */ /* 0x000fea0003800000 */
[C---:B------:R-:W-:Y:S01]  /*02e0*/  ISETP.GE.U32.AND P0, PT, R6.reuse, 0x4, PT ;  /* 0x000000040600780c */ /* 0x040fe20003f06070 */
[----:B------:R-:W-:Y:S01]  /*02f0*/  IMAD.MOV.U32 R7, RZ, RZ, RZ ;  /* 0x000000ffff077224 */ /* 0x000fe200078e00ff */
[----:B------:R-:W-:-:S11]  /*0300*/  LOP3.LUT R4, R6, 0x3, RZ, 0xc0, !PT ;  /* 0x0000000306047812 */ /* 0x000fd600078ec0ff */
[----:B------:R-:W-:Y:S05]  /*0310*/  @!P0 BRA `(.L_x_255) ;  /* 0x0000000400bc8947 */ /* 0x000fea0003800000 */
[----:B-1----:R-:W1:Y:S01]  /*0320*/  LDC.64 R10, c[0x0][0x3a0] ;  /* 0x0000e800ff0a7b82 */ /* 0x002e620000000a00 */
[----:B------:R-:W-:Y:S01]  /*0330*/  IMAD.IADD R9, R0, 0x1, R5 ;  /* 0x0000000100097824 */ /* 0x000fe200078e0205 */
[----:B------:R-:W-:Y:S01]  /*0340*/  LOP3.LUT R7, R6, 0x7ffffffc, RZ, 0xc0, !PT ;  /* 0x7ffffffc06077812 */ /* 0x000fe200078ec0ff */
[----:B------:R-:W2:Y:S02]  /*0350*/  LDCU.64 UR6, c[0x0][0x3a8] ;  /* 0x00007500ff0677ac */ /* 0x000ea40008000a00 */
[----:B------:R-:W-:Y:S01]  /*0360*/  IMAD.IADD R25, R9, 0x1, R2 ;  /* 0x0000000109197824 */ /* 0x000fe200078e0202 */
[----:B------:R-:W-:Y:S01]  /*0370*/  IADD3 R6, PT, PT, -R7, RZ, RZ ;  /* 0x000000ff07067210 */ /* 0x000fe20007ffe1ff */
[C-C-:B------:R-:W-:Y:S01]  /*0380*/  IMAD R27, R2.reuse, 0x2, R9.reuse ;  /* 0x00000002021b7824 */ /* 0x140fe200078e0209 */
[----:B0-----:R-:W0:Y:S01]  /*0390*/  LDC.64 R12, c[0x0][0x380] ;  /* 0x0000e000ff0c7b82 */ /* 0x001e220000000a00 */
[----:B------:R-:W-:-:S07]  /*03a0*/  IMAD R29, R2, 0x3, R9 ;  /* 0x00000003021d7824 */ /* 0x000fce00078e0209 */
[----:B------:R-:W3:Y:S08]  /*03b0*/  LDC.64 R14, c[0x0][0x388] ;  /* 0x0000e200ff0e7b82 */ /* 0x000ef00000000a00 */
[----:B------:R-:W4:Y:S08]  /*03c0*/  LDC.64 R16, c[0x0][0x390] ;  /* 0x0000e400ff107b82 */ /* 0x000f300000000a00 */
[----:B--2---:R-:W0:Y:S02]  /*03d0*/  LDC.64 R18, c[0x0][0x398] ;  /* 0x0000e600ff127b82 */ /* 0x004e240000000a00 */
.L_x_264:
[-C--:B------:R-:W-:Y:S01]  /*03e0*/  ISETP.GE.AND P3, PT, R9, R3.reuse, PT ;  /* 0x000000030900720c */ /* 0x080fe20003f66270 */
[----:B------:R-:W-:Y:S01]  /*03f0*/  BSSY.RECONVERGENT B0, `(.L_x_256) ;  /* 0x0000018000007945 */ /* 0x000fe20003800200 */
[-C--:B------:R-:W-:Y:S02]  /*0400*/  ISETP.GE.AND P0, PT, R25, R3.reuse, PT ;  /* 0x000000031900720c */ /* 0x080fe40003f06270 */
[-C--:B------:R-:W-:Y:S02]  /*0410*/  ISETP.GE.AND P1, PT, R27, R3.reuse, PT ;  /* 0x000000031b00720c */ /* 0x080fe40003f26270 */
[----:B------:R-:W-:-:S07]  /*0420*/  ISETP.GE.AND P2, PT, R29, R3, PT ;  /* 0x000000031d00720c */ /* 0x000fce0003f46270 */
[----:B0-2---:R-:W-:Y:S06]  /*0430*/  @P3 BRA `(.L_x_257) ;  /* 0x00000000004c3947 */ /* 0x005fec0003800000 */
[----:B------:R-:W-:-:S04]  /*0440*/  IADD3 R20, P3, PT, R9, UR6, RZ ;  /* 0x0000000609147c10 */ /* 0x000fc8000ff7e0ff */
[----:B------:R-:W-:-:S05]  /*0450*/  LEA.HI.X.SX32 R21, R9, UR7, 0x1, P3 ;  /* 0x0000000709157c11 */ /* 0x000fca00098f0eff */
[----:B------:R-:W2:Y:S02]  /*0460*/  LDG.E.U8 R20, desc[UR4][R20.64] ;  /* 0x0000000414147981 */ /* 0x000ea4000c1e1100 */
[----:B--2---:R-:W-:-:S13]  /*0470*/  ISETP.NE.AND P3, PT, R20, RZ, PT ;  /* 0x000000ff1400720c */ /* 0x004fda0003f65270 */
[----:B------:R-:W-:Y:S05]  /*0480*/  @!P3 BRA `(.L_x_257) ;  /* 0x000000000038b947 */ /* 0x000fea0003800000 */
[----:B-1----:R-:W-:-:S05]  /*0490*/  IMAD.WIDE R20, R9, 0x4, R10 ;  /* 0x0000000409147825 */ /* 0x002fca00078e020a */
[----:B------:R0:W3:Y:S02]  /*04a0*/  LDG.E R8, desc[UR4][R20.64] ;  /* 0x0000000414087981 */ /* 0x0000e4000c1e1900 */
[----:B0-----:R-:W-:-:S05]  /*04b0*/  IMAD.WIDE R20, R9, 0xc, R12 ;  /* 0x0000000c09147825 */ /* 0x001fca00078e020c */
[----:B------:R-:W2:Y:S01]  /*04c0*/  LDG.E R24, desc[UR4][R20.64] ;  /* 0x0000000414187981 */ /* 0x000ea2000c1e1900 */
[----:B---3--:R-:W-:-:S05]  /*04d0*/  IMAD.WIDE R22, R8, 0xc, R14 ;  /* 0x0000000c08167825 */ /* 0x008fca00078e020e */
[----:B--2---:R-:W-:Y:S04]  /*04e0*/  STG.E desc[UR4][R22.64], R24 ;  /* 0x0000001816007986 */ /* 0x004fe8000c101904 */
[----:B------:R-:W2:Y:S04]  /*04f0*/  LDG.E R26, desc[UR4][R20.64+0x4] ;  /* 0x00000404141a7981 */ /* 0x000ea8000c1e1900 */
[----:B--2---:R-:W-:Y:S04]  /*0500*/  STG.E desc[UR4][R22.64+0x4], R26 ;  /* 0x0000041a16007986 */ /* 0x004fe8000c101904 */
[----:B------:R-:W2:Y:S04]  /*0510*/  LDG.E R28, desc[UR4][R20.64+0x8] ;  /* 0x00000804141c7981 */ /* 0x000ea8000c1e1900 */
[----:B--2---:R4:W-:Y:S02]  /*0520*/  STG.E desc[UR4][R22.64+0x8], R28 ;  /* 0x0000081c16007986 */ /* 0x0049e4000c101904 */
[----:B----4-:R-:W-:-:S05]  /*0530*/  IMAD.WIDE R22, R9, 0x4, R16 ;  /* 0x0000000409167825 */ /* 0x010fca00078e0210 */
[----:B------:R-:W2:Y:S01]  /*0540*/  LDG.E R24, desc[UR4][R22.64] ;  /* 0x0000000416187981 */ /* 0x000ea2000c1e1900 */
[----:B------:R-:W-:-:S05]  /*0550*/  IMAD.WIDE R20, R8, 0x4, R18 ;  /* 0x0000000408147825 */ /* 0x000fca00078e0212 */
[----:B--2---:R2:W-:Y:S02]  /*0560*/  STG.E desc[UR4][R20.64], R24 ;  /* 0x0000001814007986 */ /* 0x0045e4000c101904 */
.L_x_257:
[----:B------:R-:W-:Y:S05]  /*0570*/  BSYNC.RECONVERGENT B0 ;  /* 0x0000000000007941 */ /* 0x000fea0003800200 */
.L_x_256:
[----:B------:R-:W-:Y:S04]  /*0580*/  BSSY.RECONVERGENT B0, `(.L_x_258) ;  /* 0x0000015000007945 */ /* 0x000fe80003800200 */
[----:B------:R-:W-:Y:S05]  /*0590*/  @P0 BRA `(.L_x_259) ;  /* 0x00000000004c0947 */ /* 0x000fea0003800000 */
[----:B--2---:R-:W-:-:S04]  /*05a0*/  IADD3 R20, P0, PT, R25, UR6, RZ ;  /* 0x0000000619147c10 */ /* 0x004fc8000ff1e0ff */
        /* <DEDUP_REMOVED lines=18> */
.L_x_259:
[----:B------:R-:W-:Y:S05]  /*06d0*/  BSYNC.RECONVERGENT B0 ;  /* 0x0000000000007941 */ /* 0x000fea0003800200 */
.L_x_258:
[----:B------:R-:W-:Y:S04]  /*06e0*/  BSSY.RECONVERGENT B0, `(.L_x_260) ;  /* 0x0000015000007945 */ /* 0x000fe80003800200 */
[----:B------:R-:W-:Y:S05]  /*06f0*/  @P1 BRA `(.L_x_261) ;  /* 0x00000000004c1947 */ /* 0x000fea0003800000 */
[----:B0-2---:R-:W-:-:S04]  /*0700*/  IADD3 R20, P0, PT, R27, UR6, RZ ;  /* 0x000000061b147c10 */ /* 0x005fc8000ff1e0ff */
        /* <DEDUP_REMOVED lines=18> */
.L_x_261:
[----:B------:R-:W-:Y:S05]  /*0830*/  BSYNC.RECONVERGENT B0 ;  /* 0x0000000000007941 */ /* 0x000fea0003800200 */
.L_x_260:
        /* <DEDUP_REMOVED lines=21> */
.L_x_263:
[----:B------:R-:W-:Y:S05]  /*0990*/  BSYNC.RECONVERGENT B0 ;  /* 0x0000000000007941 */ /* 0x000fea0003800200 */
.L_x_262:
[----:B------:R-:W-:Y:S02]  /*09a0*/  VIADD R6, R6, 0x4 ;  /* 0x0000000406067836 */ /* 0x000fe40000000000 */
[C---:B------:R-:W-:Y:S02]  /*09b0*/  IMAD R25, R2.reuse, 0x4, R25 ;  /* 0x0000000402197824 */ /* 0x040fe400078e0219 */
[----:B------:R-:W-:Y:S01]  /*09c0*/  IMAD R27, R2, 0x4, R27 ;  /* 0x00000004021b7824 */ /* 0x000fe200078e021b */
[----:B------:R-:W-:Y:S01]  /*09d0*/  ISETP.NE.AND P0, PT, R6, RZ, PT ;  /* 0x000000ff0600720c */ /* 0x000fe20003f05270 */
[C---:B------:R-:W-:Y:S02]  /*09e0*/  IMAD R29, R2.reuse, 0x4, R29 ;  /* 0x00000004021d7824 */ /* 0x040fe400078e021d */
[----:B------:R-:W-:-:S10]  /*09f0*/  IMAD R9, R2, 0x4, R9 ;  /* 0x0000000402097824 */ /* 0x000fd400078e0209 */
[----:B------:R-:W-:Y:S05]  /*0a00*/  @P0 BRA `(.L_x_264) ;  /* 0xfffffff800740947 */ /* 0x000fea000383ffff */
.L_x_255:
[----:B------:R-:W-:-:S13]  /*0a10*/  ISETP.NE.AND P0, PT, R4, RZ, PT ;  /* 0x000000ff0400720c */ /* 0x000fda0003f05270 */
[----:B------:R-:W-:Y:S05]  /*0a20*/  @!P0 EXIT ;  /* 0x000000000000894d */ /* 0x000fea0003800000 */
[----:B-1----:R-:W1:Y:S01]  /*0a30*/  LDC.64 R8, c[0x0][0x3a0] ;  /* 0x0000e800ff087b82 */ /* 0x002e620000000a00 */
[----:B------:R-:W-:Y:S01]  /*0a40*/  IADD3 R0, PT, PT, R0, R5, RZ ;  /* 0x0000000500007210 */ /* 0x000fe20007ffe0ff */
[----:B------:R-:W-:Y:S01]  /*0a50*/  IMAD.MOV R4, RZ, RZ, -R4 ;  /* 0x000000ffff047224 */ /* 0x000fe200078e0a04 */
[----:B------:R-:W1:Y:S03]  /*0a60*/  LDCU.64 UR6, c[0x0][0x3a8] ;  /* 0x00007500ff0677ac */ /* 0x000e660008000a00 */
[----:B------:R-:W-:Y:S02]  /*0a70*/  IMAD R7, R2, R7, R0 ;  /* 0x0000000702077224 */ /* 0x000fe400078e0200 */
[----:B------:R-:W1:Y:S08]  /*0a80*/  LDC.64 R10, c[0x0][0x380] ;  /* 0x0000e000ff0a7b82 */ /* 0x000e700000000a00 */
[----:B0-----:R-:W0:Y:S08]  /*0a90*/  LDC.64 R12, c[0x0][0x388] ;  /* 0x0000e200ff0c7b82 */ /* 0x001e300000000a00 */
[----:B---3--:R-:W3:Y:S08]  /*0aa0*/  LDC.64 R14, c[0x0][0x390] ;  /* 0x0000e400ff0e7b82 */ /* 0x008ef00000000a00 */
[----:B----4-:R-:W4:Y:S02]  /*0ab0*/  LDC.64 R16, c[0x0][0x398] ;  /* 0x0000e600ff107b82 */ /* 0x010f240000000a00 */
.L_x_267:
[----:B------:R-:W-:Y:S01]  /*0ac0*/  ISETP.GE.AND P0, PT, R7, R3, PT ;  /* 0x000000030700720c */ /* 0x000fe20003f06270 */
[----:B------:R-:W-:Y:S01]  /*0ad0*/  VIADD R4, R4, 0x1 ;  /* 0x0000000104047836 */ /* 0x000fe20000000000 */
[----:B------:R-:W-:Y:S04]  /*0ae0*/  BSSY.RECONVERGENT B0, `(.L_x_265) ;  /* 0x0000016000007945 */ /* 0x000fe80003800200 */
[----:B------:R-:W-:-:S07]  /*0af0*/  ISETP.NE.AND P1, PT, R4, RZ, PT ;  /* 0x000000ff0400720c */ /* 0x000fce0003f25270 */
[----:B0-----:R-:W-:Y:S06]  /*0b00*/  @P0 BRA `(.L_x_266) ;  /* 0x00000000004c0947 */ /* 0x001fec0003800000 */
[----:B-1----:R-:W-:-:S04]  /*0b10*/  IADD3 R18, P0, PT, R7, UR6, RZ ;  /* 0x0000000607127c10 */ /* 0x002fc8000ff1e0ff */
[----:B------:R-:W-:-:S05]  /*0b20*/  LEA.HI.X.SX32 R19, R7, UR7, 0x1, P0 ;  /* 0x0000000707137c11 */ /* 0x000fca00080f0eff */
[----:B------:R-:W5:Y:S02]  /*0b30*/  LDG.E.U8 R18, desc[UR4][R18.64] ;  /* 0x0000000412127981 */ /* 0x000f64000c1e1100 */
[----:B-----5:R-:W-:-:S13]  /*0b40*/  ISETP.NE.AND P0, PT, R18, RZ, PT ;  /* 0x000000ff1200720c */ /* 0x020fda0003f05270 */
[----:B------:R-:W-:Y:S05]  /*0b50*/  @!P0 BRA `(.L_x_266) ;  /* 0x0000000000388947 */ /* 0x000fea0003800000 */
[----:B------:R-:W-:-:S04]  /*0b60*/  IMAD.WIDE R22, R7, 0x4, R8 ;  /* 0x0000000407167825 */ /* 0x000fc800078e0208 */
[----:B--2---:R-:W-:Y:S02]  /*0b70*/  IMAD.WIDE R20, R7, 0xc, R10 ;  /* 0x0000000c07147825 */ /* 0x004fe400078e020a */
[----:B------:R-:W0:Y:S04]  /*0b80*/  LDG.E R23, desc[UR4][R22.64] ;  /* 0x0000000416177981 */ /* 0x000e28000c1e1900 */
[----:B------:R-:W2:Y:S01]  /*0b90*/  LDG.E R5, desc[UR4][R20.64] ;  /* 0x0000000414057981 */ /* 0x000ea2000c1e1900 */
[----:B0-----:R-:W-:-:S05]  /*0ba0*/  IMAD.WIDE R18, R23, 0xc, R12 ;  /* 0x0000000c17127825 */ /* 0x001fca00078e020c */
[----:B--2---:R0:W-:Y:S04]  /*0bb0*/  STG.E desc[UR4][R18.64], R5 ;  /* 0x0000000512007986 */ /* 0x0041e8000c101904 */
[----:B------:R-:W2:Y:S01]  /*0bc0*/  LDG.E R29, desc[UR4][R20.64+0x4] ;  /* 0x00000404141d7981 */ /* 0x000ea2000c1e1900 */
[----:B---3--:R-:W-:-:S03]  /*0bd0*/  IMAD.WIDE R24, R7, 0x4, R14 ;  /* 0x0000000407187825 */ /* 0x008fc600078e020e */
[----:B--2---:R0:W-:Y:S04]  /*0be0*/  STG.E desc[UR4][R18.64+0x4], R29 ;  /* 0x0000041d12007986 */ /* 0x0041e8000c101904 */
[----:B------:R-:W2:Y:S01]  /*0bf0*/  LDG.E R0, desc[UR4][R20.64+0x8] ;  /* 0x0000080414007981 */ /* 0x000ea2000c1e1900 */
[----:B----4-:R-:W-:-:S03]  /*0c00*/  IMAD.WIDE R26, R23, 0x4, R16 ;  /* 0x00000004171a7825 */ /* 0x010fc600078e0210 */
[----:B--2---:R0:W-:Y:S04]  /*0c10*/  STG.E desc[UR4][R18.64+0x8], R0 ;  /* 0x0000080012007986 */ /* 0x0041e8000c101904 */
[----:B------:R-:W2:Y:S04]  /*0c20*/  LDG.E R25, desc[UR4][R24.64] ;  /* 0x0000000418197981 */ /* 0x000ea8000c1e1900 */
[----:B--2---:R0:W-:Y:S02]  /*0c30*/  STG.E desc[UR4][R26.64], R25 ;  /* 0x000000191a007986 */ /* 0x0041e4000c101904 */
.L_x_266:
[----:B-1----:R-:W-:Y:S05]  /*0c40*/  BSYNC.RECONVERGENT B0 ;  /* 0x0000000000007941 */ /* 0x002fea0003800200 */
.L_x_265:
[----:B------:R-:W-:Y:S01]  /*0c50*/  IMAD.IADD R7, R2, 0x1, R7 ;  /* 0x0000000102077824 */ /* 0x000fe200078e0207 */
[----:B------:R-:W-:Y:S06]  /*0c60*/  @P1 BRA `(.L_x_267) ;  /* 0xfffffffc00941947 */ /* 0x000fec000383ffff */
[----:B------:R-:W-:Y:S05]  /*0c70*/  EXIT ;  /* 0x000000000000794d */ /* 0x000fea0003800000 */
        .weak           $__internal_6_$__cuda_sm3x_div_rn_noftz_f32_slowpath
        .type           $__internal_6_$__cuda_sm3x_div_rn_noftz_f32_slowpath,@function
        .size           $__internal_6_$__cuda_sm3x_div_rn_noftz_f32_slowpath,(.L_x_324 - $__internal_6_$__cuda_sm3x_div_rn_noftz_f32_slowpath)
$__internal_6_$__cuda_sm3x_div_rn_noftz_f32_slowpath:
[--C-:B------:R-:W-:Y:S01]  /*0c80*/  SHF.R.U32.HI R9, RZ, 0x17, R5.reuse ;  /* 0x00000017ff097819 */ /* 0x100fe20000011605 */
[--C-:B------:R-:W-:Y:S01]  /*0c90*/  IMAD.MOV.U32 R11, RZ, RZ, R4.reuse ;  /* 0x000000ffff0b7224 */ /* 0x100fe200078e0004 */
[----:B------:R-:W-:Y:S01]  /*0ca0*/  SHF.R.U32.HI R8, RZ, 0x17, R4 ;  /* 0x00000017ff087819 */ /* 0x000fe20000011604 */
[----:B------:R-:W-:Y:S01]  /*0cb0*/  IMAD.MOV.U32 R12, RZ, RZ, R5 ;  /* 0x000000ffff0c7224 */ /* 0x000fe200078e0005 */
        /* <DEDUP_REMOVED lines=31> */
.L_x_268:
        /* <DEDUP_REMOVED lines=16> */
[----:B------:R-:W-:-:S04]  /*0fb0*/  LOP3.LUT R5, R5, 0xff, RZ, 0xc0, !PT ;  /* 0x000000ff05057812 */ /* 0x000fc800078ec0ff */
[----:B------:R-:W-:-:S05]  /*0fc0*/  IADD3 R13, PT, PT, R5, R9, RZ ;  /* 0x00000009050d7210 */ /* 0x000fca0007ffe0ff */
        /* <DEDUP_REMOVED lines=11> */
[C---:B------:R-:W-:Y:S02]  /*1080*/  VIADD R10, R13.reuse, 0x20 ;  /* 0x000000200d0a7836 */ /* 0x040fe40000000000 */
[CCC-:B------:R-:W-:Y:S01]  /*1090*/  FFMA.RM R8, R14.reuse, R12.reuse, R11.reuse ;  /* 0x0000000c0e087223 */ /* 0x1c0fe2000000400b */
[----:B------:R-:W-:Y:S02]  /*10a0*/  ISETP.NE.AND P2, PT, R13, RZ, PT ;  /* 0x000000ff0d00720c */ /* 0x000fe40003f45270 */
[----:B------:R-:W-:Y:S01]  /*10b0*/  LOP3.LUT R9, R5, 0x7fffff, RZ, 0xc0, !PT ;  /* 0x007fffff05097812 */ /* 0x000fe200078ec0ff */
[----:B------:R-:W-:Y:S01]  /*10c0*/  FFMA.RP R5, R14, R12, R11 ;  /* 0x0000000c0e057223 */ /* 0x000fe2000000800b */
[----:B------:R-:W-:Y:S01]  /*10d0*/  IMAD.MOV R11, RZ, RZ, -R13 ;  /* 0x000000ffff0b7224 */ /* 0x000fe200078e0a0d */
[----:B------:R-:W-:Y:S02]  /*10e0*/  ISETP.NE.AND P1, PT, R13, RZ, PT ;  /* 0x000000ff0d00720c */ /* 0x000fe40003f25270 */
        /* <DEDUP_REMOVED lines=14> */
.L_x_274:
[----:B------:R-:W-:-:S04]  /*11d0*/  LOP3.LUT R4, R4, 0x80000000, RZ, 0xc0, !PT ;  /* 0x8000000004047812 */ /* 0x000fc800078ec0ff */
[----:B------:R-:W-:Y:S01]  /*11e0*/  LOP3.LUT R4, R4, 0x7f800000, RZ, 0xfc, !PT ;  /* 0x7f80000004047812 */ /* 0x000fe200078efcff */
[----:B------:R-:W-:Y:S06]  /*11f0*/  BRA `(.L_x_275) ;  /* 0x0000000000287947 */ /* 0x000fec0003800000 */
.L_x_273:
[----:B------:R-:W-:Y:S01]  /*1200*/  LEA R4, R9, R4, 0x17 ;  /* 0x0000000409047211 */ /* 0x000fe200078eb8ff */
[----:B------:R-:W-:Y:S06]  /*1210*/  BRA `(.L_x_275) ;  /* 0x0000000000207947 */ /* 0x000fec0003800000 */
.L_x_272:
[----:B------:R-:W-:-:S04]  /*1220*/  LOP3.LUT R4, R12, 0x80000000, R11, 0x48, !PT ;  /* 0x800000000c047812 */ /* 0x000fc800078e480b */
[----:B------:R-:W-:Y:S01]  /*1230*/  LOP3.LUT R4, R4, 0x7f800000, RZ, 0xfc, !PT ;  /* 0x7f80000004047812 */ /* 0x000fe200078efcff */
[----:B------:R-:W-:Y:S06]  /*1240*/  BRA `(.L_x_275) ;  /* 0x0000000000147947 */ /* 0x000fec0003800000 */
.L_x_271:
[----:B------:R-:W-:Y:S01]  /*1250*/  LOP3.LUT R4, R12, 0x80000000, R11, 0x48, !PT ;  /* 0x800000000c047812 */ /* 0x000fe200078e480b */
[----:B------:R-:W-:Y:S06]  /*1260*/  BRA `(.L_x_275) ;  /* 0x00000000000c7947 */ /* 0x000fec0003800000 */
.L_x_270:
[----:B------:R-:W0:Y:S01]  /*1270*/  MUFU.RSQ R4, -QNAN ;  /* 0xffc0000000047908 */ /* 0x000e220000001400 */
[----:B------:R-:W-:Y:S05]  /*1280*/  BRA `(.L_x_275) ;  /* 0x0000000000047947 */ /* 0x000fea0003800000 */
.L_x_269:
[----:B------:R-:W-:-:S07]  /*1290*/  FADD.FTZ R4, R4, R5 ;  /* 0x0000000504047221 */ /* 0x000fce0000010000 */
.L_x_275:
[----:B0-----:R-:W-:Y:S02]  /*12a0*/  IMAD.MOV.U32 R8, RZ, RZ, R4 ;  /* 0x000000ffff087224 */ /* 0x001fe400078e0004 */
[----:B------:R-:W-:Y:S02]  /*12b0*/  IMAD.MOV.U32 R4, RZ, RZ, R6 ;  /* 0x000000ffff047224 */ /* 0x000fe400078e0006 */
[----:B------:R-:W-:-:S04]  /*12c0*/  IMAD.MOV.U32 R5, RZ, RZ, 0x0 ;  /* 0x00000000ff057424 */ /* 0x000fc800078e00ff */
[----:B------:R-:W-:Y:S05]  /*12d0*/  RET.REL.NODEC R4 `(_Z14compact_voxelsP5voxelS0_PiS1_S1_PbS1_S1_) ;  /* 0xffffffec04487950 */ /* 0x000fea0003c3ffff */
.L_x_276:
        /* <DEDUP_REMOVED lines=10> */
.L_x_324:


//--------------------- .text._Z13create_voxelsP5voxelPiPfS2_S2_S2_S2_fffPbS1_S1_ --------------------------
	.section	.text._Z13create_voxelsP5voxelPiPfS2_S2_S2_S2_fffPbS1_S1_,"ax",@progbits
	.align	128
        .global         _Z13create_voxelsP5voxelPiPfS2_S2_S2_S2_fffPbS1_S1_
        .type           _Z13create_voxelsP5voxelPiPfS2_S2_S2_S2_fffPbS1_S1_,@function
        .size           _Z13create_voxelsP5voxelPiPfS2_S2_S2_S2_fffPbS1_S1_,(.L_x_326 - _Z13create_voxelsP5voxelPiPfS2_S2_S2_S2_fffPbS1_S1_)
        .other          _Z13create_voxelsP5voxelPiPfS2_S2_S2_S2_fffPbS1_S1_,@"STO_CUDA_ENTRY STV_DEFAULT"
_Z13create_voxelsP5voxelPiPfS2_S2_S2_S2_fffPbS1_S1_:
.text._Z13create_voxelsP5voxelPiPfS2_S2_S2_S2_fffPbS1_S1_:
[----:B------:R-:W-:Y:S01]  /*0000*/  LDC R1, c[0x0][0x37c] ;  /* 0x0000df00ff017b82 */ /* 0x000fe20000000800 */
[----:B------:R-:W0:Y:S07]  /*0010*/  S2R R19, SR_CTAID.X ;  /* 0x0000000000137919 */ /* 0x000e2e0000002500 */
[----:B------:R-:W0:Y:S01]  /*0020*/  LDC.64 R2, c[0x0][0x390] ;  /* 0x0000e400ff027b82 */ /* 0x000e220000000a00 */
[----:B------:R-:W1:Y:S07]  /*0030*/  LDCU.64 UR8, c[0x0][0x358] ;  /* 0x00006b00ff0877ac */ /* 0x000e6e0008000a00 */
[----:B------:R-:W2:Y:S08]  /*0040*/  LDC.64 R4, c[0x0][0x398] ;  /* 0x0000e600ff047b82 */ /* 0x000eb00000000a00 */
[----:B------:R-:W3:Y:S08]  /*0050*/  LDC.64 R6, c[0x0][0x388] ;  /* 0x0000e200ff067b82 */ /* 0x000ef00000000a00 */
[----:B------:R-:W4:Y:S01]  /*0060*/  LDC.64 R10, c[0x0][0x3a0] ;  /* 0x0000e800ff0a7b82 */ /* 0x000f220000000a00 */
[----:B0-----:R-:W-:-:S07]  /*0070*/  IMAD.WIDE.U32 R2, R19, 0x4, R2 ;  /* 0x0000000413027825 */ /* 0x001fce00078e0002 */
[----:B------:R-:W0:Y:S01]  /*0080*/  LDC.64 R14, c[0x0][0x3a8] ;  /* 0x0000ea00ff0e7b82 */ /* 0x000e220000000a00 */
[C---:B--2---:R-:W-:Y:S01]  /*0090*/  IMAD.WIDE.U32 R4, R19.reuse, 0x4, R4 ;  /* 0x0000000413047825 */ /* 0x044fe200078e0004 */
[----:B-1----:R-:W2:Y:S06]  /*00a0*/  LDG.E R3, desc[UR8][R2.64] ;  /* 0x0000000802037981 */ /* 0x002eac000c1e1900 */
[----:B------:R-:W1:Y:S01]  /*00b0*/  LDC.64 R8, c[0x0][0x3b0] ;  /* 0x0000ec00ff087b82 */ /* 0x000e620000000a00 */
[----:B------:R2:W2:Y:S01]  /*00c0*/  LDG.E R4, desc[UR8][R4.64] ;  /* 0x0000000804047981 */ /* 0x0004a2000c1e1900 */
[----:B---3--:R-:W-:-:S04]  /*00d0*/  IMAD.WIDE.U32 R6, R19, 0x4, R6 ;  /* 0x0000000413067825 */ /* 0x008fc800078e0006 */
[C---:B----4-:R-:W-:Y:S02]  /*00e0*/  IMAD.WIDE.U32 R10, R19.reuse, 0x4, R10 ;  /* 0x00000004130a7825 */ /* 0x050fe400078e000a */
[----:B------:R-:W3:Y:S01]  /*00f0*/  LDG.E R6, desc[UR8][R6.64] ;  /* 0x0000000806067981 */ /* 0x000ee2000c1e1900 */
[----:B------:R-:W4:Y:S03]  /*0100*/  LDC R17, c[0x0][0x3b8] ;  /* 0x0000ee00ff117b82 */ /* 0x000f260000000800 */
[----:B------:R-:W3:Y:S01]  /*0110*/  LDG.E R10, desc[UR8][R10.64] ;  /* 0x000000080a0a7981 */ /* 0x000ee2000c1e1900 */
[----:B0-----:R-:W-:-:S06]  /*0120*/  IMAD.WIDE.U32 R14, R19, 0x4, R14 ;  /* 0x00000004130e7825 */ /* 0x001fcc00078e000e */
[----:B------:R-:W3:Y:S01]  /*0130*/  LDG.E R14, desc[UR8][R14.64] ;  /* 0x000000080e0e7981 */ /* 0x000ee2000c1e1900 */
[----:B-1----:R-:W-:-:S05]  /*0140*/  IMAD.WIDE.U32 R8, R19, 0x4, R8 ;  /* 0x0000000413087825 */ /* 0x002fca00078e0008 */
[----:B------:R0:W5:Y:S01]  /*0150*/  LDG.E R18, desc[UR8][R8.64] ;  /* 0x0000000808127981 */ /* 0x000162000c1e1900 */
[----:B----4-:R-:W1:Y:S08]  /*0160*/  MUFU.RCP R13, R17 ;  /* 0x00000011000d7308 */ /* 0x010e700000001000 */
[----:B--2---:R-:W-:Y:S08]  /*0170*/  F2I.TRUNC.NTZ R5, R3 ;  /* 0x0000000300057305 */ /* 0x004ff0000020f100 */
[----:B------:R-:W2:Y:S01]  /*0180*/  F2I.TRUNC.NTZ R12, R4 ;  /* 0x00000004000c7305 */ /* 0x000ea2000020f100 */
[----:B---3--:R-:W-:Y:S01]  /*0190*/  R2UR UR5, R6 ;  /* 0x00000000060572ca */ /* 0x008fe200000e0000 */
[----:B-1----:R-:W-:Y:S01]  /*01a0*/  FFMA R6, R13, -R17, 1 ;  /* 0x3f8000000d067423 */ /* 0x002fe20000000811 */
[----:B--2---:R-:W-:-:S05]  /*01b0*/  IMAD.IADD R0, R12, 0x1, -R5 ;  /* 0x000000010c007824 */ /* 0x004fca00078e0a05 */
[----:B------:R-:W-:-:S04]  /*01c0*/  I2FP.F32.S32 R0, R0 ;  /* 0x0000000000007245 */ /* 0x000fc80000201400 */
[----:B------:R-:W1:Y:S01]  /*01d0*/  FCHK P0, R0, R17 ;  /* 0x0000001100007302 */ /* 0x000e620000000000 */
[----:B------:R-:W-:-:S07]  /*01e0*/  FFMA R13, R13, R6, R13 ;  /* 0x000000060d0d7223 */ /* 0x000fce000000000d */
[----:B------:R0:W2:Y:S01]  /*01f0*/  F2I.TRUNC.NTZ R2, R10 ;  /* 0x0000000a00027305 */ /* 0x0000a2000020f100 */
[----:B------:R-:W-:-:S07]  /*0200*/  FFMA R6, R0, R13, RZ ;  /* 0x0000000d00067223 */ /* 0x000fce00000000ff */
[----:B------:R0:W3:Y:S01]  /*0210*/  F2I.TRUNC.NTZ R11, R14 ;  /* 0x0000000e000b7305 */ /* 0x0000e2000020f100 */
[----:B------:R-:W-:Y:S01]  /*0220*/  FFMA R3, R6, -R17, R0 ;  /* 0x8000001106037223 */ /* 0x000fe20000000000 */
[----:B------:R-:W-:-:S03]  /*0230*/  USHF.R.S32.HI UR10, URZ, 0x1f, UR5 ;  /* 0x0000001fff0a7899 */ /* 0x000fc60008011405 */
[----:B------:R-:W-:Y:S01]  /*0240*/  FFMA R3, R13, R3, R6 ;  /* 0x000000030d037223 */ /* 0x000fe20000000006 */
[----:B-12---:R-:W-:Y:S08]  /*0250*/  @!P0 BRA `(.L_x_277) ;  /* 0x0000000000108947 */ /* 0x006ff00003800000 */
[----:B------:R-:W1:Y:S01]  /*0260*/  LDC R3, c[0x0][0x3b8] ;  /* 0x0000ee00ff037b82 */ /* 0x000e620000000800 */
[----:B------:R-:W-:-:S07]  /*0270*/  MOV R6, 0x290 ;  /* 0x0000029000067802 */ /* 0x000fce0000000f00 */
[----:B01-3-5:R-:W-:Y:S05]  /*0280*/  CALL.REL.NOINC `($__internal_8_$__cuda_sm3x_div_rn_noftz_f32_slowpath) ;  /* 0x0000001c00787944 */ /* 0x02bfea0003c00000 */
[----:B------:R-:W-:-:S07]  /*0290*/  IMAD.MOV.U32 R3, RZ, RZ, R0 ;  /* 0x000000ffff037224 */ /* 0x000fce00078e0000 */
.L_x_277:
[----:B0-----:R-:W0:Y:S01]  /*02a0*/  LDC R9, c[0x0][0x3bc] ;  /* 0x0000ef00ff097b82 */ /* 0x001e220000000800 */
[----:B---3--:R-:W-:Y:S01]  /*02b0*/  IADD3 R0, PT, PT, -R2, R11, RZ ;  /* 0x0000000b02007210 */ /* 0x008fe20007ffe1ff */
[----:B------:R-:W-:-:S03]  /*02c0*/  FADD R3, R3, 1 ;  /* 0x3f80000003037421 */ /* 0x000fc60000000000 */
[----:B------:R-:W-:Y:S01]  /*02d0*/  I2FP.F32.S32 R0, R0 ;  /* 0x0000000000007245 */ /* 0x000fe20000201400 */
[----:B------:R-:W-:Y:S08]  /*02e0*/  F2I.TRUNC.NTZ R4, R3 ;  /* 0x0000000300047305 */ /* 0x000ff0000020f100 */
        /* <DEDUP_REMOVED lines=8> */
[----:B------:R-:W0:Y:S01]  /*0370*/  LDC R3, c[0x0][0x3bc] ;  /* 0x0000ef00ff037b82 */ /* 0x000e220000000800 */
[----:B------:R-:W-:-:S07]  /*0380*/  MOV R6, 0x3a0 ;  /* 0x000003a000067802 */ /* 0x000fce0000000f00 */
[----:B0----5:R-:W-:Y:S05]  /*0390*/  CALL.REL.NOINC `($__internal_8_$__cuda_sm3x_div_rn_noftz_f32_slowpath) ;  /* 0x0000001c00347944 */ /* 0x021fea0003c00000 */
[----:B------:R-:W-:-:S07]  /*03a0*/  IMAD.MOV.U32 R6, RZ, RZ, R0 ;  /* 0x000000ffff067224 */ /* 0x000fce00078e0000 */
.L_x_278:
[----:B------:R-:W-:Y:S01]  /*03b0*/  FADD R6, R6, 1 ;  /* 0x3f80000006067421 */ /* 0x000fe20000000000 */
[----:B------:R-:W0:Y:S05]  /*03c0*/  LDCU UR7, c[0x0][0x360] ;  /* 0x00006c00ff0777ac */ /* 0x000e2a0008000800 */
[----:B------:R-:W1:Y:S01]  /*03d0*/  F2I.TRUNC.NTZ R6, R6 ;  /* 0x0000000600067305 */ /* 0x000e62000020f100 */
[----:B0-----:R-:W-:Y:S02]  /*03e0*/  I2FP.F32.U32 R3, UR7 ;  /* 0x0000000700037c45 */ /* 0x001fe40008201000 */
[----:B-1----:R-:W-:-:S05]  /*03f0*/  R2UR UR14, R6 ;  /* 0x00000000060e72ca */ /* 0x002fca00000e0000 */
[----:B------:R-:W0:Y:S08]  /*0400*/  MUFU.RCP R8, R3 ;  /* 0x0000000300087308 */ /* 0x000e300000001000 */
[----:B------:R-:W-:-:S05]  /*0410*/  IMAD R0, R4, UR14, RZ ;  /* 0x0000000e04007c24 */ /* 0x000fca000f8e02ff */
[----:B------:R-:W-:Y:S01]  /*0420*/  I2FP.F32.S32 R0, R0 ;  /* 0x0000000000007245 */ /* 0x000fe20000201400 */
[----:B0-----:R-:W-:-:S03]  /*0430*/  FFMA R7, -R3, R8, 1 ;  /* 0x3f80000003077423 */ /* 0x001fc60000000108 */
[----:B------:R-:W0:Y:S01]  /*0440*/  FCHK P0, R0, R3 ;  /* 0x0000000300007302 */ /* 0x000e220000000000 */
[----:B------:R-:W-:-:S04]  /*0450*/  FFMA R7, R8, R7, R8 ;  /* 0x0000000708077223 */ /* 0x000fc80000000008 */
[----:B------:R-:W-:-:S04]  /*0460*/  FFMA R4, R0, R7, RZ ;  /* 0x0000000700047223 */ /* 0x000fc800000000ff */
[----:B------:R-:W-:-:S04]  /*0470*/  FFMA R8, -R3, R4, R0 ;  /* 0x0000000403087223 */ /* 0x000fc80000000100 */
[----:B------:R-:W-:Y:S01]  /*0480*/  FFMA R4, R7, R8, R4 ;  /* 0x0000000807047223 */ /* 0x000fe20000000004 */
[----:B0-----:R-:W-:Y:S06]  /*0490*/  @!P0 BRA `(.L_x_279) ;  /* 0x00000000000c8947 */ /* 0x001fec0003800000 */
[----:B------:R-:W-:-:S07]  /*04a0*/  MOV R6, 0x4c0 ;  /* 0x000004c000067802 */ /* 0x000fce0000000f00 */
[----:B-----5:R-:W-:Y:S05]  /*04b0*/  CALL.REL.NOINC `($__internal_8_$__cuda_sm3x_div_rn_noftz_f32_slowpath) ;  /* 0x0000001800ec7944 */ /* 0x020fea0003c00000 */
[----:B------:R-:W-:-:S07]  /*04c0*/  IMAD.MOV.U32 R4, RZ, RZ, R0 ;  /* 0x000000ffff047224 */ /* 0x000fce00078e0000 */
.L_x_279:
[----:B------:R-:W0:Y:S02]  /*04d0*/  F2I.CEIL.NTZ R4, R4 ;  /* 0x0000000400047305 */ /* 0x000e24000020b100 */
[----:B0-----:R-:W-:-:S13]  /*04e0*/  R2UR UR4, R4 ;  /* 0x00000000040472ca */ /* 0x001fda00000e0000 */
[----:B------:R-:W-:-:S06]  /*04f0*/  UISETP.GE.AND UP0, UPT, UR4, 0x1, UPT ;  /* 0x000000010400788c */ /* 0x000fcc000bf06270 */
[----:B------:R-:W-:-:S13]  /*0500*/  PLOP3.LUT P0, PT, PT, PT, UP0, 0x80, 0x8 ;  /* 0x000000000008781c */ /* 0x000fda0003f0f008 */
[----:B------:R-:W-:Y:S05]  /*0510*/  @!P0 EXIT ;  /* 0x000000000000894d */ /* 0x000fea0003800000 */
[----:B------:R-:W0:Y:S01]  /*0520*/  S2R R15, SR_TID.X ;  /* 0x00000000000f7919 */ /* 0x000e220000002100 */
[----:B------:R-:W-:Y:S01]  /*0530*/  UISETP.GE.U32.AND UP0, UPT, UR4, 0x4, UPT ;  /* 0x000000040400788c */ /* 0x000fe2000bf06070 */
[----:B------:R-:W-:Y:S01]  /*0540*/  HFMA2 R10, -RZ, RZ, 0, 0 ;  /* 0x00000000ff0a7431 */ /* 0x000fe200000001ff */
[----:B------:R-:W-:Y:S01]  /*0550*/  I2FP.F32.S32 R14, R5 ;  /* 0x00000005000e7245 */ /* 0x000fe20000201400 */
[----:B------:R-:W-:Y:S01]  /*0560*/  ULOP3.LUT UR15, UR4, 0x3, URZ, 0xc0, !UPT ;  /* 0x00000003040f7892 */ /* 0x000fe2000f8ec0ff */
[----:B------:R-:W-:Y:S02]  /*0570*/  I2FP.F32.S32 R13, R2 ;  /* 0x00000002000d7245 */ /* 0x000fe40000201400 */
[----:B------:R-:W-:Y:S02]  /*0580*/  I2FP.F32.S32 R12, R12 ;  /* 0x0000000c000c7245 */ /* 0x000fe40000201400 */
[----:B------:R-:W-:Y:S01]  /*0590*/  I2FP.F32.S32 R11, R11 ;  /* 0x0000000b000b7245 */ /* 0x000fe20000201400 */
[----:B------:R-:W-:Y:S06]  /*05a0*/  BRA.U !UP0, `(.L_x_280) ;  /* 0x00000015080c7547 */ /* 0x000fec000b800000 */
[----:B------:R-:W-:Y:S01]  /*05b0*/  ULOP3.LUT UR4, UR4, 0x7ffffffc, URZ, 0xc0, !UPT ;  /* 0x7ffffffc04047892 */ /* 0x000fe2000f8ec0ff */
[C---:B0-----:R-:W-:Y:S01]  /*05c0*/  VIADD R9, R15.reuse, UR5 ;  /* 0x000000050f097c36 */ /* 0x041fe20008000000 */
[----:B------:R-:W-:Y:S01]  /*05d0*/  IADD3 R8, PT, PT, R15, UR7, RZ ;  /* 0x000000070f087c10 */ /* 0x000fe2000fffe0ff */
[----:B------:R-:W-:Y:S01]  /*05e0*/  IMAD.U32 R2, RZ, RZ, UR7 ;  /* 0x00000007ff027e24 */ /* 0x000fe2000f8e00ff */
[----:B------:R-:W-:Y:S01]  /*05f0*/  MOV R0, UR7 ;  /* 0x0000000700007c02 */ /* 0x000fe20008000f00 */
[----:B------:R-:W-:Y:S01]  /*0600*/  IMAD.U32 R6, RZ, RZ, UR7 ;  /* 0x00000007ff067e24 */ /* 0x000fe2000f8e00ff */
[----:B------:R-:W0:Y:S01]  /*0610*/  LDCU UR16, c[0x0][0x3b8] ;  /* 0x00007700ff1077ac */ /* 0x000e220008000800 */
[----:B------:R-:W-:Y:S01]  /*0620*/  IMAD.U32 R4, RZ, RZ, UR7 ;  /* 0x00000007ff047e24 */ /* 0x000fe2000f8e00ff */
[----:B------:R-:W-:Y:S01]  /*0630*/  LEA R5, R0, R9, 0x1 ;  /* 0x0000000900057211 */ /* 0x000fe200078e08ff */
[----:B------:R-:W-:Y:S01]  /*0640*/  IMAD R3, R2, 0x3, R9 ;  /* 0x0000000302037824 */ /* 0x000fe200078e0209 */
[----:B------:R-:W1:Y:S01]  /*0650*/  LDCU UR11, c[0x0][0x3c0] ;  /* 0x00007800ff0b77ac */ /* 0x000e620008000800 */
[----:B------:R-:W-:-:S02]  /*0660*/  IMAD.MOV.U32 R7, RZ, RZ, R15 ;  /* 0x000000ffff077224 */ /* 0x000fc400078e000f */
[--C-:B------:R-:W-:Y:S01]  /*0670*/  IMAD R6, R6, 0x2, R15.reuse ;  /* 0x0000000206067824 */ /* 0x100fe200078e020f */
[----:B------:R-:W2:Y:S01]  /*0680*/  LDCU.64 UR12, c[0x0][0x3c8] ;  /* 0x00007900ff0c77ac */ /* 0x000ea20008000a00 */
[----:B------:R-:W-:Y:S02]  /*0690*/  IMAD R4, R4, 0x3, R15 ;  /* 0x0000000304047824 */ /* 0x000fe400078e020f */
[----:B------:R-:W-:Y:S01]  /*06a0*/  VIADD R2, R8, UR5 ;  /* 0x0000000508027c36 */ /* 0x000fe20008000000 */
[----:B------:R-:W-:Y:S02]  /*06b0*/  UIADD3 UR6, UPT, UPT, -UR4, URZ, URZ ;  /* 0x000000ff04067290 */ /* 0x000fe4000fffe1ff */
[----:B------:R-:W-:-:S10]  /*06c0*/  IMAD.U32 R10, RZ, RZ, UR4 ;  /* 0x00000004ff0a7e24 */ /* 0x000fd4000f8e00ff */
.L_x_301:
[----:B------:R-:W-:Y:S01]  /*06d0*/  IABS R0, UR14 ;  /* 0x0000000e00007c13 */ /* 0x000fe20008000000 */
[----:B------:R-:W-:Y:S01]  /*06e0*/  BSSY.RECONVERGENT B0, `(.L_x_281) ;  /* 0x0000046000007945 */ /* 0x000fe20003800200 */
[----:B------:R-:W-:Y:S02]  /*06f0*/  IABS R22, R7 ;  /* 0x0000000700167213 */ /* 0x000fe40000000000 */
[----:B------:R-:W3:Y:S01]  /*0700*/  I2F.RP R20, R0 ;  /* 0x0000000000147306 */ /* 0x000ee20000209400 */
[----:B------:R-:W-:-:S07]  /*0710*/  IABS R23, UR14 ;  /* 0x0000000e00177c13 */ /* 0x000fce0008000000 */
[----:B---3--:R-:W3:Y:S02]  /*0720*/  MUFU.RCP R20, R20 ;  /* 0x0000001400147308 */ /* 0x008ee40000001000 */
[----:B---3--:R-:W-:-:S06]  /*0730*/  IADD3 R16, PT, PT, R20, 0xffffffe, RZ ;  /* 0x0ffffffe14107810 */ /* 0x008fcc0007ffe0ff */
[----:B------:R3:W4:Y:S02]  /*0740*/  F2I.FTZ.U32.TRUNC.NTZ R17, R16 ;  /* 0x0000001000117305 */ /* 0x000724000021f000 */
[----:B---3--:R-:W-:Y:S02]  /*0750*/  IMAD.MOV.U32 R16, RZ, RZ, RZ ;  /* 0x000000ffff107224 */ /* 0x008fe400078e00ff */
[----:B----4-:R-:W-:-:S04]  /*0760*/  IMAD.MOV R21, RZ, RZ, -R17 ;  /* 0x000000ffff157224 */ /* 0x010fc800078e0a11 */
[----:B------:R-:W-:-:S04]  /*0770*/  IMAD R21, R21, R0, RZ ;  /* 0x0000000015157224 */ /* 0x000fc800078e02ff */
[----:B------:R-:W-:Y:S01]  /*0780*/  IMAD.HI.U32 R17, R17, R21, R16 ;  /* 0x0000001511117227 */ /* 0x000fe200078e0010 */
[----:B------:R-:W-:-:S05]  /*0790*/  IADD3 R21, PT, PT, RZ, -R23, RZ ;  /* 0x80000017ff157210 */ /* 0x000fca0007ffe0ff */
[----:B------:R-:W-:-:S04]  /*07a0*/  IMAD.HI.U32 R17, R17, R22, RZ ;  /* 0x0000001611117227 */ /* 0x000fc800078e00ff */
[----:B------:R-:W-:-:S05]  /*07b0*/  IMAD R21, R17, R21, R22 ;  /* 0x0000001511157224 */ /* 0x000fca00078e0216 */
[----:B------:R-:W-:-:S13]  /*07c0*/  ISETP.GT.U32.AND P2, PT, R0, R21, PT ;  /* 0x000000150000720c */ /* 0x000fda0003f44070 */
[----:B------:R-:W-:Y:S02]  /*07d0*/  @!P2 IMAD.IADD R21, R21, 0x1, -R0 ;  /* 0x000000011515a824 */ /* 0x000fe400078e0a00 */
[----:B------:R-:W-:Y:S01]  /*07e0*/  @!P2 VIADD R17, R17, 0x1 ;  /* 0x000000011111a836 */ /* 0x000fe20000000000 */
[----:B------:R-:W-:Y:S02]  /*07f0*/  ISETP.NE.AND P2, PT, RZ, UR14, PT ;  /* 0x0000000eff007c0c */ /* 0x000fe4000bf45270 */
[----:B------:R-:W-:Y:S02]  /*0800*/  ISETP.GE.U32.AND P0, PT, R21, R0, PT ;  /* 0x000000001500720c */ /* 0x000fe40003f06070 */
[----:B------:R-:W-:-:S04]  /*0810*/  LOP3.LUT R0, R7, UR14, RZ, 0x3c, !PT ;  /* 0x0000000e07007c12 */ /* 0x000fc8000f8e3cff */
[----:B------:R-:W-:-:S07]  /*0820*/  ISETP.GE.AND P1, PT, R0, RZ, PT ;  /* 0x000000ff0000720c */ /* 0x000fce0003f26270 */
[----:B------:R-:W-:-:S06]  /*0830*/  @P0 IADD3 R17, PT, PT, R17, 0x1, RZ ;  /* 0x0000000111110810 */ /* 0x000fcc0007ffe0ff */
[----:B------:R-:W-:Y:S01]  /*0840*/  @!P1 IMAD.MOV R17, RZ, RZ, -R17 ;  /* 0x000000ffff119224 */ /* 0x000fe200078e0a11 */
[----:B------:R-:W-:-:S04]  /*0850*/  @!P2 LOP3.LUT R17, RZ, UR14, RZ, 0x33, !PT ;  /* 0x0000000eff11ac12 */ /* 0x000fc8000f8e33ff */
[----:B------:R-:W-:Y:S01]  /*0860*/  I2FP.F32.S32 R21, R17 ;  /* 0x0000001100157245 */ /* 0x000fe20000201400 */
[----:B------:R-:W-:-:S04]  /*0870*/  IMAD.MOV R0, RZ, RZ, -R17 ;  /* 0x000000ffff007224 */ /* 0x000fc800078e0a11 */
[----:B------:R-:W-:Y:S02]  /*0880*/  IMAD R0, R0, UR14, R7 ;  /* 0x0000000e00007c24 */ /* 0x000fe4000f8e0207 */
[----:B0-----:R-:W-:-:S03]  /*0890*/  FFMA R21, R21, UR16, R14 ;  /* 0x0000001015157c23 */ /* 0x001fc6000800000e */
[----:B------:R-:W-:-:S05]  /*08a0*/  I2FP.F32.S32 R0, R0 ;  /* 0x0000000000007245 */ /* 0x000fca0000201400 */
[----:B------:R-:W-:-:S05]  /*08b0*/  FFMA R20, R0, UR16, R13 ;  /* 0x0000001000147c23 */ /* 0x000fca000800000d */
[----:B------:R-:W-:-:S04]  /*08c0*/  FSETP.GTU.AND P0, PT, R20, R11, PT ;  /* 0x0000000b1400720b */ /* 0x000fc80003f0c000 */
[----:B------:R-:W-:-:S13]  /*08d0*/  FSETP.GTU.OR P0, PT, R21, R12, P0 ;  /* 0x0000000c1500720b */ /* 0x000fda000070c400 */
[----:B------:R-:W-:Y:S05]  /*08e0*/  @P0 BRA `(.L_x_282) ;  /* 0x0000000000940947 */ /* 0x000fea0003800000 */
[----:B------:R-:W-:Y:S01]  /*08f0*/  FMUL R0, R20, R20 ;  /* 0x0000001414007220 */ /* 0x000fe20000400000 */
[----:B------:R-:W-:Y:S03]  /*0900*/  BSSY.RECONVERGENT B1, `(.L_x_283) ;  /* 0x000000f000017945 */ /* 0x000fe60003800200 */
[----:B------:R-:W-:-:S04]  /*0910*/  FFMA R17, R21, R21, R0 ;  /* 0x0000001515117223 */ /* 0x000fc80000000000 */
[----:B------:R0:W3:Y:S01]  /*0920*/  MUFU.RSQ R16, R17 ;  /* 0x0000001100107308 */ /* 0x0000e20000001400 */
[----:B------:R-:W-:-:S04]  /*0930*/  IADD3 R0, PT, PT, R17, -0xd000000, RZ ;  /* 0xf300000011007810 */ /* 0x000fc80007ffe0ff */
[----:B------:R-:W-:-:S13]  /*0940*/  ISETP.GT.U32.AND P0, PT, R0, 0x727fffff, PT ;  /* 0x727fffff0000780c */ /* 0x000fda0003f04070 */
[----:B0--3--:R-:W-:Y:S05]  /*0950*/  @!P0 BRA `(.L_x_284) ;  /* 0x0000000000148947 */ /* 0x009fea0003800000 */
[----:B------:R-:W-:Y:S01]  /*0960*/  IMAD.MOV.U32 R0, RZ, RZ, R17 ;  /* 0x000000ffff007224 */ /* 0x000fe200078e0011 */
[----:B------:R-:W-:-:S07]  /*0970*/  MOV R16, 0x990 ;  /* 0x0000099000107802 */ /* 0x000fce0000000f00 */
[----:B-12--5:R-:W-:Y:S05]  /*0980*/  CALL.REL.NOINC `($__internal_7_$__cuda_sm20_sqrt_rn_f32_slowpath) ;  /* 0x0000001400647944 */ /* 0x026fea0003c00000 */
[----:B------:R-:W-:Y:S01]  /*0990*/  IMAD.MOV.U32 R0, RZ, RZ, R23 ;  /* 0x000000ffff007224 */ /* 0x000fe200078e0017 */
[----:B------:R-:W-:Y:S06]  /*09a0*/  BRA `(.L_x_285) ;  /* 0x0000000000107947 */ /* 0x000fec0003800000 */
.L_x_284:
[----:B------:R-:W-:Y:S01]  /*09b0*/  FMUL.FTZ R0, R17, R16 ;  /* 0x0000001011007220 */ /* 0x000fe20000410000 */
[----:B------:R-:W-:-:S03]  /*09c0*/  FMUL.FTZ R16, R16, 0.5 ;  /* 0x3f00000010107820 */ /* 0x000fc60000410000 */
[----:B------:R-:W-:-:S04]  /*09d0*/  FFMA R17, -R0, R0, R17 ;  /* 0x0000000000117223 */ /* 0x000fc80000000111 */
[----:B------:R-:W-:-:S07]  /*09e0*/  FFMA R0, R17, R16, R0 ;  /* 0x0000001011007223 */ /* 0x000fce0000000000 */
.L_x_285:
[----:B-12---:R-:W-:Y:S05]  /*09f0*/  BSYNC.RECONVERGENT B1 ;  /* 0x0000000000017941 */ /* 0x006fea0003800200 */
.L_x_283:
[----:B------:R-:W0:Y:S01]  /*0a00*/  LDC.64 R24, c[0x0][0x380] ;  /* 0x0000e000ff187b82 */ /* 0x000e220000000a00 */
[----:B------:R-:W-:-:S04]  /*0a10*/  IADD3 R17, P0, PT, R7, UR5, RZ ;  /* 0x0000000507117c10 */ /* 0x000fc8000ff1e0ff */
[----:B------:R-:W-:Y:S02]  /*0a20*/  LEA.HI.X.SX32 R26, R7, UR10, 0x1, P0 ;  /* 0x0000000a071a7c11 */ /* 0x000fe400080f0eff */
[----:B------:R-:W-:Y:S01]  /*0a30*/  FSETP.GEU.AND P0, PT, R0, UR11, PT ;  /* 0x0000000b00007c0b */ /* 0x000fe2000bf0e000 */
[----:B------:R-:W1:Y:S02]  /*0a40*/  LDC.64 R22, c[0x0][0x3d0] ;  /* 0x0000f400ff167b82 */ /* 0x000e640000000a00 */
[----:B------:R-:W-:Y:S01]  /*0a50*/  IMAD R27, R26, 0xc, RZ ;  /* 0x0000000c1a1b7824 */ /* 0x000fe200078e02ff */
[----:B------:R-:W-:Y:S02]  /*0a60*/  IADD3 R26, P1, PT, R9, UR12, RZ ;  /* 0x0000000c091a7c10 */ /* 0x000fe4000ff3e0ff */
[----:B------:R-:W-:Y:S01]  /*0a70*/  SEL R29, RZ, 0x1, P0 ;  /* 0x00000001ff1d7807 */ /* 0x000fe20000000000 */
[----:B0-----:R-:W-:Y:S02]  /*0a80*/  IMAD.WIDE.U32 R24, R17, 0xc, R24 ;  /* 0x0000000c11187825 */ /* 0x001fe400078e0018 */
[----:B------:R-:W0:Y:S03]  /*0a90*/  LDC.64 R16, c[0x0][0x3d8] ;  /* 0x0000f600ff107b82 */ /* 0x000e260000000a00 */
[----:B------:R-:W-:-:S02]  /*0aa0*/  IADD3 R25, PT, PT, R25, R27, RZ ;  /* 0x0000001b19197210 */ /* 0x000fc40007ffe0ff */
[C---:B------:R-:W-:Y:S01]  /*0ab0*/  LEA.HI.X.SX32 R27, R9.reuse, UR13, 0x1, P1 ;  /* 0x0000000d091b7c11 */ /* 0x040fe200088f0eff */
[C---:B-1----:R-:W-:Y:S02]  /*0ac0*/  IMAD.WIDE R22, R9.reuse, 0x4, R22 ;  /* 0x0000000409167825 */ /* 0x042fe400078e0216 */
[----:B------:R3:W-:Y:S04]  /*0ad0*/  STG.E desc[UR8][R24.64], R21 ;  /* 0x0000001518007986 */ /* 0x0007e8000c101908 */
[----:B------:R3:W-:Y:S04]  /*0ae0*/  STG.E desc[UR8][R24.64+0x4], R20 ;  /* 0x0000041418007986 */ /* 0x0007e8000c101908 */
[----:B-----5:R3:W-:Y:S04]  /*0af0*/  STG.E desc[UR8][R24.64+0x8], R18 ;  /* 0x0000081218007986 */ /* 0x0207e8000c101908 */
[----:B------:R3:W-:Y:S01]  /*0b00*/  STG.E.U8 desc[UR8][R26.64], R29 ;  /* 0x0000001d1a007986 */ /* 0x0007e2000c101108 */
[----:B0-----:R-:W-:-:S03]  /*0b10*/  IMAD.WIDE R16, R9, 0x4, R16 ;  /* 0x0000000409107825 */ /* 0x001fc600078e0210 */
[----:B------:R3:W-:Y:S04]  /*0b20*/  STG.E desc[UR8][R22.64], R29 ;  /* 0x0000001d16007986 */ /* 0x0007e8000c101908 */
[----:B------:R3:W-:Y:S02]  /*0b30*/  STG.E desc[UR8][R16.64], R19 ;  /* 0x0000001310007986 */ /* 0x0007e4000c101908 */
.L_x_282:
[----:B-12---:R-:W-:Y:S05]  /*0b40*/  BSYNC.RECONVERGENT B0 ;  /* 0x0000000000007941 */ /* 0x006fea0003800200 */
.L_x_281:
[----:B------:R-:W-:Y:S01]  /*0b50*/  IABS R0, UR14 ;  /* 0x0000000e00007c13 */ /* 0x000fe20008000000 */
[----:B------:R-:W-:Y:S01]  /*0b60*/  BSSY.RECONVERGENT B0, `(.L_x_286) ;  /* 0x0000046000007945 */ /* 0x000fe20003800200 */
[----:B---3--:R-:W-:Y:S02]  /*0b70*/  IABS R21, R8 ;  /* 0x0000000800157213 */ /* 0x008fe40000000000 */
[----:B------:R-:W0:Y:S01]  /*0b80*/  I2F.RP R20, R0 ;  /* 0x0000000000147306 */ /* 0x000e220000209400 */
[----:B------:R-:W-:-:S07]  /*0b90*/  IABS R24, UR14 ;  /* 0x0000000e00187c13 */ /* 0x000fce0008000000 */
[----:B0-----:R-:W0:Y:S02]  /*0ba0*/  MUFU.RCP R20, R20 ;  /* 0x0000001400147308 */ /* 0x001e240000001000 */
[----:B0-----:R-:W-:-:S06]  /*0bb0*/  VIADD R16, R20, 0xffffffe ;  /* 0x0ffffffe14107836 */ /* 0x001fcc0000000000 */
[----:B------:R0:W1:Y:S02]  /*0bc0*/  F2I.FTZ.U32.TRUNC.NTZ R17, R16 ;  /* 0x0000001000117305 */ /* 0x000064000021f000 */
[----:B0-----:R-:W-:Y:S01]  /*0bd0*/  MOV R16, RZ ;  /* 0x000000ff00107202 */ /* 0x001fe20000000f00 */
[----:B-1----:R-:W-:-:S04]  /*0be0*/  IMAD.MOV R23, RZ, RZ, -R17 ;  /* 0x000000ffff177224 */ /* 0x002fc800078e0a11 */
[----:B------:R-:W-:-:S04]  /*0bf0*/  IMAD R23, R23, R0, RZ ;  /* 0x0000000017177224 */ /* 0x000fc800078e02ff */
[----:B------:R-:W-:-:S04]  /*0c00*/  IMAD.HI.U32 R22, R17, R23, R16 ;  /* 0x0000001711167227 */ /* 0x000fc800078e0010 */
[----:B------:R-:W-:Y:S02]  /*0c10*/  IMAD.MOV R17, RZ, RZ, -R24 ;  /* 0x000000ffff117224 */ /* 0x000fe400078e0a18 */
[----:B------:R-:W-:-:S04]  /*0c20*/  IMAD.HI.U32 R16, R22, R21, RZ ;  /* 0x0000001516107227 */ /* 0x000fc800078e00ff */
[----:B------:R-:W-:-:S05]  /*0c30*/  IMAD R17, R16, R17, R21 ;  /* 0x0000001110117224 */ /* 0x000fca00078e0215 */
[----:B------:R-:W-:-:S13]  /*0c40*/  ISETP.GT.U32.AND P2, PT, R0, R17, PT ;  /* 0x000000110000720c */ /* 0x000fda0003f44070 */
[----:B------:R-:W-:Y:S01]  /*0c50*/  @!P2 IMAD.IADD R17, R17, 0x1, -R0 ;  /* 0x000000011111a824 */ /* 0x000fe200078e0a00 */
[----:B------:R-:W-:Y:S02]  /*0c60*/  @!P2 IADD3 R16, PT, PT, R16, 0x1, RZ ;  /* 0x000000011010a810 */ /* 0x000fe40007ffe0ff */
[----:B------:R-:W-:Y:S02]  /*0c70*/  ISETP.NE.AND P2, PT, RZ, UR14, PT ;  /* 0x0000000eff007c0c */ /* 0x000fe4000bf45270 */
[----:B------:R-:W-:Y:S02]  /*0c80*/  ISETP.GE.U32.AND P1, PT, R17, R0, PT ;  /* 0x000000001100720c */ /* 0x000fe40003f26070 */
[----:B------:R-:W-:-:S04]  /*0c90*/  LOP3.LUT R0, R8, UR14, RZ, 0x3c, !PT ;  /* 0x0000000e08007c12 */ /* 0x000fc8000f8e3cff */
[----:B------:R-:W-:-:S07]  /*0ca0*/  ISETP.GE.AND P0, PT, R0, RZ, PT ;  /* 0x000000ff0000720c */ /* 0x000fce0003f06270 */
[----:B------:R-:W-:-:S06]  /*0cb0*/  @P1 VIADD R16, R16, 0x1 ;  /* 0x0000000110101836 */ /* 0x000fcc0000000000 */
[----:B------:R-:W-:Y:S01]  /*0cc0*/  @!P0 IMAD.MOV R16, RZ, RZ, -R16 ;  /* 0x000000ffff108224 */ /* 0x000fe200078e0a10 */
[----:B------:R-:W-:-:S04]  /*0cd0*/  @!P2 LOP3.LUT R16, RZ, UR14, RZ, 0x33, !PT ;  /* 0x0000000eff10ac12 */ /* 0x000fc8000f8e33ff */
[----:B------:R-:W-:Y:S02]  /*0ce0*/  IADD3 R17, PT, PT, -R16, RZ, RZ ;  /* 0x000000ff10117210 */ /* 0x000fe40007ffe1ff */
[----:B------:R-:W-:-:S03]  /*0cf0*/  I2FP.F32.S32 R21, R16 ;  /* 0x0000001000157245 */ /* 0x000fc60000201400 */
[----:B------:R-:W-:Y:S02]  /*0d00*/  IMAD R0, R17, UR14, R8 ;  /* 0x0000000e11007c24 */ /* 0x000fe4000f8e0208 */
[----:B------:R-:W-:-:S03]  /*0d10*/  FFMA R21, R21, UR16, R14 ;  /* 0x0000001015157c23 */ /* 0x000fc6000800000e */
        /* <DEDUP_REMOVED lines=8> */
[----:B------:R-:W-:Y:S01]  /*0da0*/  VIADD R0, R17, 0xf3000000 ;  /* 0xf300000011007836 */ /* 0x000fe20000000000 */
[----:B------:R0:W1:Y:S04]  /*0db0*/  MUFU.RSQ R16, R17 ;  /* 0x0000001100107308 */ /* 0x0000680000001400 */
[----:B------:R-:W-:-:S13]  /*0dc0*/  ISETP.GT.U32.AND P0, PT, R0, 0x727fffff, PT ;  /* 0x727fffff0000780c */ /* 0x000fda0003f04070 */
[----:B01----:R-:W-:Y:S05]  /*0dd0*/  @!P0 BRA `(.L_x_289) ;  /* 0x0000000000148947 */ /* 0x003fea0003800000 */
[----:B------:R-:W-:Y:S01]  /*0de0*/  IMAD.MOV.U32 R0, RZ, RZ, R17 ;  /* 0x000000ffff007224 */ /* 0x000fe200078e0011 */
[----:B------:R-:W-:-:S07]  /*0df0*/  MOV R16, 0xe10 ;  /* 0x00000e1000107802 */ /* 0x000fce0000000f00 */
[----:B-----5:R-:W-:Y:S05]  /*0e00*/  CALL.REL.NOINC `($__internal_7_$__cuda_sm20_sqrt_rn_f32_slowpath) ;  /* 0x0000001000447944 */ /* 0x020fea0003c00000 */
[----:B------:R-:W-:Y:S01]  /*0e10*/  MOV R0, R23 ;  /* 0x0000001700007202 */ /* 0x000fe20000000f00 */
[----:B------:R-:W-:Y:S06]  /*0e20*/  BRA `(.L_x_290) ;  /* 0x0000000000107947 */ /* 0x000fec0003800000 */
.L_x_289:
[----:B------:R-:W-:Y:S01]  /*0e30*/  FMUL.FTZ R0, R17, R16 ;  /* 0x0000001011007220 */ /* 0x000fe20000410000 */
[----:B------:R-:W-:-:S03]  /*0e40*/  FMUL.FTZ R16, R16, 0.5 ;  /* 0x3f00000010107820 */ /* 0x000fc60000410000 */
[----:B------:R-:W-:-:S04]  /*0e50*/  FFMA R17, -R0, R0, R17 ;  /* 0x0000000000117223 */ /* 0x000fc80000000111 */
[----:B------:R-:W-:-:S07]  /*0e60*/  FFMA R0, R17, R16, R0 ;  /* 0x0000001011007223 */ /* 0x000fce0000000000 */
.L_x_290:
[----:B------:R-:W-:Y:S05]  /*0e70*/  BSYNC.RECONVERGENT B1 ;  /* 0x0000000000017941 */ /* 0x000fea0003800200 */
.L_x_288:
[----:B------:R-:W0:Y:S01]  /*0e80*/  LDC.64 R24, c[0x0][0x380] ;  /* 0x0000e000ff187b82 */ /* 0x000e220000000a00 */
[----:B------:R-:W-:-:S04]  /*0e90*/  IADD3 R17, P0, PT, R8, UR5, RZ ;  /* 0x0000000508117c10 */ /* 0x000fc8000ff1e0ff */
[----:B------:R-:W-:Y:S02]  /*0ea0*/  LEA.HI.X.SX32 R26, R8, UR10, 0x1, P0 ;  /* 0x0000000a081a7c11 */ /* 0x000fe400080f0eff */
[----:B------:R-:W-:Y:S01]  /*0eb0*/  FSETP.GEU.AND P0, PT, R0, UR11, PT ;  /* 0x0000000b00007c0b */ /* 0x000fe2000bf0e000 */
[----:B------:R-:W1:Y:S02]  /*0ec0*/  LDC.64 R22, c[0x0][0x3d0] ;  /* 0x0000f400ff167b82 */ /* 0x000e640000000a00 */
[----:B------:R-:W-:Y:S01]  /*0ed0*/  IMAD R27, R26, 0xc, RZ ;  /* 0x0000000c1a1b7824 */ /* 0x000fe200078e02ff */
[C---:B------:R-:W-:Y:S02]  /*0ee0*/  IADD3 R26, P1, PT, R2.reuse, UR12, RZ ;  /* 0x0000000c021a7c10 */ /* 0x040fe4000ff3e0ff */
[----:B------:R-:W-:Y:S01]  /*0ef0*/  SEL R29, RZ, 0x1, P0 ;  /* 0x00000001ff1d7807 */ /* 0x000fe20000000000 */
[----:B0-----:R-:W-:Y:S02]  /*0f00*/  IMAD.WIDE.U32 R24, R17, 0xc, R24 ;  /* 0x0000000c11187825 */ /* 0x001fe400078e0018 */
[----:B------:R-:W0:Y:S02]  /*0f10*/  LDC.64 R16, c[0x0][0x3d8] ;  /* 0x0000f600ff107b82 */ /* 0x000e240000000a00 */
[----:B------:R-:W-:Y:S01]  /*0f20*/  IMAD.IADD R25, R25, 0x1, R27 ;  /* 0x0000000119197824 */ /* 0x000fe200078e021b */
[C---:B------:R-:W-:Y:S01]  /*0f30*/  LEA.HI.X.SX32 R27, R2.reuse, UR13, 0x1, P1 ;  /* 0x0000000d021b7c11 */ /* 0x040fe200088f0eff */
[----:B-1----:R-:W-:-:S03]  /*0f40*/  IMAD.WIDE R22, R2, 0x4, R22 ;  /* 0x0000000402167825 */ /* 0x002fc600078e0216 */
[----:B------:R1:W-:Y:S04]  /*0f50*/  STG.E desc[UR8][R24.64], R21 ;  /* 0x0000001518007986 */ /* 0x0003e8000c101908 */
[----:B------:R1:W-:Y:S04]  /*0f60*/  STG.E desc[UR8][R24.64+0x4], R20 ;  /* 0x0000041418007986 */ /* 0x0003e8000c101908 */
[----:B-----5:R1:W-:Y:S04]  /*0f70*/  STG.E desc[UR8][R24.64+0x8], R18 ;  /* 0x0000081218007986 */ /* 0x0203e8000c101908 */
[----:B------:R1:W-:Y:S04]  /*0f80*/  STG.E.U8 desc[UR8][R26.64], R29 ;  /* 0x0000001d1a007986 */ /* 0x0003e8000c101108 */
[----:B------:R1:W-:Y:S01]  /*0f90*/  STG.E desc[UR8][R22.64], R29 ;  /* 0x0000001d16007986 */ /* 0x0003e2000c101908 */
[----:B0-----:R-:W-:-:S05]  /*0fa0*/  IMAD.WIDE R16, R2, 0x4, R16 ;  /* 0x0000000402107825 */ /* 0x001fca00078e0210 */
[----:B------:R1:W-:Y:S02]  /*0fb0*/  STG.E desc[UR8][R16.64], R19 ;  /* 0x0000001310007986 */ /* 0x0003e4000c101908 */
.L_x_287:
[----:B------:R-:W-:Y:S05]  /*0fc0*/  BSYNC.RECONVERGENT B0 ;  /* 0x0000000000007941 */ /* 0x000fea0003800200 */
.L_x_286:
[----:B------:R-:W-:Y:S01]  /*0fd0*/  IABS R0, UR14 ;  /* 0x0000000e00007c13 */ /* 0x000fe20008000000 */
[----:B------:R-:W-:Y:S01]  /*0fe0*/  BSSY.RECONVERGENT B0, `(.L_x_291) ;  /* 0x0000046000007945 */ /* 0x000fe20003800200 */
[----:B-1----:R-:W-:Y:S02]  /*0ff0*/  IABS R21, R6 ;  /* 0x0000000600157213 */ /* 0x002fe40000000000 */
[----:B------:R-:W0:Y:S01]  /*1000*/  I2F.RP R20, R0 ;  /* 0x0000000000147306 */ /* 0x000e220000209400 */
[----:B------:R-:W-:-:S07]  /*1010*/  IABS R24, UR14 ;  /* 0x0000000e00187c13 */ /* 0x000fce0008000000 */
[----:B0-----:R-:W0:Y:S02]  /*1020*/  MUFU.RCP R20, R20 ;  /* 0x0000001400147308 */ /* 0x001e240000001000 */
[----:B0-----:R-:W-:-:S06]  /*1030*/  VIADD R16, R20, 0xffffffe ;  /* 0x0ffffffe14107836 */ /* 0x001fcc0000000000 */
[----:B------:R0:W1:Y:S02]  /*1040*/  F2I.FTZ.U32.TRUNC.NTZ R17, R16 ;  /* 0x0000001000117305 */ /* 0x000064000021f000 */
[----:B0-----:R-:W-:Y:S01]  /*1050*/  IMAD.MOV.U32 R16, RZ, RZ, RZ ;  /* 0x000000ffff107224 */ /* 0x001fe200078e00ff */
[----:B-1----:R-:W-:-:S05]  /*1060*/  IADD3 R23, PT, PT, RZ, -R17, RZ ;  /* 0x80000011ff177210 */ /* 0x002fca0007ffe0ff */
[----:B------:R-:W-:-:S04]  /*1070*/  IMAD R23, R23, R0, RZ ;  /* 0x0000000017177224 */ /* 0x000fc800078e02ff */
[----:B------:R-:W-:-:S04]  /*1080*/  IMAD.HI.U32 R22, R17, R23, R16 ;  /* 0x0000001711167227 */ /* 0x000fc800078e0010 */
[----:B------:R-:W-:Y:S02]  /*1090*/  IMAD.MOV R17, RZ, RZ, -R24 ;  /* 0x000000ffff117224 */ /* 0x000fe400078e0a18 */
[----:B------:R-:W-:-:S04]  /*10a0*/  IMAD.HI.U32 R16, R22, R21, RZ ;  /* 0x0000001516107227 */ /* 0x000fc800078e00ff */
[----:B------:R-:W-:-:S05]  /*10b0*/  IMAD R17, R16, R17, R21 ;  /* 0x0000001110117224 */ /* 0x000fca00078e0215 */
[----:B------:R-:W-:-:S13]  /*10c0*/  ISETP.GT.U32.AND P2, PT, R0, R17, PT ;  /* 0x000000110000720c */ /* 0x000fda0003f44070 */
[-C--:B------:R-:W-:Y:S01]  /*10d0*/  @!P2 IADD3 R17, PT, PT, R17, -R0.reuse, RZ ;  /* 0x800000001111a210 */ /* 0x080fe20007ffe0ff */
[----:B------:R-:W-:Y:S01]  /*10e0*/  @!P2 VIADD R16, R16, 0x1 ;  /* 0x000000011010a836 */ /* 0x000fe20000000000 */
[----:B------:R-:W-:Y:S02]  /*10f0*/  ISETP.NE.AND P2, PT, RZ, UR14, PT ;  /* 0x0000000eff007c0c */ /* 0x000fe4000bf45270 */
[----:B------:R-:W-:Y:S02]  /*1100*/  ISETP.GE.U32.AND P1, PT, R17, R0, PT ;  /* 0x000000001100720c */ /* 0x000fe40003f26070 */
[----:B------:R-:W-:-:S04]  /*1110*/  LOP3.LUT R0, R6, UR14, RZ, 0x3c, !PT ;  /* 0x0000000e06007c12 */ /* 0x000fc8000f8e3cff */
[----:B------:R-:W-:-:S07]  /*1120*/  ISETP.GE.AND P0, PT, R0, RZ, PT ;  /* 0x000000ff0000720c */ /* 0x000fce0003f06270 */
[----:B------:R-:W-:-:S06]  /*1130*/  @P1 VIADD R16, R16, 0x1 ;  /* 0x0000000110101836 */ /* 0x000fcc0000000000 */
[----:B------:R-:W-:Y:S02]  /*1140*/  @!P0 IADD3 R16, PT, PT, -R16, RZ, RZ ;  /* 0x000000ff10108210 */ /* 0x000fe40007ffe1ff */
[----:B------:R-:W-:-:S04]  /*1150*/  @!P2 LOP3.LUT R16, RZ, UR14, RZ, 0x33, !PT ;  /* 0x0000000eff10ac12 */ /* 0x000fc8000f8e33ff */
[----:B------:R-:W-:Y:S01]  /*1160*/  I2FP.F32.S32 R21, R16 ;  /* 0x0000001000157245 */ /* 0x000fe20000201400 */
[----:B------:R-:W-:-:S04]  /*1170*/  IMAD.MOV R17, RZ, RZ, -R16 ;  /* 0x000000ffff117224 */ /* 0x000fc800078e0a10 */
        /* <DEDUP_REMOVED lines=14> */
[----:B------:R-:W-:Y:S02]  /*1260*/  MOV R0, R17 ;  /* 0x0000001100007202 */ /* 0x000fe40000000f00 */
[----:B------:R-:W-:-:S07]  /*1270*/  MOV R16, 0x1290 ;  /* 0x0000129000107802 */ /* 0x000fce0000000f00 */
[----:B-----5:R-:W-:Y:S05]  /*1280*/  CALL.REL.NOINC `($__internal_7_$__cuda_sm20_sqrt_rn_f32_slowpath) ;  /* 0x0000000c00247944 */ /* 0x020fea0003c00000 */
[----:B------:R-:W-:Y:S01]  /*1290*/  IMAD.MOV.U32 R0, RZ, RZ, R23 ;  /* 0x000000ffff007224 */ /* 0x000fe200078e0017 */
[----:B------:R-:W-:Y:S06]  /*12a0*/  BRA `(.L_x_295) ;  /* 0x0000000000107947 */ /* 0x000fec0003800000 */
.L_x_294:
[----:B------:R-:W-:Y:S01]  /*12b0*/  FMUL.FTZ R0, R17, R16 ;  /* 0x0000001011007220 */ /* 0x000fe20000410000 */
[----:B------:R-:W-:-:S03]  /*12c0*/  FMUL.FTZ R16, R16, 0.5 ;  /* 0x3f00000010107820 */ /* 0x000fc60000410000 */
[----:B------:R-:W-:-:S04]  /*12d0*/  FFMA R17, -R0, R0, R17 ;  /* 0x0000000000117223 */ /* 0x000fc80000000111 */
[----:B------:R-:W-:-:S07]  /*12e0*/  FFMA R0, R17, R16, R0 ;  /* 0x0000001011007223 */ /* 0x000fce0000000000 */
.L_x_295:
[----:B------:R-:W-:Y:S05]  /*12f0*/  BSYNC.RECONVERGENT B1 ;  /* 0x0000000000017941 */ /* 0x000fea0003800200 */
.L_x_293:
        /* <DEDUP_REMOVED lines=20> */
.L_x_292:
[----:B------:R-:W-:Y:S05]  /*1440*/  BSYNC.RECONVERGENT B0 ;  /* 0x0000000000007941 */ /* 0x000fea0003800200 */
.L_x_291:
[----:B------:R-:W-:Y:S01]  /*1450*/  IABS R0, UR14 ;  /* 0x0000000e00007c13 */ /* 0x000fe20008000000 */
[----:B------:R-:W-:Y:S01]  /*1460*/  BSSY.RECONVERGENT B0, `(.L_x_296) ;  /* 0x0000046000007945 */ /* 0x000fe20003800200 */
[----:B-1----:R-:W-:Y:S02]  /*1470*/  IABS R21, R4 ;  /* 0x0000000400157213 */ /* 0x002fe40000000000 */
[----:B------:R-:W0:Y:S01]  /*1480*/  I2F.RP R20, R0 ;  /* 0x0000000000147306 */ /* 0x000e220000209400 */
[----:B------:R-:W-:-:S07]  /*1490*/  IABS R24, UR14 ;  /* 0x0000000e00187c13 */ /* 0x000fce0008000000 */
[----:B0-----:R-:W0:Y:S02]  /*14a0*/  MUFU.RCP R20, R20 ;  /* 0x0000001400147308 */ /* 0x001e240000001000 */
[----:B0-----:R-:W-:-:S06]  /*14b0*/  IADD3 R16, PT, PT, R20, 0xffffffe, RZ ;  /* 0x0ffffffe14107810 */ /* 0x001fcc0007ffe0ff */
[----:B------:R0:W1:Y:S02]  /*14c0*/  F2I.FTZ.U32.TRUNC.NTZ R17, R16 ;  /* 0x0000001000117305 */ /* 0x000064000021f000 */
[----:B0-----:R-:W-:Y:S02]  /*14d0*/  IMAD.MOV.U32 R16, RZ, RZ, RZ ;  /* 0x000000ffff107224 */ /* 0x001fe400078e00ff */
[----:B-1----:R-:W-:-:S04]  /*14e0*/  IMAD.MOV R23, RZ, RZ, -R17 ;  /* 0x000000ffff177224 */ /* 0x002fc800078e0a11 */
        /* <DEDUP_REMOVED lines=27> */
[----:B------:R0:W1:Y:S01]  /*16a0*/  MUFU.RSQ R16, R17 ;  /* 0x0000001100107308 */ /* 0x0000620000001400 */
[----:B------:R-:W-:-:S04]  /*16b0*/  IADD3 R0, PT, PT, R17, -0xd000000, RZ ;  /* 0xf300000011007810 */ /* 0x000fc80007ffe0ff */
[----:B------:R-:W-:-:S13]  /*16c0*/  ISETP.GT.U32.AND P0, PT, R0, 0x727fffff, PT ;  /* 0x727fffff0000780c */ /* 0x000fda0003f04070 */
[----:B01----:R-:W-:Y:S05]  /*16d0*/  @!P0 BRA `(.L_x_299) ;  /* 0x0000000000148947 */ /* 0x003fea0003800000 */
[----:B------:R-:W-:Y:S01]  /*16e0*/  IMAD.MOV.U32 R0, RZ, RZ, R17 ;  /* 0x000000ffff007224 */ /* 0x000fe200078e0011 */
[----:B------:R-:W-:-:S07]  /*16f0*/  MOV R16, 0x1710 ;  /* 0x0000171000107802 */ /* 0x000fce0000000f00 */
[----:B-----5:R-:W-:Y:S05]  /*1700*/  CALL.REL.NOINC `($__internal_7_$__cuda_sm20_sqrt_rn_f32_slowpath) ;  /* 0x0000000800047944 */ /* 0x020fea0003c00000 */
[----:B------:R-:W-:Y:S01]  /*1710*/  IMAD.MOV.U32 R0, RZ, RZ, R23 ;  /* 0x000000ffff007224 */ /* 0x000fe200078e0017 */
[----:B------:R-:W-:Y:S06]  /*1720*/  BRA `(.L_x_300) ;  /* 0x0000000000107947 */ /* 0x000fec0003800000 */
.L_x_299:
[----:B------:R-:W-:Y:S01]  /*1730*/  FMUL.FTZ R0, R17, R16 ;  /* 0x0000001011007220 */ /* 0x000fe20000410000 */
[----:B------:R-:W-:-:S03]  /*1740*/  FMUL.FTZ R16, R16, 0.5 ;  /* 0x3f00000010107820 */ /* 0x000fc60000410000 */
[----:B------:R-:W-:-:S04]  /*1750*/  FFMA R17, -R0, R0, R17 ;  /* 0x0000000000117223 */ /* 0x000fc80000000111 */
[----:B------:R-:W-:-:S07]  /*1760*/  FFMA R0, R17, R16, R0 ;  /* 0x0000001011007223 */ /* 0x000fce0000000000 */
.L_x_300:
[----:B------:R-:W-:Y:S05]  /*1770*/  BSYNC.RECONVERGENT B1 ;  /* 0x0000000000017941 */ /* 0x000fea0003800200 */
.L_x_298:
        /* <DEDUP_REMOVED lines=20> */
.L_x_297:
[----:B------:R-:W-:Y:S05]  /*18c0*/  BSYNC.RECONVERGENT B0 ;  /* 0x0000000000007941 */ /* 0x000fea0003800200 */
.L_x_296:
[----:B------:R-:W-:Y:S01]  /*18d0*/  UIADD3 UR6, UPT, UPT, UR6, 0x4, URZ ;  /* 0x0000000406067890 */ /* 0x000fe2000fffe0ff */
[----:B-1----:R-:W-:Y:S01]  /*18e0*/  IMAD.U32 R21, RZ, RZ, UR7 ;  /* 0x00000007ff157e24 */ /* 0x002fe2000f8e00ff */
[----:B------:R-:W-:Y:S01]  /*18f0*/  MOV R23, UR7 ;  /* 0x0000000700177c02 */ /* 0x000fe20008000f00 */
[----:B------:R-:W-:Y:S01]  /*1900*/  IMAD.U32 R0, RZ, RZ, UR7 ;  /* 0x00000007ff007e24 */ /* 0x000fe2000f8e00ff */
[----:B------:R-:W-:Y:S01]  /*1910*/  UISETP.NE.AND UP0, UPT, UR6, URZ, UPT ;  /* 0x000000ff0600728c */ /* 0x000fe2000bf05270 */
[----:B------:R-:W-:Y:S01]  /*1920*/  MOV R16, UR7 ;  /* 0x0000000700107c02 */ /* 0x000fe20008000f00 */
[----:B------:R-:W-:Y:S01]  /*1930*/  IMAD.U32 R17, RZ, RZ, UR7 ;  /* 0x00000007ff117e24 */ /* 0x000fe2000f8e00ff */
[----:B------:R-:W-:Y:S01]  /*1940*/  LEA R2, R21, R2, 0x2 ;  /* 0x0000000215027211 */ /* 0x000fe200078e10ff */
[----:B------:R-:W-:Y:S01]  /*1950*/  IMAD.U32 R20, RZ, RZ, UR7 ;  /* 0x00000007ff147e24 */ /* 0x000fe2000f8e00ff */
[----:B------:R-:W-:Y:S01]  /*1960*/  LEA R3, R0, R3, 0x2 ;  /* 0x0000000300037211 */ /* 0x000fe200078e10ff */
[----:B------:R-:W-:-:S02]  /*1970*/  IMAD R8, R17, 0x4, R8 ;  /* 0x0000000411087824 */ /* 0x000fc400078e0208 */
[----:B------:R-:W-:Y:S02]  /*1980*/  IMAD R6, R23, 0x4, R6 ;  /* 0x0000000417067824 */ /* 0x000fe400078e0206 */
[----:B------:R-:W-:Y:S02]  /*1990*/  IMAD R5, R0, 0x4, R5 ;  /* 0x0000000400057824 */ /* 0x000fe400078e0205 */
[----:B------:R-:W-:Y:S02]  /*19a0*/  IMAD R4, R17, 0x4, R4 ;  /* 0x0000000411047824 */ /* 0x000fe400078e0204 */
[----:B------:R-:W-:Y:S02]  /*19b0*/  IMAD R7, R16, 0x4, R7 ;  /* 0x0000000410077824 */ /* 0x000fe400078e0207 */
[----:B------:R-:W-:Y:S01]  /*19c0*/  IMAD R9, R20, 0x4, R9 ;  /* 0x0000000414097824 */ /* 0x000fe200078e0209 */
[----:B------:R-:W-:Y:S06]  /*19d0*/  BRA.U UP0, `(.L_x_301) ;  /* 0xffffffed003c7547 */ /* 0x000fec000b83ffff */
.L_x_280:
[----:B------:R-:W-:-:S13]  /*19e0*/  ISETP.NE.AND P0, PT, RZ, UR15, PT ;  /* 0x0000000fff007c0c */ /* 0x000fda000bf05270 */
[----:B------:R-:W-:Y:S05]  /*19f0*/  @!P0 EXIT ;  /* 0x000000000000894d */ /* 0x000fea0003800000 */
[----:B------:R-:W1:Y:S01]  /*1a00*/  LDC.64 R6, c[0x0][0x380] ;  /* 0x0000e000ff067b82 */ /* 0x000e620000000a00 */
[----:B0-----:R-:W-:Y:S01]  /*1a10*/  IMAD R10, R10, UR7, R15 ;  /* 0x000000070a0a7c24 */ /* 0x001fe2000f8e020f */
[----:B------:R-:W0:Y:S04]  /*1a20*/  LDCU UR6, c[0x0][0x3b8] ;  /* 0x00007700ff0677ac */ /* 0x000e280008000800 */
[----:B------:R-:W-:Y:S01]  /*1a30*/  IADD3 R9, PT, PT, R10, UR5, RZ ;  /* 0x000000050a097c10 */ /* 0x000fe2000fffe0ff */
[----:B------:R-:W2:Y:S01]  /*1a40*/  LDCU UR11, c[0x0][0x3c0] ;  /* 0x00007800ff0b77ac */ /* 0x000ea20008000800 */
[----:B------:R-:W3:Y:S01]  /*1a50*/  LDC.64 R4, c[0x0][0x3d0] ;  /* 0x0000f400ff047b82 */ /* 0x000ee20000000a00 */
[----:B------:R-:W4:Y:S01]  /*1a60*/  LDCU.64 UR12, c[0x0][0x3c8] ;  /* 0x00007900ff0c77ac */ /* 0x000f220008000a00 */
[----:B------:R-:W-:-:S06]  /*1a70*/  UIADD3 UR4, UPT, UPT, -UR15, URZ, URZ ;  /* 0x000000ff0f047290 */ /* 0x000fcc000fffe1ff */
[----:B------:R-:W0:Y:S06]  /*1a80*/  LDC.64 R2, c[0x0][0x3d8] ;  /* 0x0000f600ff027b82 */ /* 0x000e2c0000000a00 */
.L_x_307:
[----:B------:R-:W-:Y:S01]  /*1a90*/  IABS R0, UR14 ;  /* 0x0000000e00007c13 */ /* 0x000fe20008000000 */
[----:B------:R-:W-:Y:S01]  /*1aa0*/  UIADD3 UR4, UPT, UPT, UR4, 0x1, URZ ;  /* 0x0000000104047890 */ /* 0x000fe2000fffe0ff */
[----:B0-----:R-:W-:Y:S01]  /*1ab0*/  IABS R15, R10 ;  /* 0x0000000a000f7213 */ /* 0x001fe20000000000 */
[----:B------:R-:W-:Y:S01]  /*1ac0*/  BSSY.RECONVERGENT B0, `(.L_x_302) ;  /* 0x0000041000007945 */ /* 0x000fe20003800200 */
[----:B------:R-:W2:Y:S01]  /*1ad0*/  I2F.RP R8, R0 ;  /* 0x0000000000087306 */ /* 0x000ea20000209400 */
[----:B------:R-:W-:Y:S01]  /*1ae0*/  IABS R22, UR14 ;  /* 0x0000000e00167c13 */ /* 0x000fe20008000000 */
[----:B------:R-:W-:-:S06]  /*1af0*/  UISETP.NE.AND UP0, UPT, UR4, URZ, UPT ;  /* 0x000000ff0400728c */ /* 0x000fcc000bf05270 */
[----:B--2---:R-:W2:Y:S02]  /*1b00*/  MUFU.RCP R8, R8 ;  /* 0x0000000800087308 */ /* 0x004ea40000001000 */
[----:B--2---:R-:W-:-:S06]  /*1b10*/  VIADD R16, R8, 0xffffffe ;  /* 0x0ffffffe08107836 */ /* 0x004fcc0000000000 */
[----:B------:R2:W4:Y:S02]  /*1b20*/  F2I.FTZ.U32.TRUNC.NTZ R17, R16 ;  /* 0x0000001000117305 */ /* 0x000524000021f000 */
[----:B--2---:R-:W-:Y:S02]  /*1b30*/  HFMA2 R16, -RZ, RZ, 0, 0 ;  /* 0x00000000ff107431 */ /* 0x004fe400000001ff */
[----:B----4-:R-:W-:-:S04]  /*1b40*/  IMAD.MOV R21, RZ, RZ, -R17 ;  /* 0x000000ffff157224 */ /* 0x010fc800078e0a11 */
        /* <DEDUP_REMOVED lines=15> */
[----:B------:R-:W-:-:S05]  /*1c40*/  IADD3 R15, PT, PT, -R8, RZ, RZ ;  /* 0x000000ff080f7210 */ /* 0x000fca0007ffe1ff */
[----:B------:R-:W-:Y:S01]  /*1c50*/  IMAD R0, R15, UR14, R10 ;  /* 0x0000000e0f007c24 */ /* 0x000fe2000f8e020a */
[----:B------:R-:W-:-:S04]  /*1c60*/  I2FP.F32.S32 R15, R8 ;  /* 0x00000008000f7245 */ /* 0x000fc80000201400 */
[----:B------:R-:W-:Y:S01]  /*1c70*/  I2FP.F32.S32 R0, R0 ;  /* 0x0000000000007245 */ /* 0x000fe20000201400 */
[----:B0-----:R-:W-:-:S04]  /*1c80*/  FFMA R15, R15, UR6, R14 ;  /* 0x000000060f0f7c23 */ /* 0x001fc8000800000e */
        /* <DEDUP_REMOVED lines=8> */
[----:B------:R0:W2:Y:S04]  /*1d10*/  MUFU.RSQ R17, R0 ;  /* 0x0000000000117308 */ /* 0x0000a80000001400 */
[----:B------:R-:W-:-:S13]  /*1d20*/  ISETP.GT.U32.AND P0, PT, R16, 0x727fffff, PT ;  /* 0x727fffff1000780c */ /* 0x000fda0003f04070 */
[----:B0-2---:R-:W-:Y:S05]  /*1d30*/  @!P0 BRA `(.L_x_305) ;  /* 0x00000000000c8947 */ /* 0x005fea0003800000 */
[----:B------:R-:W-:-:S07]  /*1d40*/  MOV R16, 0x1d60 ;  /* 0x00001d6000107802 */ /* 0x000fce0000000f00 */
[----:B-1-3-5:R-:W-:Y:S05]  /*1d50*/  CALL.REL.NOINC `($__internal_7_$__cuda_sm20_sqrt_rn_f32_slowpath) ;  /* 0x0000000000707944 */ /* 0x02afea0003c00000 */
[----:B------:R-:W-:Y:S05]  /*1d60*/  BRA `(.L_x_306) ;  /* 0x0000000000107947 */ /* 0x000fea0003800000 */
.L_x_305:
[----:B------:R-:W-:Y:S01]  /*1d70*/  FMUL.FTZ R23, R0, R17 ;  /* 0x0000001100177220 */ /* 0x000fe20000410000 */
[----:B------:R-:W-:-:S03]  /*1d80*/  FMUL.FTZ R16, R17, 0.5 ;  /* 0x3f00000011107820 */ /* 0x000fc60000410000 */
[----:B------:R-:W-:-:S04]  /*1d90*/  FFMA R0, -R23, R23, R0 ;  /* 0x0000001717007223 */ /* 0x000fc80000000100 */
[----:B------:R-:W-:-:S07]  /*1da0*/  FFMA R23, R0, R16, R23 ;  /* 0x0000001000177223 */ /* 0x000fce0000000017 */
.L_x_306:
[----:B------:R-:W-:Y:S05]  /*1db0*/  BSYNC.RECONVERGENT B1 ;  /* 0x0000000000017941 */ /* 0x000fea0003800200 */
.L_x_304:
[C---:B------:R-:W-:Y:S01]  /*1dc0*/  IADD3 R21, P0, PT, R10.reuse, UR5, RZ ;  /* 0x000000050a157c10 */ /* 0x040fe2000ff1e0ff */
[C---:B---3--:R-:W-:Y:S01]  /*1dd0*/  IMAD.WIDE R24, R9.reuse, 0x4, R4 ;  /* 0x0000000409187825 */ /* 0x048fe200078e0204 */
[----:B------:R-:W-:Y:S02]  /*1de0*/  IADD3 R16, P1, PT, R9, UR12, RZ ;  /* 0x0000000c09107c10 */ /* 0x000fe4000ff3e0ff */
[----:B------:R-:W-:Y:S01]  /*1df0*/  LEA.HI.X.SX32 R0, R10, UR10, 0x1, P0 ;  /* 0x0000000a0a007c11 */ /* 0x000fe200080f0eff */
[----:B-1----:R-:W-:Y:S01]  /*1e00*/  IMAD.WIDE.U32 R20, R21, 0xc, R6 ;  /* 0x0000000c15147825 */ /* 0x002fe200078e0006 */
[----:B------:R-:W-:-:S03]  /*1e10*/  FSETP.GEU.AND P0, PT, R23, UR11, PT ;  /* 0x0000000b17007c0b */ /* 0x000fc6000bf0e000 */
[----:B------:R-:W-:Y:S01]  /*1e20*/  IMAD R17, R0, 0xc, RZ ;  /* 0x0000000c00117824 */ /* 0x000fe200078e02ff */
[----:B------:R-:W-:Y:S01]  /*1e30*/  SEL R27, RZ, 0x1, P0 ;  /* 0x00000001ff1b7807 */ /* 0x000fe20000000000 */
[----:B------:R-:W-:-:S04]  /*1e40*/  IMAD.WIDE R22, R9, 0x4, R2 ;  /* 0x0000000409167825 */ /* 0x000fc800078e0202 */
[----:B------:R-:W-:Y:S01]  /*1e50*/  IMAD.IADD R21, R21, 0x1, R17 ;  /* 0x0000000115157824 */ /* 0x000fe200078e0211 */
[----:B------:R-:W-:-:S04]  /*1e60*/  LEA.HI.X.SX32 R17, R9, UR13, 0x1, P1 ;  /* 0x0000000d09117c11 */ /* 0x000fc800088f0eff */
[----:B------:R0:W-:Y:S04]  /*1e70*/  STG.E desc[UR8][R20.64], R15 ;  /* 0x0000000f14007986 */ /* 0x0001e8000c101908 */
[----:B------:R0:W-:Y:S04]  /*1e80*/  STG.E desc[UR8][R20.64+0x4], R8 ;  /* 0x0000040814007986 */ /* 0x0001e8000c101908 */
[----:B-----5:R0:W-:Y:S04]  /*1e90*/  STG.E desc[UR8][R20.64+0x8], R18 ;  /* 0x0000081214007986 */ /* 0x0201e8000c101908 */
[----:B------:R0:W-:Y:S04]  /*1ea0*/  STG.E.U8 desc[UR8][R16.64], R27 ;  /* 0x0000001b10007986 */ /* 0x0001e8000c101108 */
[----:B------:R0:W-:Y:S04]  /*1eb0*/  STG.E desc[UR8][R24.64], R27 ;  /* 0x0000001b18007986 */ /* 0x0001e8000c101908 */
[----:B------:R0:W-:Y:S02]  /*1ec0*/  STG.E desc[UR8][R22.64], R19 ;  /* 0x0000001316007986 */ /* 0x0001e4000c101908 */
.L_x_303:
[----:B------:R-:W-:Y:S05]  /*1ed0*/  BSYNC.RECONVERGENT B0 ;  /* 0x0000000000007941 */ /* 0x000fea0003800200 */
.L_x_302:
[----:B------:R-:W-:Y:S01]  /*1ee0*/  IADD3 R9, PT, PT, R9, UR7, RZ ;  /* 0x0000000709097c10 */ /* 0x000fe2000fffe0ff */
[----:B------:R-:W-:Y:S01]  /*1ef0*/  VIADD R10, R10, UR7 ;  /* 0x000000070a0a7c36 */ /* 0x000fe20008000000 */
[----:B------:R-:W-:Y:S06]  /*1f00*/  BRA.U UP0, `(.L_x_307) ;  /* 0xfffffff900e07547 */ /* 0x000fec000b83ffff */
[----:B------:R-:W-:Y:S05]  /*1f10*/  EXIT ;  /* 0x000000000000794d */ /* 0x000fea0003800000 */
        .weak           $__internal_7_$__cuda_sm20_sqrt_rn_f32_slowpath
        .type           $__internal_7_$__cuda_sm20_sqrt_rn_f32_slowpath,@function
        .size           $__internal_7_$__cuda_sm20_sqrt_rn_f32_slowpath,($__internal_8_$__cuda_sm3x_div_rn_noftz_f32_slowpath - $__internal_7_$__cuda_sm20_sqrt_rn_f32_slowpath)
$__internal_7_$__cuda_sm20_sqrt_rn_f32_slowpath:
[----:B------:R-:W-:-:S13]  /*1f20*/  LOP3.LUT P0, RZ, R0, 0x7fffffff, RZ, 0xc0, !PT ;  /* 0x7fffffff00ff7812 */ /* 0x000fda000780c0ff */
[----:B------:R-:W-:Y:S01]  /*1f30*/  @!P0 IMAD.MOV.U32 R23, RZ, RZ, R0 ;  /* 0x000000ffff178224 */ /* 0x000fe200078e0000 */
[----:B------:R-:W-:Y:S06]  /*1f40*/  @!P0 BRA `(.L_x_308) ;  /* 0x0000000000408947 */ /* 0x000fec0003800000 */
[----:B------:R-:W-:-:S13]  /*1f50*/  FSETP.GEU.FTZ.AND P0, PT, R0, RZ, PT ;  /* 0x000000ff0000720b */ /* 0x000fda0003f1e000 */
[----:B------:R-:W-:Y:S01]  /*1f60*/  @!P0 MOV R23, 0x7fffffff ;  /* 0x7fffffff00178802 */ /* 0x000fe20000000f00 */
[----:B------:R-:W-:Y:S06]  /*1f70*/  @!P0 BRA `(.L_x_308) ;  /* 0x0000000000348947 */ /* 0x000fec0003800000 */
[----:B------:R-:W-:-:S13]  /*1f80*/  FSETP.GTU.FTZ.AND P0, PT, |R0|, +INF , PT ;  /* 0x7f8000000000780b */ /* 0x000fda0003f1c200 */
[----:B------:R-:W-:Y:S01]  /*1f90*/  @P0 FADD.FTZ R23, R0, 1 ;  /* 0x3f80000000170421 */ /* 0x000fe20000010000 */
[----:B------:R-:W-:Y:S06]  /*1fa0*/  @P0 BRA `(.L_x_308) ;  /* 0x0000000000280947 */ /* 0x000fec0003800000 */
[----:B------:R-:W-:-:S13]  /*1fb0*/  FSETP.NEU.FTZ.AND P0, PT, |R0|, +INF , PT ;  /* 0x7f8000000000780b */ /* 0x000fda0003f1d200 */
[----:B------:R-:W-:-:S04]  /*1fc0*/  @P0 FFMA R24, R0, 1.84467440737095516160e+19, RZ ;  /* 0x5f80000000180823 */ /* 0x000fc800000000ff */
[----:B------:R-:W0:Y:S02]  /*1fd0*/  @P0 MUFU.RSQ R25, R24 ;  /* 0x0000001800190308 */ /* 0x000e240000001400 */
[----:B0-----:R-:W-:Y:S01]  /*1fe0*/  @P0 FMUL.FTZ R17, R24, R25 ;  /* 0x0000001918110220 */ /* 0x001fe20000410000 */
[----:B------:R-:W-:-:S03]  /*1ff0*/  @P0 FMUL.FTZ R22, R25, 0.5 ;  /* 0x3f00000019160820 */ /* 0x000fc60000410000 */
[----:B------:R-:W-:-:S04]  /*2000*/  @P0 FADD.FTZ R23, -R17, -RZ ;  /* 0x800000ff11170221 */ /* 0x000fc80000010100 */
[----:B------:R-:W-:Y:S01]  /*2010*/  @P0 FFMA R26, R17, R23, R24 ;  /* 0x00000017111a0223 */ /* 0x000fe20000000018 */
[----:B------:R-:W-:-:S03]  /*2020*/  @!P0 IMAD.MOV.U32 R23, RZ, RZ, R0 ;  /* 0x000000ffff178224 */ /* 0x000fc600078e0000 */
[----:B------:R-:W-:-:S04]  /*2030*/  @P0 FFMA R22, R26, R22, R17 ;  /* 0x000000161a160223 */ /* 0x000fc80000000011 */
[----:B------:R-:W-:-:S07]  /*2040*/  @P0 FMUL.FTZ R23, R22, 2.3283064365386962891e-10 ;  /* 0x2f80000016170820 */ /* 0x000fce0000410000 */
.L_x_308:
[----:B------:R-:W-:-:S04]  /*2050*/  IMAD.MOV.U32 R17, RZ, RZ, 0x0 ;  /* 0x00000000ff117424 */ /* 0x000fc800078e00ff */
[----:B------:R-:W-:Y:S05]  /*2060*/  RET.REL.NODEC R16 `(_Z13create_voxelsP5voxelPiPfS2_S2_S2_S2_fffPbS1_S1_) ;  /* 0xffffffdc10e47950 */ /* 0x000fea0003c3ffff */
        .weak           $__internal_8_$__cuda_sm3x_div_rn_noftz_f32_slowpath
        .type           $__internal_8_$__cuda_sm3x_div_rn_noftz_f32_slowpath,@function
        .size           $__internal_8_$__cuda_sm3x_div_rn_noftz_f32_slowpath,(.L_x_326 - $__internal_8_$__cuda_sm3x_div_rn_noftz_f32_slowpath)
$__internal_8_$__cuda_sm3x_div_rn_noftz_f32_slowpath:
[----:B------:R-:W-:Y:S02]  /*2070*/  SHF.R.U32.HI R8, RZ, 0x17, R3 ;  /* 0x00000017ff087819 */ /* 0x000fe40000011603 */
[----:B------:R-:W-:Y:S02]  /*2080*/  SHF.R.U32.HI R7, RZ, 0x17, R0 ;  /* 0x00000017ff077819 */ /* 0x000fe40000011600 */
[----:B------:R-:W-:Y:S02]  /*2090*/  LOP3.LUT R8, R8, 0xff, RZ, 0xc0, !PT ;  /* 0x000000ff08087812 */ /* 0x000fe400078ec0ff */
[----:B------:R-:W-:Y:S02]  /*20a0*/  LOP3.LUT R14, R7, 0xff, RZ, 0xc0, !PT ;  /* 0x000000ff070e7812 */ /* 0x000fe400078ec0ff */
[----:B------:R-:W-:-:S03]  /*20b0*/  IADD3 R10, PT, PT, R8, -0x1, RZ ;  /* 0xffffffff080a7810 */ /* 0x000fc60007ffe0ff */
        /* <DEDUP_REMOVED lines=24> */
[----:B------:R-:W-:Y:S02]  /*2240*/  @!P0 IMAD.MOV.U32 R7, RZ, RZ, -0x40 ;  /* 0xffffffc0ff078424 */ /* 0x000fe400078e00ff */
[----:B------:R-:W-:Y:S01]  /*2250*/  @!P0 FFMA R0, R0, 1.84467440737095516160e+19, RZ ;  /* 0x5f80000000008823 */ /* 0x000fe200000000ff */
[----:B------:R-:W-:Y:S02]  /*2260*/  @!P1 FFMA R3, R3, 1.84467440737095516160e+19, RZ ;  /* 0x5f80000003039823 */ /* 0x000fe400000000ff */
[----:B------:R-:W-:-:S07]  /*2270*/  @!P1 IADD3 R7, PT, PT, R7, 0x40, RZ ;  /* 0x0000004007079810 */ /* 0x000fce0007ffe0ff */
.L_x_309:
[----:B------:R-:W-:-:S05]  /*2280*/  LEA R10, R8, 0xc0800000, 0x17 ;  /* 0xc0800000080a7811 */ /* 0x000fca00078eb8ff */
[----:B------:R-:W-:Y:S01]  /*2290*/  IMAD.IADD R10, R3, 0x1, -R10 ;  /* 0x00000001030a7824 */ /* 0x000fe200078e0a0a */
[----:B------:R-:W-:-:S03]  /*22a0*/  IADD3 R3, PT, PT, R14, -0x7f, RZ ;  /* 0xffffff810e037810 */ /* 0x000fc60007ffe0ff */
[----:B------:R-:W0:Y:S01]  /*22b0*/  MUFU.RCP R9, R10 ;  /* 0x0000000a00097308 */ /* 0x000e220000001000 */
[----:B------:R-:W-:Y:S01]  /*22c0*/  FADD.FTZ R13, -R10, -RZ ;  /* 0x800000ff0a0d7221 */ /* 0x000fe20000010100 */
[C---:B------:R-:W-:Y:S01]  /*22d0*/  IMAD R0, R3.reuse, -0x800000, R0 ;  /* 0xff80000003007824 */ /* 0x040fe200078e0200 */
[----:B------:R-:W-:-:S05]  /*22e0*/  IADD3 R8, PT, PT, R3, 0x7f, -R8 ;  /* 0x0000007f03087810 */ /* 0x000fca0007ffe808 */
[----:B------:R-:W-:Y:S02]  /*22f0*/  IMAD.IADD R8, R8, 0x1, R7 ;  /* 0x0000000108087824 */ /* 0x000fe400078e0207 */
        /* <DEDUP_REMOVED lines=21> */
[C---:B------:R-:W-:Y:S01]  /*2450*/  IADD3 R10, PT, PT, R13.reuse, 0x20, RZ ;  /* 0x000000200d0a7810 */ /* 0x040fe20007ffe0ff */
        /* <DEDUP_REMOVED lines=16> */
[----:B------:R-:W-:-:S04]  /*2560*/  LOP3.LUT R3, R3, R8, RZ, 0xc0, !PT ;  /* 0x0000000803037212 */ /* 0x000fc800078ec0ff */
[----:B------:R-:W-:-:S04]  /*2570*/  IADD3 R3, PT, PT, R10, R3, RZ ;  /* 0x000000030a037210 */ /* 0x000fc80007ffe0ff */
[----:B------:R-:W-:Y:S01]  /*2580*/  LOP3.LUT R0, R3, R0, RZ, 0xfc, !PT ;  /* 0x0000000003007212 */ /* 0x000fe200078efcff */
[----:B------:R-:W-:Y:S06]  /*2590*/  BRA `(.L_x_316) ;  /* 0x0000000000347947 */ /* 0x000fec0003800000 */
.L_x_315:
[----:B------:R-:W-:-:S04]  /*25a0*/  LOP3.LUT R0, R0, 0x80000000, RZ, 0xc0, !PT ;  /* 0x8000000000007812 */ /* 0x000fc800078ec0ff */
[----:B------:R-:W-:Y:S01]  /*25b0*/  LOP3.LUT R0, R0, 0x7f800000, RZ, 0xfc, !PT ;  /* 0x7f80000000007812 */ /* 0x000fe200078efcff */
[----:B------:R-:W-:Y:S06]  /*25c0*/  BRA `(.L_x_316) ;  /* 0x0000000000287947 */ /* 0x000fec0003800000 */
.L_x_314:
[----:B------:R-:W-:Y:S01]  /*25d0*/  IMAD R0, R8, 0x800000, R0 ;  /* 0x0080000008007824 */ /* 0x000fe200078e0200 */
[----:B------:R-:W-:Y:S06]  /*25e0*/  BRA `(.L_x_316) ;  /* 0x0000000000207947 */ /* 0x000fec0003800000 */
.L_x_313:
[----:B------:R-:W-:-:S04]  /*25f0*/  LOP3.LUT R0, R3, 0x80000000, R0, 0x48, !PT ;  /* 0x8000000003007812 */ /* 0x000fc800078e4800 */
[----:B------:R-:W-:Y:S01]  /*2600*/  LOP3.LUT R0, R0, 0x7f800000, RZ, 0xfc, !PT ;  /* 0x7f80000000007812 */ /* 0x000fe200078efcff */
[----:B------:R-:W-:Y:S06]  /*2610*/  BRA `(.L_x_316) ;  /* 0x0000000000147947 */ /* 0x000fec0003800000 */
.L_x_312:
[----:B------:R-:W-:Y:S01]  /*2620*/  LOP3.LUT R0, R3, 0x80000000, R0, 0x48, !PT ;  /* 0x8000000003007812 */ /* 0x000fe200078e4800 */
[----:B------:R-:W-:Y:S06]  /*2630*/  BRA `(.L_x_316) ;  /* 0x00000000000c7947 */ /* 0x000fec0003800000 */
.L_x_311:
[----:B------:R-:W0:Y:S01]  /*2640*/  MUFU.RSQ R0, -QNAN ;  /* 0xffc0000000007908 */ /* 0x000e220000001400 */
[----:B------:R-:W-:Y:S05]  /*2650*/  BRA `(.L_x_316) ;  /* 0x0000000000047947 */ /* 0x000fea0003800000 */
.L_x_310:
[----:B------:R-:W-:-:S07]  /*2660*/  FADD.FTZ R0, R0, R3 ;  /* 0x0000000300007221 */ /* 0x000fce0000010000 */
.L_x_316:
[----:B------:R-:W-:-:S04]  /*2670*/  HFMA2 R7, -RZ, RZ, 0, 0 ;  /* 0x00000000ff077431 */ /* 0x000fc800000001ff */
[----:B0-----:R-:W-:Y:S05]  /*2680*/  RET.REL.NODEC R6 `(_Z13create_voxelsP5voxelPiPfS2_S2_S2_S2_fffPbS1_S1_) ;  /* 0xffffffd8065c7950 */ /* 0x001fea0003c3ffff */
.L_x_317:
        /* <DEDUP_REMOVED lines=15> */
.L_x_326:


//--------------------- .nv.global.init           --------------------------
	.section	.nv.global.init,"aw",@progbits
.nv.global.init:
	.type		$str,@object
	.size		$str,($str$4 - $str)
$str:
        /*0000*/ 	.byte	0x6e, 0x76, 0x6f, 0x78, 0x65, 0x6c, 0x73, 0x3a, 0x20, 0x25, 0x64, 0x0a, 0x00
	.type		$str$4,@object
	.size		$str$4,($str$3 - $str$4)
$str$4:
        /*000d*/ 	.byte	0x73, 0x65, 0x6e, 0x73, 0x6f, 0x72, 0x20, 0x5b, 0x25, 0x64, 0x2c, 0x20, 0x25, 0x64, 0x5d, 0x20
        /*001d*/ 	.byte	0x73, 0x74, 0x61, 0x72, 0x74, 0x3a, 0x20, 0x25, 0x64, 0x2c, 0x20, 0x65, 0x6e, 0x64, 0x3a, 0x20
        /*002d*/ 	.byte	0x25, 0x64, 0x0a, 0x00
	.type		$str$3,@object
	.size		$str$3,($str$6 - $str$3)
$str$3:
        /*0031*/ 	.byte	0x78, 0x3a, 0x20, 0x28, 0x25, 0x64, 0x2c, 0x20, 0x25, 0x64, 0x29, 0x2c, 0x20, 0x79, 0x3a, 0x20
        /*0041*/ 	.byte	0x28, 0x25, 0x64, 0x2c, 0x20, 0x25, 0x64, 0x29, 0x2c, 0x20, 0x73, 0x74, 0x65, 0x70, 0x73, 0x3a
        /*0051*/ 	.byte	0x20, 0x28, 0x25, 0x64, 0x2c, 0x20, 0x25, 0x64, 0x29, 0x0a, 0x00
	.type		$str$6,@object
	.size		$str$6,($str$1 - $str$6)
$str$6:
        /*005c*/ 	.byte	0x73, 0x65, 0x6e, 0x73, 0x6f, 0x72, 0x3a, 0x20, 0x5b, 0x25, 0x64, 0x2c, 0x20, 0x25, 0x64, 0x5d
        /*006c*/ 	.byte	0x20, 0x73, 0x6c, 0x69, 0x63, 0x65, 0x3a, 0x20, 0x25, 0x64, 0x2c, 0x20, 0x73, 0x69, 0x64, 0x78
        /*007c*/ 	.byte	0x3a, 0x20, 0x25, 0x64, 0x2c, 0x20, 0x76, 0x6f, 0x78, 0x65, 0x6c, 0x3a, 0x20, 0x25, 0x64, 0x2c
        /*008c*/ 	.byte	0x20, 0x70, 0x72, 0x6f, 0x62, 0x3a, 0x20, 0x25, 0x66, 0x0a, 0x00
	.type		$str$1,@object
	.size		$str$1,($str$5 - $str$1)
$str$1:
        /*0097*/ 	.byte	0x76, 0x6f, 0x78, 0x65, 0x6c, 0x73, 0x3a, 0x20, 0x5b, 0x25, 0x64, 0x2c, 0x20, 0x25, 0x64, 0x5d
        /*00a7*/ 	.byte	0x20, 0x73, 0x6c, 0x69, 0x63, 0x65, 0x3a, 0x20, 0x25, 0x64, 0x2c, 0x20, 0x73, 0x69, 0x64, 0x78
        /*00b7*/ 	.byte	0x3a, 0x20, 0x25, 0x64, 0x2c, 0x20, 0x76, 0x6f, 0x78, 0x65, 0x6c, 0x3a, 0x20, 0x25, 0x64, 0x2c
        /*00c7*/ 	.byte	0x20, 0x70, 0x72, 0x6f, 0x62, 0x3a, 0x20, 0x25, 0x66, 0x0a, 0x00
	.type		$str$5,@object
	.size		$str$5,($str$2 - $str$5)
$str$5:
        /*00d2*/ 	.byte	0x73, 0x65, 0x6e, 0x73, 0x6f, 0x72, 0x20, 0x5b, 0x25, 0x64, 0x2c, 0x20, 0x25, 0x64, 0x5d, 0x20
        /*00e2*/ 	.byte	0x63, 0x6f, 0x75, 0x6e, 0x74, 0x3a, 0x20, 0x25, 0x64, 0x2c, 0x20, 0x73, 0x6c, 0x69, 0x63, 0x65
        /*00f2*/ 	.byte	0x3a, 0x20, 0x25, 0x64, 0x2c, 0x20, 0x73, 0x69, 0x64, 0x78, 0x3a, 0x20, 0x25, 0x64, 0x2c, 0x20
        /*0102*/ 	.byte	0x76, 0x6f, 0x78, 0x65, 0x6c, 0x3a, 0x20, 0x25, 0x64, 0x0a, 0x00
	.type		$str$2,@object
	.size		$str$2,(.L_2 - $str$2)
$str$2:
        /*010d*/ 	.byte	0x78, 0x73, 0x3a, 0x20, 0x25, 0x66, 0x2c, 0x20, 0x79, 0x73, 0x3a, 0x20, 0x25, 0x66, 0x2c, 0x20
        /*011d*/ 	.byte	0x64, 0x69, 0x73, 0x74, 0x3a, 0x20, 0x25, 0x66, 0x2c, 0x20, 0x78, 0x6d, 0x69, 0x6e, 0x3a, 0x20
        /*012d*/ 	.byte	0x25, 0x66, 0x2c, 0x20, 0x79, 0x6d, 0x69, 0x6e, 0x3a, 0x20, 0x25, 0x66, 0x2c, 0x20, 0x78, 0x73
        /*013d*/ 	.byte	0x69, 0x7a, 0x65, 0x3a, 0x20, 0x25, 0x66, 0x2c, 0x20, 0x79, 0x73, 0x69, 0x7a, 0x65, 0x3a, 0x20
        /*014d*/ 	.byte	0x25, 0x66, 0x0a, 0x00
.L_2:


//--------------------- .nv.shared.reserved.0     --------------------------
	.section	.nv.shared.reserved.0,"aw",@nobits
	.weak		__nv_reservedSMEM_offset_0_alias
	.size		__nv_reservedSMEM_offset_0_alias, 0, 64
	.other		__nv_reservedSMEM_offset_0_alias,@"STO_CUDA_RESERVED_SHARED STV_DEFAULT"
__nv_reservedSMEM_offset_0_alias:
	.zero		0
	.zero		64


//--------------------- .nv.constant0._Z9mlem_stepP5voxelPiPfS1_S2_S2_S1_S2_S1_S2_S2_i --------------------------
	.section	.nv.constant0._Z9mlem_stepP5voxelPiPfS1_S2_S2_S1_S2_S1_S2_S2_i,"a",@progbits
	.sectionflags	@""
	.align	4
.nv.constant0._Z9mlem_stepP5voxelPiPfS1_S2_S2_S1_S2_S1_S2_S2_i:
	.zero		988


//--------------------- .nv.constant0._Z13forward_denomPfPiS0_S_S0_P5voxeli --------------------------
	.section	.nv.constant0._Z13forward_denomPfPiS0_S_S0_P5voxeli,"a",@progbits
	.sectionflags	@""
	.align	4
.nv.constant0._Z13forward_denomPfPiS0_S_S0_P5voxeli:
	.zero		948


//--------------------- .nv.constant0._Z20compact_sensor_startPiS_S_S_Pbi --------------------------
	.section	.nv.constant0._Z20compact_sensor_startPiS_S_S_Pbi,"a",@progbits
	.sectionflags	@""
	.align	4
.nv.constant0._Z20compact_sensor_startPiS_S_S_Pbi:
	.zero		940


//--------------------- .nv.constant0._Z13compact_probsPfS_S_PiS0_S0_S0_PbiiiS_ --------------------------
	.section	.nv.constant0._Z13compact_probsPfS_S_PiS0_S0_S0_PbiiiS_,"a",@progbits
	.sectionflags	@""
	.align	4
.nv.constant0._Z13compact_probsPfS_S_PiS0_S0_S0_PbiiiS_:
	.zero		984


//--------------------- .nv.constant0._Z14compact_slicesPiS_S_i --------------------------
	.section	.nv.constant0._Z14compact_slicesPiS_S_i,"a",@progbits
	.sectionflags	@""
	.align	4
.nv.constant0._Z14compact_slicesPiS_S_i:
	.zero		924


//--------------------- .nv.constant0._Z18sensor_voxel_probsPfPiS0_iiS_S_P5voxelS0_S0_fS_S_S_S_fffffiP10correction --------------------------
	.section	.nv.constant0._Z18sensor_voxel_probsPfPiS0_iiS_S_P5voxelS0_S0_fS_S_S_S_fffffiP10correction,"a",@progbits
	.sectionflags	@""
	.align	4
.nv.constant0._Z18sensor_voxel_probsPfPiS0_iiS_S_P5voxelS0_S0_fS_S_S_S_fffffiP10correction:
	.zero		1040


//--------------------- .nv.constant0._Z22compute_active_sensorsPfPbPiS1_S1_S1_S0_S1_S1_iiiP5voxelfS_S_fiffP10correction --------------------------
	.section	.nv.constant0._Z22compute_active_sensorsPfPbPiS1_S1_S1_S0_S1_S1_iiiP5voxelfS_S_fiffP10correction,"a",@progbits
	.sectionflags	@""
	.align	4
.nv.constant0._Z22compute_active_sensorsPfPbPiS1_S1_S1_S0_S1_S1_iiiP5voxelfS_S_fiffP10correction:
	.zero		1040


//--------------------- .nv.constant0._Z21create_anode_responsePfiPiS_S0_ --------------------------
	.section	.nv.constant0._Z21create_anode_responsePfiPiS_S0_,"a",@progbits
	.sectionflags	@""
	.align	4
.nv.constant0._Z21create_anode_responsePfiPiS_S0_:
	.zero		936


//--------------------- .nv.constant0._Z14compact_voxelsP5voxelS0_PiS1_S1_PbS1_S1_ --------------------------
	.section	.nv.constant0._Z14compact_voxelsP5voxelS0_PiS1_S1_PbS1_S1_,"a",@progbits
	.sectionflags	@""
	.align	4
.nv.constant0._Z14compact_voxelsP5voxelS0_PiS1_S1_PbS1_S1_:
	.zero		960


//--------------------- .nv.constant0._Z13create_voxelsP5voxelPiPfS2_S2_S2_S2_fffPbS1_S1_ --------------------------
	.section	.nv.constant0._Z13create_voxelsP5voxelPiPfS2_S2_S2_S2_fffPbS1_S1_,"a",@progbits
	.sectionflags	@""
	.align	4
.nv.constant0._Z13create_voxelsP5voxelPiPfS2_S2_S2_S2_fffPbS1_S1_:
	.zero		992


//--------------------- SYMBOLS --------------------------

	.type		.nv.reservedSmem.offset0,@object
	.size		.nv.reservedSmem.offset0,0x4
	.type		vprintf,@function
